// auto-generated by cutlass_sweep.fmha — config: {"arch": "sm_100", "direction": "fwd", "dtype": "fp16", "head_dim": 64, "mask": "none", "schedule": "individual", "tile_kv": 64, "tile_q": 256}
#include "cutlass/cutlass.h"
#include "cute/tensor.hpp"
#include "cutlass/device_kernel.h"
#include "cutlass/kernel_hardware_info.h"
#include "77_blackwell_fmha/collective/fmha_fusion.hpp"
#include "77_blackwell_fmha/collective/sm100_fmha_load_tma_warpspecialized.hpp"
#include "77_blackwell_fmha/collective/sm100_fmha_fwd_mainloop_tma_warpspecialized.hpp"
#include "77_blackwell_fmha/collective/sm100_fmha_fwd_epilogue_tma_warpspecialized.hpp"
#include "77_blackwell_fmha/kernel/fmha_tile_scheduler.hpp"
#include "77_blackwell_fmha/kernel/sm100_fmha_fwd_kernel_tma_warpspecialized.hpp"

using namespace cute;
using Element    = cutlass::half_t;
using ElementOut = cutlass::half_t;
using TileShape  = Shape<_256, _64, _64>;

using ProblemShape = cute::tuple<int, int, int, cute::tuple<cute::tuple<int, int>, int>>;
using StrideQ   = cute::tuple<int, _1, cute::tuple<cute::tuple<int, int>, int>>;
using StrideK   = cute::tuple<int, _1, cute::tuple<cute::tuple<_0, int>, int>>;
using StrideV   = StrideK;
using StrideO   = StrideQ;
using StrideLSE = cute::tuple<_1, cute::tuple<cute::tuple<int, int>, int>>;

using TileScheduler = std::conditional_t<
    cute::false_type::value,
    cutlass::fmha::kernel::PersistentTileScheduler,
    cutlass::fmha::kernel::IndividualTileScheduler>;

using Mainloop = cutlass::fmha::collective::Sm100FmhaFwdMainloopTmaWarpspecialized<
    Element, float, float, TileShape, StrideQ, StrideK, StrideV,
    cutlass::fmha::collective::NoMask>;

using Kernel = cutlass::fmha::kernel::Sm100FmhaFwdKernelTmaWarpspecialized<
    ProblemShape, Mainloop,
    cutlass::fmha::collective::Sm100FmhaFwdEpilogueTmaWarpspecialized<
        ElementOut, float, typename Mainloop::TileShapePV, StrideO, StrideLSE>,
    TileScheduler>;

auto* _anchor = &cutlass::device_kernel<Kernel>;


// ===== COMPILED SASS (sm_100a) =====

	.target	sm_100a

	.elftype	@"ET_EXEC"


//--------------------- .note.nv.tkinfo           --------------------------
	.section	.note.nv.tkinfo,"",@"SHT_NOTE"
	.sectionflags	@"SHF_NOTE_NV_TKINFO"
	.tkinfo
        /*0018*/ 	.word	0x00000002
        /*0030*/ 	.string	""
        /*0030*/ 	.string	"ptxas"
        /*0030*/ 	.string	"Cuda compilation tools, release 13.0, V13.0.88"
        /*0030*/ 	.string	"Build cuda_13.0.r13.0/compiler.36424714_0"
        /*0030*/ 	.string	"-arch sm_100a -m 64 "



//--------------------- .note.nv.cuinfo           --------------------------
	.section	.note.nv.cuinfo,"",@"SHT_NOTE"
	.sectionflags	@"SHF_NOTE_NV_CUINFO"
        /*0018*/ 	.short	0x0002
        /*001a*/ 	.short	0x0064
        /*001c*/ 	.short	0x0082
	.zero		2


//--------------------- .nv.info                  --------------------------
	.section	.nv.info,"",@"SHT_CUDA_INFO"
	.align	4


	//----- nvinfo : EIATTR_REGCOUNT
	.align		4
        /*0000*/ 	.byte	0x04, 0x2f
        /*0002*/ 	.short	(.L_34 - .L_33)
	.align		4
.L_33:
        /*0004*/ 	.word	index@(_ZN7cutlass13device_kernelINS_4fmha6kernel36Sm100FmhaFwdKernelTmaWarpspecializedIN4cute5tupleIJiiiNS5_IJNS5_IJiiEEEiEEEEEENS1_10collective38Sm100FmhaFwdMainloopTmaWarpspecializedINS_6half_tEffNS5_IJNS4_1CILi256EEENSC_ILi64EEESE_EEENS5_IJiNSC_ILi1EEES7_EEENS5_IJiSG_NS5_IJNS5_IJNSC_ILi0EEEiEEEiEEEEEESL_NS9_6NoMaskENS5_IJNSC_ILi2EEESG_SG_EEENSC_ILb0EEEEENS9_38Sm100FmhaFwdEpilogueTmaWarpspecializedISB_fNS5_IJNSC_ILi128EEESE_SE_EEESH_NS5_IJSG_S7_EEESP_EENS2_23IndividualTileSchedulerENS2_41Sm100FmhaCtxKernelWarpspecializedScheduleEEEEEvNT_6ParamsE)
        /*0008*/ 	.word	0x00000080


	//----- nvinfo : EIATTR_FRAME_SIZE
	.align		4
.L_34:
        /*000c*/ 	.byte	0x04, 0x11
        /*000e*/ 	.short	(.L_36 - .L_35)
	.align		4
.L_35:
        /*0010*/ 	.word	index@($__internal_3_$__cuda_sm3x_div_rn_noftz_f32_slowpath)
        /*0014*/ 	.word	0x00000018


	//----- nvinfo : EIATTR_FRAME_SIZE
	.align		4
.L_36:
        /*0018*/ 	.byte	0x04, 0x11
        /*001a*/ 	.short	(.L_38 - .L_37)
	.align		4
.L_37:
        /*001c*/ 	.word	index@($__internal_2_$__cuda_sm10x_tcgen05_guardrail_trap_unallocated_columns_being_dealloced)
        /*0020*/ 	.word	0x00000018


	//----- nvinfo : EIATTR_FRAME_SIZE
	.align		4
.L_38:
        /*0024*/ 	.byte	0x04, 0x11
        /*0026*/ 	.short	(.L_40 - .L_39)
	.align		4
.L_39:
        /*0028*/ 	.word	index@($__internal_1_$__cuda_sm10x_tcgen05_guardrail_trap_phase_invalid_during_alloc)
        /*002c*/ 	.word	0x00000018


	//----- nvinfo : EIATTR_FRAME_SIZE
	.align		4
.L_40:
        /*0030*/ 	.byte	0x04, 0x11
        /*0032*/ 	.short	(.L_42 - .L_41)
	.align		4
.L_41:
        /*0034*/ 	.word	index@($__internal_0_$__cuda_sm10x_tcgen05_guardrail_trap_col_being_dealloced_not_returned_by_alloc)
        /*0038*/ 	.word	0x00000018


	//----- nvinfo : EIATTR_FRAME_SIZE
	.align		4
.L_42:
        /*003c*/ 	.byte	0x04, 0x11
        /*003e*/ 	.short	(.L_44 - .L_43)
	.align		4
.L_43:
        /*0040*/ 	.word	index@(_ZN7cutlass13device_kernelINS_4fmha6kernel36Sm100FmhaFwdKernelTmaWarpspecializedIN4cute5tupleIJiiiNS5_IJNS5_IJiiEEEiEEEEEENS1_10collective38Sm100FmhaFwdMainloopTmaWarpspecializedINS_6half_tEffNS5_IJNS4_1CILi256EEENSC_ILi64EEESE_EEENS5_IJiNSC_ILi1EEES7_EEENS5_IJiSG_NS5_IJNS5_IJNSC_ILi0EEEiEEEiEEEEEESL_NS9_6NoMaskENS5_IJNSC_ILi2EEESG_SG_EEENSC_ILb0EEEEENS9_38Sm100FmhaFwdEpilogueTmaWarpspecializedISB_fNS5_IJNSC_ILi128EEESE_SE_EEESH_NS5_IJSG_S7_EEESP_EENS2_23IndividualTileSchedulerENS2_41Sm100FmhaCtxKernelWarpspecializedScheduleEEEEEvNT_6ParamsE)
        /*0044*/ 	.word	0x00000018


	//----- nvinfo : EIATTR_MIN_STACK_SIZE
	.align		4
.L_44:
        /*0048*/ 	.byte	0x04, 0x12
        /*004a*/ 	.short	(.L_46 - .L_45)
	.align		4
.L_45:
        /*004c*/ 	.word	index@(_ZN7cutlass13device_kernelINS_4fmha6kernel36Sm100FmhaFwdKernelTmaWarpspecializedIN4cute5tupleIJiiiNS5_IJNS5_IJiiEEEiEEEEEENS1_10collective38Sm100FmhaFwdMainloopTmaWarpspecializedINS_6half_tEffNS5_IJNS4_1CILi256EEENSC_ILi64EEESE_EEENS5_IJiNSC_ILi1EEES7_EEENS5_IJiSG_NS5_IJNS5_IJNSC_ILi0EEEiEEEiEEEEEESL_NS9_6NoMaskENS5_IJNSC_ILi2EEESG_SG_EEENSC_ILb0EEEEENS9_38Sm100FmhaFwdEpilogueTmaWarpspecializedISB_fNS5_IJNSC_ILi128EEESE_SE_EEESH_NS5_IJSG_S7_EEESP_EENS2_23IndividualTileSchedulerENS2_41Sm100FmhaCtxKernelWarpspecializedScheduleEEEEEvNT_6ParamsE)
        /*0050*/ 	.word	0x00000018
.L_46:


//--------------------- .nv.compat                --------------------------
	.section	.nv.compat,"",@"SHT_CUDA_COMPAT_INFO"
	.align	4
        /*0000*/ 	.byte	0x02, 0x09, 0x01, 0x00, 0x02, 0x02, 0x02, 0x00, 0x02, 0x05, 0x05, 0x00, 0x03, 0x07, 0x01, 0x01
        /*0010*/ 	.byte	0x02, 0x03, 0x01, 0x00, 0x02, 0x06, 0x01, 0x00, 0x04, 0x0b, 0x08, 0x00, 0x01, 0x00, 0x00, 0x00
        /*0020*/ 	.byte	0x00, 0x00, 0x00, 0x00


//--------------------- .nv.info._ZN7cutlass13device_kernelINS_4fmha6kernel36Sm100FmhaFwdKernelTmaWarpspecializedIN4cute5tupleIJiiiNS5_IJNS5_IJiiEEEiEEEEEENS1_10collective38Sm100FmhaFwdMainloopTmaWarpspecializedINS_6half_tEffNS5_IJNS4_1CILi256EEENSC_ILi64EEESE_EEENS5_IJiNSC_ILi1EEES7_EEENS5_IJiSG_NS5_IJNS5_IJNSC_ILi0EEEiEEEiEEEEEESL_NS9_6NoMaskENS5_IJNSC_ILi2EEESG_SG_EEENSC_ILb0EEEEENS9_38Sm100FmhaFwdEpilogueTmaWarpspecializedISB_fNS5_IJNSC_ILi128EEESE_SE_EEESH_NS5_IJSG_S7_EEESP_EENS2_23IndividualTileSchedulerENS2_41Sm100FmhaCtxKernelWarpspecializedScheduleEEEEEvNT_6ParamsE --------------------------
	.section	.nv.info._ZN7cutlass13device_kernelINS_4fmha6kernel36Sm100FmhaFwdKernelTmaWarpspecializedIN4cute5tupleIJiiiNS5_IJNS5_IJiiEEEiEEEEEENS1_10collective38Sm100FmhaFwdMainloopTmaWarpspecializedINS_6half_tEffNS5_IJNS4_1CILi256EEENSC_ILi64EEESE_EEENS5_IJiNSC_ILi1EEES7_EEENS5_IJiSG_NS5_IJNS5_IJNSC_ILi0EEEiEEEiEEEEEESL_NS9_6NoMaskENS5_IJNSC_ILi2EEESG_SG_EEENSC_ILb0EEEEENS9_38Sm100FmhaFwdEpilogueTmaWarpspecializedISB_fNS5_IJNSC_ILi128EEESE_SE_EEESH_NS5_IJSG_S7_EEESP_EENS2_23IndividualTileSchedulerENS2_41Sm100FmhaCtxKernelWarpspecializedScheduleEEEEEvNT_6ParamsE,"",@"SHT_CUDA_INFO"
	.sectionflags	@""
	.align	4


	//----- nvinfo : EIATTR_CUDA_API_VERSION
	.align		4
        /*0000*/ 	.byte	0x04, 0x37
        /*0002*/ 	.short	(.L_48 - .L_47)
.L_47:
        /*0004*/ 	.word	0x00000082


	//----- nvinfo : EIATTR_KPARAM_INFO
	.align		4
.L_48:
        /*0008*/ 	.byte	0x04, 0x17
        /*000a*/ 	.short	(.L_50 - .L_49)
.L_49:
        /*000c*/ 	.word	0x00000000
        /*0010*/ 	.short	0x0000
        /*0012*/ 	.short	0x0000
        /*0014*/ 	.byte	0x00, 0xf0, 0x01, 0x18


	//----- nvinfo : EIATTR_AT_ENTRY_FRAGMENTS
	.align		4
.L_50:
        /*0018*/ 	.byte	0x04, 0x4f
        /*001a*/ 	.short	(.L_52 - .L_51)


	//   ....[0]....
.L_51:
        /*001c*/ 	.word	0x00000006


	//----- nvinfo : EIATTR_RESERVED_SMEM_USED
	.align		4
.L_52:
        /*0020*/ 	.byte	0x01, 0x41
	.zero		2


	//----- nvinfo : EIATTR_SPARSE_MMA_MASK
	.align		4
        /*0024*/ 	.byte	0x03, 0x50
        /*0026*/ 	.short	0x0000


	//----- nvinfo : EIATTR_TCGEN05_1CTA_USED
	.align		4
        /*0028*/ 	.byte	0x01, 0x51
	.zero		2


	//----- nvinfo : EIATTR_MAXREG_COUNT
	.align		4
        /*002c*/ 	.byte	0x03, 0x1b
        /*002e*/ 	.short	0x0080


	//----- nvinfo : EIATTR_NUM_BARRIERS
	.align		4
        /*0030*/ 	.byte	0x02, 0x4c
        /*0032*/ 	.byte	0x01
	.zero		1


	//----- nvinfo : EIATTR_EXTERNS
	.align		4
        /*0034*/ 	.byte	0x04, 0x0f
        /*0036*/ 	.short	(.L_54 - .L_53)


	//   ....[0]....
	.align		4
.L_53:
        /*0038*/ 	.word	index@(vprintf)


	//   ....[1]....
	.align		4
        /*003c*/ 	.word	index@(__assertfail)


	//----- nvinfo : EIATTR_MERCURY_ISA_VERSION
	.align		4
.L_54:
        /*0040*/ 	.byte	0x03, 0x5f
        /*0042*/ 	.short	0x0101


	//----- nvinfo : EIATTR_INT_WARP_WIDE_INSTR_OFFSETS
	.align		4
        /*0044*/ 	.byte	0x04, 0x31
        /*0046*/ 	.short	(.L_56 - .L_55)


	//   ....[0]....
.L_55:
        /*0048*/ 	.word	0x00011740


	//   ....[1]....
        /*004c*/ 	.word	0x00011780


	//   ....[2]....
        /*0050*/ 	.word	0x000117b0


	//----- nvinfo : EIATTR_COOP_GROUP_MASK_REGIDS
	.align		4
.L_56:
        /*0054*/ 	.byte	0x04, 0x29
        /*0056*/ 	.short	(.L_58 - .L_57)


	//   ....[0]....
.L_57:
        /*0058*/ 	.word	0xffffffff


	//   ....[1]....
        /*005c*/ 	.word	0xffffffff


	//   ....[2]....
        /*0060*/ 	.word	0xffffffff


	//   ....[3]....
        /*0064*/ 	.word	0xffffffff


	//   ....[4]....
        /*0068*/ 	.word	0xffffffff


	//   ....[5]....
        /*006c*/ 	.word	0xffffffff


	//   ....[6]....
        /*0070*/ 	.word	0xffffffff


	//   ....[7]....
        /*0074*/ 	.word	0xffffffff


	//   ....[8]....
        /*0078*/ 	.word	0xffffffff


	//   ....[9]....
        /*007c*/ 	.word	0xffffffff


	//   ....[10]....
        /*0080*/ 	.word	0xffffffff


	//   ....[11]....
        /*0084*/ 	.word	0xffffffff


	//   ....[12]....
        /*0088*/ 	.word	0xffffffff


	//   ....[13]....
        /*008c*/ 	.word	0xffffffff


	//   ....[14]....
        /*0090*/ 	.word	0xffffffff


	//   ....[15]....
        /*0094*/ 	.word	0xffffffff


	//   ....[16]....
        /*0098*/ 	.word	0xffffffff


	//   ....[17]....
        /*009c*/ 	.word	0xffffffff


	//----- nvinfo : EIATTR_COOP_GROUP_INSTR_OFFSETS
	.align		4
.L_58:
        /*00a0*/ 	.byte	0x04, 0x28
        /*00a2*/ 	.short	(.L_60 - .L_59)


	//   ....[0]....
.L_59:
        /*00a4*/ 	.word	0x00000120


	//   ....[1]....
        /*00a8*/ 	.word	0x000008e0


	//   ....[2]....
        /*00ac*/ 	.word	0x00000b10


	//   ....[3]....
        /*00b0*/ 	.word	0x00000c40


	//   ....[4]....
        /*00b4*/ 	.word	0x00000d80


	//   ....[5]....
        /*00b8*/ 	.word	0x00001020


	//   ....[6]....
        /*00bc*/ 	.word	0x00001210


	//   ....[7]....
        /*00c0*/ 	.word	0x00001300


	//   ....[8]....
        /*00c4*/ 	.word	0x00001460


	//   ....[9]....
        /*00c8*/ 	.word	0x000015c0


	//   ....[10]....
        /*00cc*/ 	.word	0x000017f0


	//   ....[11]....
        /*00d0*/ 	.word	0x00001a00


	//   ....[12]....
        /*00d4*/ 	.word	0x00001a30


	//   ....[13]....
        /*00d8*/ 	.word	0x00007e70


	//   ....[14]....
        /*00dc*/ 	.word	0x00008f40


	//   ....[15]....
        /*00e0*/ 	.word	0x0000cc40


	//   ....[16]....
        /*00e4*/ 	.word	0x00011660


	//   ....[17]....
        /*00e8*/ 	.word	0x00011880


	//----- nvinfo : EIATTR_REG_RECONFIG
	.align		4
.L_60:
        /*00ec*/ 	.byte	0x01, 0x54
	.zero		2


	//----- nvinfo : EIATTR_VRC_CTA_INIT_COUNT
	.align		4
        /*00f0*/ 	.byte	0x02, 0x4a
        /*00f2*/ 	.byte	0x80
	.zero		1


	//----- nvinfo : EIATTR_SYSCALL_OFFSETS
	.align		4
        /*00f4*/ 	.byte	0x04, 0x46
        /*00f6*/ 	.short	(.L_62 - .L_61)


	//   ....[0]....
.L_61:
        /*00f8*/ 	.word	0x00003b90


	//   ....[1]....
        /*00fc*/ 	.word	0x00003c50


	//   ....[2]....
        /*0100*/ 	.word	0x00003cc0


	//   ....[3]....
        /*0104*/ 	.word	0x00003d30


	//   ....[4]....
        /*0108*/ 	.word	0x00003da0


	//   ....[5]....
        /*010c*/ 	.word	0x00003e40


	//   ....[6]....
        /*0110*/ 	.word	0x00003f00


	//   ....[7]....
        /*0114*/ 	.word	0x00003fa0


	//   ....[8]....
        /*0118*/ 	.word	0x00004040


	//   ....[9]....
        /*011c*/ 	.word	0x000040e0


	//   ....[10]....
        /*0120*/ 	.word	0x00004150


	//   ....[11]....
        /*0124*/ 	.word	0x000041f0


	//   ....[12]....
        /*0128*/ 	.word	0x00004290


	//   ....[13]....
        /*012c*/ 	.word	0x00004300


	//   ....[14]....
        /*0130*/ 	.word	0x000043a0


	//   ....[15]....
        /*0134*/ 	.word	0x00004440


	//   ....[16]....
        /*0138*/ 	.word	0x000044e0


	//   ....[17]....
        /*013c*/ 	.word	0x00004580


	//   ....[18]....
        /*0140*/ 	.word	0x000045f0


	//   ....[19]....
        /*0144*/ 	.word	0x00004690


	//   ....[20]....
        /*0148*/ 	.word	0x00004730


	//   ....[21]....
        /*014c*/ 	.word	0x000047a0


	//   ....[22]....
        /*0150*/ 	.word	0x00004840


	//   ....[23]....
        /*0154*/ 	.word	0x000048e0


	//   ....[24]....
        /*0158*/ 	.word	0x00004980


	//   ....[25]....
        /*015c*/ 	.word	0x00004a20


	//   ....[26]....
        /*0160*/ 	.word	0x00004a90


	//   ....[27]....
        /*0164*/ 	.word	0x00004b30


	//   ....[28]....
        /*0168*/ 	.word	0x00004bd0


	//   ....[29]....
        /*016c*/ 	.word	0x00004c40


	//   ....[30]....
        /*0170*/ 	.word	0x00004ce0


	//   ....[31]....
        /*0174*/ 	.word	0x00004d80


	//   ....[32]....
        /*0178*/ 	.word	0x00004e20


	//   ....[33]....
        /*017c*/ 	.word	0x00004ec0


	//   ....[34]....
        /*0180*/ 	.word	0x00004f60


	//   ....[35]....
        /*0184*/ 	.word	0x00005000


	//   ....[36]....
        /*0188*/ 	.word	0x00005070


	//   ....[37]....
        /*018c*/ 	.word	0x00005110


	//   ....[38]....
        /*0190*/ 	.word	0x000051b0


	//   ....[39]....
        /*0194*/ 	.word	0x00005220


	//   ....[40]....
        /*0198*/ 	.word	0x000052c0


	//   ....[41]....
        /*019c*/ 	.word	0x00005360


	//   ....[42]....
        /*01a0*/ 	.word	0x00005400


	//   ....[43]....
        /*01a4*/ 	.word	0x000054a0


	//   ....[44]....
        /*01a8*/ 	.word	0x00005510


	//   ....[45]....
        /*01ac*/ 	.word	0x000055b0


	//   ....[46]....
        /*01b0*/ 	.word	0x00005650


	//   ....[47]....
        /*01b4*/ 	.word	0x000056c0


	//   ....[48]....
        /*01b8*/ 	.word	0x00005750


	//   ....[49]....
        /*01bc*/ 	.word	0x000057f0


	//   ....[50]....
        /*01c0*/ 	.word	0x00005890


	//   ....[51]....
        /*01c4*/ 	.word	0x00005930


	//   ....[52]....
        /*01c8*/ 	.word	0x000059a0


	//   ....[53]....
        /*01cc*/ 	.word	0x00005a30


	//   ....[54]....
        /*01d0*/ 	.word	0x00005ad0


	//   ....[55]....
        /*01d4*/ 	.word	0x00005b40


	//   ....[56]....
        /*01d8*/ 	.word	0x00005be0


	//   ....[57]....
        /*01dc*/ 	.word	0x00005c80


	//   ....[58]....
        /*01e0*/ 	.word	0x00005d20


	//   ....[59]....
        /*01e4*/ 	.word	0x00005dc0


	//   ....[60]....
        /*01e8*/ 	.word	0x00007fa0


	//   ....[61]....
        /*01ec*/ 	.word	0x000080f0


	//   ....[62]....
        /*01f0*/ 	.word	0x000082d0


	//   ....[63]....
        /*01f4*/ 	.word	0x00008420


	//   ....[64]....
        /*01f8*/ 	.word	0x00008600


	//   ....[65]....
        /*01fc*/ 	.word	0x00008750


	//   ....[66]....
        /*0200*/ 	.word	0x00008930


	//   ....[67]....
        /*0204*/ 	.word	0x00008b10


	//   ....[68]....
        /*0208*/ 	.word	0x00008dc0


	//   ....[69]....
        /*020c*/ 	.word	0x00009070


	//   ....[70]....
        /*0210*/ 	.word	0x000091c0


	//   ....[71]....
        /*0214*/ 	.word	0x000093a0


	//   ....[72]....
        /*0218*/ 	.word	0x000094f0


	//   ....[73]....
        /*021c*/ 	.word	0x000096d0


	//   ....[74]....
        /*0220*/ 	.word	0x00009820


	//   ....[75]....
        /*0224*/ 	.word	0x00009a00


	//   ....[76]....
        /*0228*/ 	.word	0x00009be0


	//   ....[77]....
        /*022c*/ 	.word	0x0000a200


	//   ....[78]....
        /*0230*/ 	.word	0x0000a540


	//   ....[79]....
        /*0234*/ 	.word	0x0000a850


	//   ....[80]....
        /*0238*/ 	.word	0x0000ab60


	//   ....[81]....
        /*023c*/ 	.word	0x0000b450


	//   ....[82]....
        /*0240*/ 	.word	0x0000b7d0


	//   ....[83]....
        /*0244*/ 	.word	0x0000bae0


	//   ....[84]....
        /*0248*/ 	.word	0x0000bdf0


	//   ....[85]....
        /*024c*/ 	.word	0x0000c100


	//   ....[86]....
        /*0250*/ 	.word	0x0000cde0


	//   ....[87]....
        /*0254*/ 	.word	0x0000cf30


	//   ....[88]....
        /*0258*/ 	.word	0x0000d2c0


	//   ....[89]....
        /*025c*/ 	.word	0x0000e950


	//   ....[90]....
        /*0260*/ 	.word	0x0000ef50


	//----- nvinfo : EIATTR_MBARRIER_INSTR_OFFSETS
	.align		4
.L_62:
        /*0264*/ 	.byte	0x04, 0x39
        /*0266*/ 	.short	(.L_64 - .L_63)


	//   ....[0]....
.L_63:
        /*0268*/ 	.word	0x000009c0
        /*026c*/ 	.word	0x000000ff
        /*0270*/ 	.word	0x0000e000
        /*0274*/ 	.short	0x0100
        /*0276*/ 	.byte	0x05
	.zero		1


	//   ....[1]....
        /*0278*/ 	.word	0x000009d0
        /*027c*/ 	.word	0x000000ff
        /*0280*/ 	.word	0x0000e010
        /*0284*/ 	.short	0x0100
        /*0286*/ 	.byte	0x05
	.zero		1


	//   ....[2]....
        /*0288*/ 	.word	0x000009e0
        /*028c*/ 	.word	0x000000ff
        /*0290*/ 	.word	0x0000e008
        /*0294*/ 	.short	0x0100
        /*0296*/ 	.byte	0x05
	.zero		1


	//   ....[3]....
        /*0298*/ 	.word	0x000009f0
        /*029c*/ 	.word	0x000000ff
        /*02a0*/ 	.word	0x0000e018
        /*02a4*/ 	.short	0x0100
        /*02a6*/ 	.byte	0x05
	.zero		1


	//   ....[4]....
        /*02a8*/ 	.word	0x00000bd0
        /*02ac*/ 	.word	0x000000ff
        /*02b0*/ 	.word	0x0000e020
        /*02b4*/ 	.short	0x0100
        /*02b6*/ 	.byte	0x05
	.zero		1


	//   ....[5]....
        /*02b8*/ 	.word	0x00000be0
        /*02bc*/ 	.word	0x000000ff
        /*02c0*/ 	.word	0x0000e038
        /*02c4*/ 	.short	0x0100
        /*02c6*/ 	.byte	0x05
	.zero		1


	//   ....[6]....
        /*02c8*/ 	.word	0x00000bf0
        /*02cc*/ 	.word	0x000000ff
        /*02d0*/ 	.word	0x0000e028
        /*02d4*/ 	.short	0x0100
        /*02d6*/ 	.byte	0x05
	.zero		1


	//   ....[7]....
        /*02d8*/ 	.word	0x00000c00
        /*02dc*/ 	.word	0x000000ff
        /*02e0*/ 	.word	0x0000e040
        /*02e4*/ 	.short	0x0100
        /*02e6*/ 	.byte	0x05
	.zero		1


	//   ....[8]....
        /*02e8*/ 	.word	0x00000c10
        /*02ec*/ 	.word	0x000000ff
        /*02f0*/ 	.word	0x0000e030
        /*02f4*/ 	.short	0x0100
        /*02f6*/ 	.byte	0x05
	.zero		1


	//   ....[9]....
        /*02f8*/ 	.word	0x00000c20
        /*02fc*/ 	.word	0x000000ff
        /*0300*/ 	.word	0x0000e048
        /*0304*/ 	.short	0x0100
        /*0306*/ 	.byte	0x05
	.zero		1


	//   ....[10]....
        /*0308*/ 	.word	0x00000d50
        /*030c*/ 	.word	0x000000ff
        /*0310*/ 	.word	0x0000e050
        /*0314*/ 	.short	0x0100
        /*0316*/ 	.byte	0x06
	.zero		1


	//   ....[11]....
        /*0318*/ 	.word	0x00000d60
        /*031c*/ 	.word	0x000000ff
        /*0320*/ 	.word	0x0000e058
        /*0324*/ 	.short	0x0100
        /*0326*/ 	.byte	0x06
	.zero		1


	//   ....[12]....
        /*0328*/ 	.word	0x00000ef0
        /*032c*/ 	.word	0x000000ff
        /*0330*/ 	.word	0x0000e060
        /*0334*/ 	.short	0x0100
        /*0336*/ 	.byte	0x06
	.zero		1


	//   ....[13]....
        /*0338*/ 	.word	0x00000f00
        /*033c*/ 	.word	0x000000ff
        /*0340*/ 	.word	0x0000e068
        /*0344*/ 	.short	0x0100
        /*0346*/ 	.byte	0x06
	.zero		1


	//   ....[14]....
        /*0348*/ 	.word	0x000010e0
        /*034c*/ 	.word	0x000000ff
        /*0350*/ 	.word	0x0000e070
        /*0354*/ 	.short	0x0100
        /*0356*/ 	.byte	0x05
	.zero		1


	//   ....[15]....
        /*0358*/ 	.word	0x000010f0
        /*035c*/ 	.word	0x000000ff
        /*0360*/ 	.word	0x0000e078
        /*0364*/ 	.short	0x0100
        /*0366*/ 	.byte	0x05
	.zero		1


	//   ....[16]....
        /*0368*/ 	.word	0x000012d0
        /*036c*/ 	.word	0x000000ff
        /*0370*/ 	.word	0x0000e080
        /*0374*/ 	.short	0x0100
        /*0376*/ 	.byte	0x05
	.zero		1


	//   ....[17]....
        /*0378*/ 	.word	0x000012e0
        /*037c*/ 	.word	0x000000ff
        /*0380*/ 	.word	0x0000e088
        /*0384*/ 	.short	0x0100
        /*0386*/ 	.byte	0x05
	.zero		1


	//   ....[18]....
        /*0388*/ 	.word	0x00001410
        /*038c*/ 	.word	0x000000ff
        /*0390*/ 	.word	0x0000e090
        /*0394*/ 	.short	0x0100
        /*0396*/ 	.byte	0x08
	.zero		1


	//   ....[19]....
        /*0398*/ 	.word	0x00001420
        /*039c*/ 	.word	0x000000ff
        /*03a0*/ 	.word	0x0000e0a0
        /*03a4*/ 	.short	0x0100
        /*03a6*/ 	.byte	0x08
	.zero		1


	//   ....[20]....
        /*03a8*/ 	.word	0x00001430
        /*03ac*/ 	.word	0x000000ff
        /*03b0*/ 	.word	0x0000e098
        /*03b4*/ 	.short	0x0100
        /*03b6*/ 	.byte	0x08
	.zero		1


	//   ....[21]....
        /*03b8*/ 	.word	0x00001440
        /*03bc*/ 	.word	0x000000ff
        /*03c0*/ 	.word	0x0000e0a8
        /*03c4*/ 	.short	0x0100
        /*03c6*/ 	.byte	0x08
	.zero		1


	//   ....[22]....
        /*03c8*/ 	.word	0x00001570
        /*03cc*/ 	.word	0x000000ff
        /*03d0*/ 	.word	0x0000e0b0
        /*03d4*/ 	.short	0x0100
        /*03d6*/ 	.byte	0x08
	.zero		1


	//   ....[23]....
        /*03d8*/ 	.word	0x00001580
        /*03dc*/ 	.word	0x000000ff
        /*03e0*/ 	.word	0x0000e0c0
        /*03e4*/ 	.short	0x0100
        /*03e6*/ 	.byte	0x08
	.zero		1


	//   ....[24]....
        /*03e8*/ 	.word	0x00001590
        /*03ec*/ 	.word	0x000000ff
        /*03f0*/ 	.word	0x0000e0b8
        /*03f4*/ 	.short	0x0100
        /*03f6*/ 	.byte	0x08
	.zero		1


	//   ....[25]....
        /*03f8*/ 	.word	0x000015a0
        /*03fc*/ 	.word	0x000000ff
        /*0400*/ 	.word	0x0000e0c8
        /*0404*/ 	.short	0x0100
        /*0406*/ 	.byte	0x08
	.zero		1


	//   ....[26]....
        /*0408*/ 	.word	0x00001690
        /*040c*/ 	.word	0x000000ff
        /*0410*/ 	.word	0x0000e0d0
        /*0414*/ 	.short	0x0100
        /*0416*/ 	.byte	0x05
	.zero		1


	//   ....[27]....
        /*0418*/ 	.word	0x000016a0
        /*041c*/ 	.word	0x000000ff
        /*0420*/ 	.word	0x0000e0d8
        /*0424*/ 	.short	0x0100
        /*0426*/ 	.byte	0x05
	.zero		1


	//   ....[28]....
        /*0428*/ 	.word	0x00001b30
        /*042c*/ 	.word	0x000000ff
        /*0430*/ 	.word	0x0000e000
        /*0434*/ 	.short	0x010a
        /*0436*/ 	.byte	0x04
	.zero		1


	//   ....[29]....
        /*0438*/ 	.word	0x00001b70
        /*043c*/ 	.word	0x000000ff
        /*0440*/ 	.word	0x0000e020
        /*0444*/ 	.short	0x010a
        /*0446*/ 	.byte	0x04
	.zero		1


	//   ....[30]....
        /*0448*/ 	.word	0x00001bf0
        /*044c*/ 	.word	0x000000ff
        /*0450*/ 	.word	0x0000e058
        /*0454*/ 	.short	0x010a
        /*0456*/ 	.byte	0x04
	.zero		1


	//   ....[31]....
        /*0458*/ 	.word	0x00001e70
        /*045c*/ 	.word	0x000000ff
        /*0460*/ 	.word	0x0000e008
        /*0464*/ 	.short	0x010a
        /*0466*/ 	.byte	0x04
	.zero		1


	//   ....[32]....
        /*0468*/ 	.word	0x00001ed0
        /*046c*/ 	.word	0x000000ff
        /*0470*/ 	.word	0x0000e068
        /*0474*/ 	.short	0x010a
        /*0476*/ 	.byte	0x04
	.zero		1


	//   ....[33]....
        /*0478*/ 	.word	0x00002160
        /*047c*/ 	.word	0x000000ff
        /*0480*/ 	.word	0x0000e028
        /*0484*/ 	.short	0x010a
        /*0486*/ 	.byte	0x04
	.zero		1


	//   ....[34]....
        /*0488*/ 	.word	0x000021a0
        /*048c*/ 	.word	0x000000ff
        /*0490*/ 	.word	0x0000e0a0
        /*0494*/ 	.short	0x010a
        /*0496*/ 	.byte	0x04
	.zero		1


	//   ....[35]....
        /*0498*/ 	.word	0x000021e0
        /*049c*/ 	.word	0x000000ff
        /*04a0*/ 	.word	0x0000e058
        /*04a4*/ 	.short	0x010a
        /*04a6*/ 	.byte	0x04
	.zero		1


	//   ....[36]....
        /*04a8*/ 	.word	0x000025e0
        /*04ac*/ 	.word	0x000000ff
        /*04b0*/ 	.word	0x0000e020
        /*04b4*/ 	.short	0x010a
        /*04b6*/ 	.byte	0x08
	.zero		1


	//   ....[37]....
        /*04b8*/ 	.word	0x000028e0
        /*04bc*/ 	.word	0x000000ff
        /*04c0*/ 	.word	0x0000e0a8
        /*04c4*/ 	.short	0x010a
        /*04c6*/ 	.byte	0x04
	.zero		1


	//   ....[38]....
        /*04c8*/ 	.word	0x00002930
        /*04cc*/ 	.word	0x000000ff
        /*04d0*/ 	.word	0x0000e068
        /*04d4*/ 	.short	0x010a
        /*04d6*/ 	.byte	0x04
	.zero		1


	//   ....[39]....
        /*04d8*/ 	.word	0x00002f80
        /*04dc*/ 	.word	0x000000ff
        /*04e0*/ 	.word	0x0000e020
        /*04e4*/ 	.short	0x010a
        /*04e6*/ 	.byte	0x08
	.zero		1


	//   ....[40]....
        /*04e8*/ 	.word	0x00002fd0
        /*04ec*/ 	.word	0x000000ff
        /*04f0*/ 	.word	0x0000e0a0
        /*04f4*/ 	.short	0x010a
        /*04f6*/ 	.byte	0x04
	.zero		1


	//   ....[41]....
        /*04f8*/ 	.word	0x00003020
        /*04fc*/ 	.word	0x000000ff
        /*0500*/ 	.word	0x0000e058
        /*0504*/ 	.short	0x010a
        /*0506*/ 	.byte	0x04
	.zero		1


	//   ....[42]....
        /*0508*/ 	.word	0x00003480
        /*050c*/ 	.word	0x000000ff
        /*0510*/ 	.word	0x0000e0a8
        /*0514*/ 	.short	0x010a
        /*0516*/ 	.byte	0x04
	.zero		1


	//   ....[43]....
        /*0518*/ 	.word	0x000034d0
        /*051c*/ 	.word	0x000000ff
        /*0520*/ 	.word	0x0000e068
        /*0524*/ 	.short	0x010a
        /*0526*/ 	.byte	0x04
	.zero		1


	//   ....[44]....
        /*0528*/ 	.word	0x000039e0
        /*052c*/ 	.word	0x00000011
        /*0530*/ 	.word	0x0000e0c0
        /*0534*/ 	.short	0x010a
        /*0536*/ 	.byte	0xff
	.zero		1


	//   ....[45]....
        /*0538*/ 	.word	0x00006b10
        /*053c*/ 	.word	0x00000011
        /*0540*/ 	.word	0x0000e0b0
        /*0544*/ 	.short	0x0101
        /*0546*/ 	.byte	0xff
	.zero		1


	//   ....[46]....
        /*0548*/ 	.word	0x000075c0
        /*054c*/ 	.word	0x00000011
        /*0550*/ 	.word	0x0000e0c8
        /*0554*/ 	.short	0x010a
        /*0556*/ 	.byte	0xff
	.zero		1


	//   ....[47]....
        /*0558*/ 	.word	0x000078d0
        /*055c*/ 	.word	0x00000011
        /*0560*/ 	.word	0x0000e0b8
        /*0564*/ 	.short	0x0101
        /*0566*/ 	.byte	0xff
	.zero		1


	//   ....[48]....
        /*0568*/ 	.word	0x000079a0
        /*056c*/ 	.word	0x000000ff
        /*0570*/ 	.word	0x0000e070
        /*0574*/ 	.short	0x010a
        /*0576*/ 	.byte	0x27
	.zero		1


	//   ....[49]....
        /*0578*/ 	.word	0x00007a20
        /*057c*/ 	.word	0x000000ff
        /*0580*/ 	.word	0x00000000
        /*0584*/ 	.short	0x0101
        /*0586*/ 	.byte	0x04
	.zero		1


	//   ....[50]....
        /*0588*/ 	.word	0x00007a50
        /*058c*/ 	.word	0x000000ff
        /*0590*/ 	.word	0x0000e080
        /*0594*/ 	.short	0x010a
        /*0596*/ 	.byte	0x27
	.zero		1


	//   ....[51]....
        /*0598*/ 	.word	0x00007cf0
        /*059c*/ 	.word	0x000000ff
        /*05a0*/ 	.word	0x0000e070
        /*05a4*/ 	.short	0x010a
        /*05a6*/ 	.byte	0x27
	.zero		1


	//   ....[52]....
        /*05a8*/ 	.word	0x00007e50
        /*05ac*/ 	.word	0x000000ff
        /*05b0*/ 	.word	0x0000e090
        /*05b4*/ 	.short	0x010a
        /*05b6*/ 	.byte	0x27
	.zero		1


	//   ....[53]....
        /*05b8*/ 	.word	0x00008bc0
        /*05bc*/ 	.word	0x000000ff
        /*05c0*/ 	.word	0x00000000
        /*05c4*/ 	.short	0x0101
        /*05c6*/ 	.byte	0x04
	.zero		1


	//   ....[54]....
        /*05c8*/ 	.word	0x00008c40
        /*05cc*/ 	.word	0x000000ff
        /*05d0*/ 	.word	0x00000000
        /*05d4*/ 	.short	0x0101
        /*05d6*/ 	.byte	0x04
	.zero		1


	//   ....[55]....
        /*05d8*/ 	.word	0x00008ca0
        /*05dc*/ 	.word	0x000000ff
        /*05e0*/ 	.word	0x0000e080
        /*05e4*/ 	.short	0x010a
        /*05e6*/ 	.byte	0x27
	.zero		1


	//   ....[56]....
        /*05e8*/ 	.word	0x00008f20
        /*05ec*/ 	.word	0x000000ff
        /*05f0*/ 	.word	0x0000e098
        /*05f4*/ 	.short	0x010a
        /*05f6*/ 	.byte	0x27
	.zero		1


	//   ....[57]....
        /*05f8*/ 	.word	0x00009c70
        /*05fc*/ 	.word	0x000000ff
        /*0600*/ 	.word	0x00000000
        /*0604*/ 	.short	0x0101
        /*0606*/ 	.byte	0x04
	.zero		1


	//   ....[58]....
        /*0608*/ 	.word	0x00009d10
        /*060c*/ 	.word	0x000000ff
        /*0610*/ 	.word	0x00000000
        /*0614*/ 	.short	0x0101
        /*0616*/ 	.byte	0x05
	.zero		1


	//   ....[59]....
        /*0618*/ 	.word	0x00009dc0
        /*061c*/ 	.word	0x000000ff
        /*0620*/ 	.word	0x00000000
        /*0624*/ 	.short	0x0101
        /*0626*/ 	.byte	0x05
	.zero		1


	//   ....[60]....
        /*0628*/ 	.word	0x00009e10
        /*062c*/ 	.word	0x000000ff
        /*0630*/ 	.word	0x0000e070
        /*0634*/ 	.short	0x010a
        /*0636*/ 	.byte	0x28
	.zero		1


	//   ....[61]....
        /*0638*/ 	.word	0x00009e80
        /*063c*/ 	.word	0x000000ff
        /*0640*/ 	.word	0x00000000
        /*0644*/ 	.short	0x0101
        /*0646*/ 	.byte	0x04
	.zero		1


	//   ....[62]....
        /*0648*/ 	.word	0x00009ee0
        /*064c*/ 	.word	0x000000ff
        /*0650*/ 	.word	0x0000e090
        /*0654*/ 	.short	0x010a
        /*0656*/ 	.byte	0x28
	.zero		1


	//   ....[63]....
        /*0658*/ 	.word	0x00009f60
        /*065c*/ 	.word	0x000000ff
        /*0660*/ 	.word	0x0000e0c0
        /*0664*/ 	.short	0x010a
        /*0666*/ 	.byte	0x28
	.zero		1


	//   ....[64]....
        /*0668*/ 	.word	0x0000b280
        /*066c*/ 	.word	0x000000ff
        /*0670*/ 	.word	0x00000000
        /*0674*/ 	.short	0x0101
        /*0676*/ 	.byte	0x04
	.zero		1


	//   ....[65]....
        /*0678*/ 	.word	0x0000b2b0
        /*067c*/ 	.word	0x000000ff
        /*0680*/ 	.word	0x0000e0b0
        /*0684*/ 	.short	0x0101
        /*0686*/ 	.byte	0x28
	.zero		1


	//   ....[66]....
        /*0688*/ 	.word	0x0000b330
        /*068c*/ 	.word	0x000000ff
        /*0690*/ 	.word	0x0000e080
        /*0694*/ 	.short	0x010a
        /*0696*/ 	.byte	0x28
	.zero		1


	//   ....[67]....
        /*0698*/ 	.word	0x0000b4e0
        /*069c*/ 	.word	0x000000ff
        /*06a0*/ 	.word	0x00000000
        /*06a4*/ 	.short	0x0101
        /*06a6*/ 	.byte	0x27
	.zero		1


	//   ....[68]....
        /*06a8*/ 	.word	0x0000b530
        /*06ac*/ 	.word	0x000000ff
        /*06b0*/ 	.word	0x0000e098
        /*06b4*/ 	.short	0x010a
        /*06b6*/ 	.byte	0x28
	.zero		1


	//   ....[69]....
        /*06b8*/ 	.word	0x0000b5b0
        /*06bc*/ 	.word	0x000000ff
        /*06c0*/ 	.word	0x0000e0c8
        /*06c4*/ 	.short	0x010a
        /*06c6*/ 	.byte	0x28
	.zero		1


	//   ....[70]....
        /*06c8*/ 	.word	0x0000c800
        /*06cc*/ 	.word	0x000000ff
        /*06d0*/ 	.word	0x00000000
        /*06d4*/ 	.short	0x0101
        /*06d6*/ 	.byte	0x04
	.zero		1


	//   ....[71]....
        /*06d8*/ 	.word	0x0000c830
        /*06dc*/ 	.word	0x000000ff
        /*06e0*/ 	.word	0x0000e0b8
        /*06e4*/ 	.short	0x0101
        /*06e6*/ 	.byte	0x28
	.zero		1


	//   ....[72]....
        /*06e8*/ 	.word	0x0000c9d0
        /*06ec*/ 	.word	0x000000ff
        /*06f0*/ 	.word	0x00000000
        /*06f4*/ 	.short	0x010a
        /*06f6*/ 	.byte	0x37
	.zero		1


	//   ....[73]....
        /*06f8*/ 	.word	0x0000ccc0
        /*06fc*/ 	.word	0x000000ff
        /*0700*/ 	.word	0x00000000
        /*0704*/ 	.short	0x010a
        /*0706*/ 	.byte	0x2b
	.zero		1


	//   ....[74]....
        /*0708*/ 	.word	0x0000d430
        /*070c*/ 	.word	0x000000ff
        /*0710*/ 	.word	0x00000000
        /*0714*/ 	.short	0x0101
        /*0716*/ 	.byte	0x04
	.zero		1


	//   ....[75]....
        /*0718*/ 	.word	0x0000d480
        /*071c*/ 	.word	0x000000ff
        /*0720*/ 	.word	0x00000000
        /*0724*/ 	.short	0x010a
        /*0726*/ 	.byte	0x34
	.zero		1


	//   ....[76]....
        /*0728*/ 	.word	0x0000d770
        /*072c*/ 	.word	0x000000ff
        /*0730*/ 	.word	0x00000000
        /*0734*/ 	.short	0x0101
        /*0736*/ 	.byte	0x2a
	.zero		1


	//   ....[77]....
        /*0738*/ 	.word	0x0000ea40
        /*073c*/ 	.word	0x000000ff
        /*0740*/ 	.word	0x00000000
        /*0744*/ 	.short	0x0101
        /*0746*/ 	.byte	0x04
	.zero		1


	//   ....[78]....
        /*0748*/ 	.word	0x0000eae0
        /*074c*/ 	.word	0x000000ff
        /*0750*/ 	.word	0x00000000
        /*0754*/ 	.short	0x010a
        /*0756*/ 	.byte	0x37
	.zero		1


	//   ....[79]....
        /*0758*/ 	.word	0x0000ee30
        /*075c*/ 	.word	0x000000ff
        /*0760*/ 	.word	0x00000000
        /*0764*/ 	.short	0x010a
        /*0766*/ 	.byte	0x2b
	.zero		1


	//   ....[80]....
        /*0768*/ 	.word	0x0000f090
        /*076c*/ 	.word	0x000000ff
        /*0770*/ 	.word	0x00000000
        /*0774*/ 	.short	0x0101
        /*0776*/ 	.byte	0x04
	.zero		1


	//   ....[81]....
        /*0778*/ 	.word	0x0000f100
        /*077c*/ 	.word	0x000000ff
        /*0780*/ 	.word	0x00000000
        /*0784*/ 	.short	0x010a
        /*0786*/ 	.byte	0x37
	.zero		1


	//   ....[82]....
        /*0788*/ 	.word	0x0000f1c0
        /*078c*/ 	.word	0x000000ff
        /*0790*/ 	.word	0x00000000
        /*0794*/ 	.short	0x0101
        /*0796*/ 	.byte	0x04
	.zero		1


	//   ....[83]....
        /*0798*/ 	.word	0x0000f520
        /*079c*/ 	.word	0x000000ff
        /*07a0*/ 	.word	0x0000e010
        /*07a4*/ 	.short	0x010a
        /*07a6*/ 	.byte	0x08
	.zero		1


	//   ....[84]....
        /*07a8*/ 	.word	0x0000f6d0
        /*07ac*/ 	.word	0x000000ff
        /*07b0*/ 	.word	0x0000e038
        /*07b4*/ 	.short	0x010a
        /*07b6*/ 	.byte	0x08
	.zero		1


	//   ....[85]....
        /*07b8*/ 	.word	0x0000f8a0
        /*07bc*/ 	.word	0x000000ff
        /*07c0*/ 	.word	0x0000e018
        /*07c4*/ 	.short	0x010a
        /*07c6*/ 	.byte	0x08
	.zero		1


	//   ....[86]....
        /*07c8*/ 	.word	0x0000fa60
        /*07cc*/ 	.word	0x000000ff
        /*07d0*/ 	.word	0x0000e040
        /*07d4*/ 	.short	0x010a
        /*07d6*/ 	.byte	0x08
	.zero		1


	//   ....[87]....
        /*07d8*/ 	.word	0x0000fda0
        /*07dc*/ 	.word	0x000000ff
        /*07e0*/ 	.word	0x0000e038
        /*07e4*/ 	.short	0x010a
        /*07e6*/ 	.byte	0x21
	.zero		1


	//   ....[88]....
        /*07e8*/ 	.word	0x0000ff70
        /*07ec*/ 	.word	0x000000ff
        /*07f0*/ 	.word	0x0000e038
        /*07f4*/ 	.short	0x010a
        /*07f6*/ 	.byte	0x11
	.zero		1


	//   ....[89]....
        /*07f8*/ 	.word	0x00010160
        /*07fc*/ 	.word	0x000000ff
        /*0800*/ 	.word	0x0000e038
        /*0804*/ 	.short	0x010a
        /*0806*/ 	.byte	0x19
	.zero		1


	//   ....[90]....
        /*0808*/ 	.word	0x00010340
        /*080c*/ 	.word	0x000000ff
        /*0810*/ 	.word	0x0000e038
        /*0814*/ 	.short	0x010a
        /*0816*/ 	.byte	0x11
	.zero		1


	//   ....[91]....
        /*0818*/ 	.word	0x00010530
        /*081c*/ 	.word	0x000000ff
        /*0820*/ 	.word	0x0000e038
        /*0824*/ 	.short	0x010a
        /*0826*/ 	.byte	0x11
	.zero		1


	//   ....[92]....
        /*0828*/ 	.word	0x00010720
        /*082c*/ 	.word	0x000000ff
        /*0830*/ 	.word	0x0000e038
        /*0834*/ 	.short	0x010a
        /*0836*/ 	.byte	0x11
	.zero		1


	//   ....[93]....
        /*0838*/ 	.word	0x00010910
        /*083c*/ 	.word	0x000000ff
        /*0840*/ 	.word	0x0000e038
        /*0844*/ 	.short	0x010a
        /*0846*/ 	.byte	0x11
	.zero		1


	//   ....[94]....
        /*0848*/ 	.word	0x00010b00
        /*084c*/ 	.word	0x000000ff
        /*0850*/ 	.word	0x0000e038
        /*0854*/ 	.short	0x010a
        /*0856*/ 	.byte	0x11
	.zero		1


	//   ....[95]....
        /*0858*/ 	.word	0x00010d90
        /*085c*/ 	.word	0x000000ff
        /*0860*/ 	.word	0x0000e038
        /*0864*/ 	.short	0x010a
        /*0866*/ 	.byte	0x19
	.zero		1


	//   ....[96]....
        /*0868*/ 	.word	0x00010f70
        /*086c*/ 	.word	0x000000ff
        /*0870*/ 	.word	0x0000e038
        /*0874*/ 	.short	0x010a
        /*0876*/ 	.byte	0x11
	.zero		1


	//   ....[97]....
        /*0878*/ 	.word	0x000113e0
        /*087c*/ 	.word	0x000000ff
        /*0880*/ 	.word	0x0000e0b0
        /*0884*/ 	.short	0x010a
        /*0886*/ 	.byte	0x10
	.zero		1


	//   ....[98]....
        /*0888*/ 	.word	0x00011480
        /*088c*/ 	.word	0x000000ff
        /*0890*/ 	.word	0x0000e0b8
        /*0894*/ 	.short	0x010a
        /*0896*/ 	.byte	0x10
	.zero		1


	//   ....[99]....
        /*0898*/ 	.word	0x000115a0
        /*089c*/ 	.word	0x000000ff
        /*08a0*/ 	.word	0x00000000
        /*08a4*/ 	.short	0x0101
        /*08a6*/ 	.byte	0x05
	.zero		1


	//   ....[100]....
        /*08a8*/ 	.word	0x00011620
        /*08ac*/ 	.word	0x000000ff
        /*08b0*/ 	.word	0x00000000
        /*08b4*/ 	.short	0x0101
        /*08b6*/ 	.byte	0x05
	.zero		1


	//   ....[101]....
        /*08b8*/ 	.word	0x000118b0
        /*08bc*/ 	.word	0x00000000
        /*08c0*/ 	.word	0x0000e000
        /*08c4*/ 	.short	0x010a
        /*08c6*/ 	.byte	0xff
	.zero		1


	//   ....[102]....
        /*08c8*/ 	.word	0x00011910
        /*08cc*/ 	.word	0x00000000
        /*08d0*/ 	.word	0x0000e020
        /*08d4*/ 	.short	0x010a
        /*08d6*/ 	.byte	0xff
	.zero		1


	//   ....[103]....
        /*08d8*/ 	.word	0x00011970
        /*08dc*/ 	.word	0x00000005
        /*08e0*/ 	.word	0x0000e058
        /*08e4*/ 	.short	0x010a
        /*08e6*/ 	.byte	0xff
	.zero		1


	//   ....[104]....
        /*08e8*/ 	.word	0x000119d0
        /*08ec*/ 	.word	0x00000000
        /*08f0*/ 	.word	0x0000e008
        /*08f4*/ 	.short	0x010a
        /*08f6*/ 	.byte	0xff
	.zero		1


	//   ....[105]....
        /*08f8*/ 	.word	0x00011a30
        /*08fc*/ 	.word	0x00000005
        /*0900*/ 	.word	0x0000e068
        /*0904*/ 	.short	0x010a
        /*0906*/ 	.byte	0xff
	.zero		1


	//   ....[106]....
        /*0908*/ 	.word	0x00011a90
        /*090c*/ 	.word	0x00000000
        /*0910*/ 	.word	0x0000e028
        /*0914*/ 	.short	0x010a
        /*0916*/ 	.byte	0xff
	.zero		1


	//   ....[107]....
        /*0918*/ 	.word	0x00011af0
        /*091c*/ 	.word	0x00000005
        /*0920*/ 	.word	0x0000e0a0
        /*0924*/ 	.short	0x010a
        /*0926*/ 	.byte	0xff
	.zero		1


	//   ....[108]....
        /*0928*/ 	.word	0x00011b50
        /*092c*/ 	.word	0x00000000
        /*0930*/ 	.word	0x0000e058
        /*0934*/ 	.short	0x010a
        /*0936*/ 	.byte	0xff
	.zero		1


	//   ....[109]....
        /*0938*/ 	.word	0x00011bb0
        /*093c*/ 	.word	0x00000000
        /*0940*/ 	.word	0x0000e020
        /*0944*/ 	.short	0x010a
        /*0946*/ 	.byte	0xff
	.zero		1


	//   ....[110]....
        /*0948*/ 	.word	0x00011c10
        /*094c*/ 	.word	0x00000000
        /*0950*/ 	.word	0x0000e0a8
        /*0954*/ 	.short	0x010a
        /*0956*/ 	.byte	0xff
	.zero		1


	//   ....[111]....
        /*0958*/ 	.word	0x00011c70
        /*095c*/ 	.word	0x00000000
        /*0960*/ 	.word	0x0000e068
        /*0964*/ 	.short	0x010a
        /*0966*/ 	.byte	0xff
	.zero		1


	//   ....[112]....
        /*0968*/ 	.word	0x00011cd0
        /*096c*/ 	.word	0x00000000
        /*0970*/ 	.word	0x0000e020
        /*0974*/ 	.short	0x010a
        /*0976*/ 	.byte	0xff
	.zero		1


	//   ....[113]....
        /*0978*/ 	.word	0x00011d30
        /*097c*/ 	.word	0x00000000
        /*0980*/ 	.word	0x0000e0a0
        /*0984*/ 	.short	0x010a
        /*0986*/ 	.byte	0xff
	.zero		1


	//   ....[114]....
        /*0988*/ 	.word	0x00011d90
        /*098c*/ 	.word	0x00000000
        /*0990*/ 	.word	0x0000e058
        /*0994*/ 	.short	0x010a
        /*0996*/ 	.byte	0xff
	.zero		1


	//   ....[115]....
        /*0998*/ 	.word	0x00011df0
        /*099c*/ 	.word	0x00000000
        /*09a0*/ 	.word	0x0000e0a8
        /*09a4*/ 	.short	0x010a
        /*09a6*/ 	.byte	0xff
	.zero		1


	//   ....[116]....
        /*09a8*/ 	.word	0x00011e50
        /*09ac*/ 	.word	0x00000000
        /*09b0*/ 	.word	0x0000e068
        /*09b4*/ 	.short	0x010a
        /*09b6*/ 	.byte	0xff
	.zero		1


	//   ....[117]....
        /*09b8*/ 	.word	0x00011ea0
        /*09bc*/ 	.word	0x00000011
        /*09c0*/ 	.word	0x0000e0c0
        /*09c4*/ 	.short	0x010a
        /*09c6*/ 	.byte	0xff
	.zero		1


	//   ....[118]....
        /*09c8*/ 	.word	0x00011ef0
        /*09cc*/ 	.word	0x00000011
        /*09d0*/ 	.word	0x0000e0c8
        /*09d4*/ 	.short	0x010a
        /*09d6*/ 	.byte	0xff
	.zero		1


	//   ....[119]....
        /*09d8*/ 	.word	0x00011f50
        /*09dc*/ 	.word	0x00000000
        /*09e0*/ 	.word	0x0000e070
        /*09e4*/ 	.short	0x010a
        /*09e6*/ 	.byte	0xff
	.zero		1


	//   ....[120]....
        /*09e8*/ 	.word	0x00011fb0
        /*09ec*/ 	.word	0x00000000
        /*09f0*/ 	.word	0x0000e080
        /*09f4*/ 	.short	0x010a
        /*09f6*/ 	.byte	0xff
	.zero		1


	//   ....[121]....
        /*09f8*/ 	.word	0x00012010
        /*09fc*/ 	.word	0x00000000
        /*0a00*/ 	.word	0x0000e070
        /*0a04*/ 	.short	0x010a
        /*0a06*/ 	.byte	0xff
	.zero		1


	//   ....[122]....
        /*0a08*/ 	.word	0x00012070
        /*0a0c*/ 	.word	0x00000000
        /*0a10*/ 	.word	0x0000e090
        /*0a14*/ 	.short	0x010a
        /*0a16*/ 	.byte	0xff
	.zero		1


	//   ....[123]....
        /*0a18*/ 	.word	0x000120d0
        /*0a1c*/ 	.word	0x00000000
        /*0a20*/ 	.word	0x0000e080
        /*0a24*/ 	.short	0x010a
        /*0a26*/ 	.byte	0xff
	.zero		1


	//   ....[124]....
        /*0a28*/ 	.word	0x00012130
        /*0a2c*/ 	.word	0x00000000
        /*0a30*/ 	.word	0x0000e098
        /*0a34*/ 	.short	0x010a
        /*0a36*/ 	.byte	0xff
	.zero		1


	//   ....[125]....
        /*0a38*/ 	.word	0x00012190
        /*0a3c*/ 	.word	0x00000000
        /*0a40*/ 	.word	0x0000e070
        /*0a44*/ 	.short	0x010a
        /*0a46*/ 	.byte	0xff
	.zero		1


	//   ....[126]....
        /*0a48*/ 	.word	0x000121f0
        /*0a4c*/ 	.word	0x00000000
        /*0a50*/ 	.word	0x0000e090
        /*0a54*/ 	.short	0x010a
        /*0a56*/ 	.byte	0xff
	.zero		1


	//   ....[127]....
        /*0a58*/ 	.word	0x00012250
        /*0a5c*/ 	.word	0x00000000
        /*0a60*/ 	.word	0x0000e0c0
        /*0a64*/ 	.short	0x010a
        /*0a66*/ 	.byte	0xff
	.zero		1


	//   ....[128]....
        /*0a68*/ 	.word	0x000122b0
        /*0a6c*/ 	.word	0x00000000
        /*0a70*/ 	.word	0x0000e080
        /*0a74*/ 	.short	0x010a
        /*0a76*/ 	.byte	0xff
	.zero		1


	//   ....[129]....
        /*0a78*/ 	.word	0x00012310
        /*0a7c*/ 	.word	0x00000000
        /*0a80*/ 	.word	0x0000e098
        /*0a84*/ 	.short	0x010a
        /*0a86*/ 	.byte	0xff
	.zero		1


	//   ....[130]....
        /*0a88*/ 	.word	0x00012370
        /*0a8c*/ 	.word	0x00000000
        /*0a90*/ 	.word	0x0000e0c8
        /*0a94*/ 	.short	0x010a
        /*0a96*/ 	.byte	0xff
	.zero		1


	//   ....[131]....
        /*0a98*/ 	.word	0x000123d0
        /*0a9c*/ 	.word	0x00000000
        /*0aa0*/ 	.word	0x00000000
        /*0aa4*/ 	.short	0x010a
        /*0aa6*/ 	.byte	0xff
	.zero		1


	//   ....[132]....
        /*0aa8*/ 	.word	0x00012430
        /*0aac*/ 	.word	0x00000000
        /*0ab0*/ 	.word	0x00000000
        /*0ab4*/ 	.short	0x010a
        /*0ab6*/ 	.byte	0xff
	.zero		1


	//   ....[133]....
        /*0ab8*/ 	.word	0x00012490
        /*0abc*/ 	.word	0x00000004
        /*0ac0*/ 	.word	0x00000000
        /*0ac4*/ 	.short	0x010a
        /*0ac6*/ 	.byte	0xff
	.zero		1


	//   ....[134]....
        /*0ac8*/ 	.word	0x000124f0
        /*0acc*/ 	.word	0x00000003
        /*0ad0*/ 	.word	0x00000000
        /*0ad4*/ 	.short	0x010a
        /*0ad6*/ 	.byte	0xff
	.zero		1


	//   ....[135]....
        /*0ad8*/ 	.word	0x00012550
        /*0adc*/ 	.word	0x00000000
        /*0ae0*/ 	.word	0x00000000
        /*0ae4*/ 	.short	0x010a
        /*0ae6*/ 	.byte	0xff
	.zero		1


	//   ....[136]....
        /*0ae8*/ 	.word	0x000125b0
        /*0aec*/ 	.word	0x00000000
        /*0af0*/ 	.word	0x00000000
        /*0af4*/ 	.short	0x010a
        /*0af6*/ 	.byte	0xff
	.zero		1


	//   ....[137]....
        /*0af8*/ 	.word	0x00012610
        /*0afc*/ 	.word	0x00000000
        /*0b00*/ 	.word	0x0000e010
        /*0b04*/ 	.short	0x010a
        /*0b06*/ 	.byte	0xff
	.zero		1


	//   ....[138]....
        /*0b08*/ 	.word	0x00012670
        /*0b0c*/ 	.word	0x00000000
        /*0b10*/ 	.word	0x0000e038
        /*0b14*/ 	.short	0x010a
        /*0b16*/ 	.byte	0xff
	.zero		1


	//   ....[139]....
        /*0b18*/ 	.word	0x000126d0
        /*0b1c*/ 	.word	0x00000000
        /*0b20*/ 	.word	0x0000e018
        /*0b24*/ 	.short	0x010a
        /*0b26*/ 	.byte	0xff
	.zero		1


	//   ....[140]....
        /*0b28*/ 	.word	0x00012730
        /*0b2c*/ 	.word	0x00000000
        /*0b30*/ 	.word	0x0000e040
        /*0b34*/ 	.short	0x010a
        /*0b36*/ 	.byte	0xff
	.zero		1


	//   ....[141]....
        /*0b38*/ 	.word	0x00012790
        /*0b3c*/ 	.word	0x00000000
        /*0b40*/ 	.word	0x0000e038
        /*0b44*/ 	.short	0x010a
        /*0b46*/ 	.byte	0xff
	.zero		1


	//   ....[142]....
        /*0b48*/ 	.word	0x000127f0
        /*0b4c*/ 	.word	0x00000000
        /*0b50*/ 	.word	0x0000e038
        /*0b54*/ 	.short	0x010a
        /*0b56*/ 	.byte	0xff
	.zero		1


	//   ....[143]....
        /*0b58*/ 	.word	0x00012850
        /*0b5c*/ 	.word	0x00000000
        /*0b60*/ 	.word	0x0000e038
        /*0b64*/ 	.short	0x010a
        /*0b66*/ 	.byte	0xff
	.zero		1


	//   ....[144]....
        /*0b68*/ 	.word	0x000128b0
        /*0b6c*/ 	.word	0x00000000
        /*0b70*/ 	.word	0x0000e038
        /*0b74*/ 	.short	0x010a
        /*0b76*/ 	.byte	0xff
	.zero		1


	//   ....[145]....
        /*0b78*/ 	.word	0x00012910
        /*0b7c*/ 	.word	0x00000000
        /*0b80*/ 	.word	0x0000e038
        /*0b84*/ 	.short	0x010a
        /*0b86*/ 	.byte	0xff
	.zero		1


	//   ....[146]....
        /*0b88*/ 	.word	0x00012970
        /*0b8c*/ 	.word	0x00000000
        /*0b90*/ 	.word	0x0000e038
        /*0b94*/ 	.short	0x010a
        /*0b96*/ 	.byte	0xff
	.zero		1


	//   ....[147]....
        /*0b98*/ 	.word	0x000129d0
        /*0b9c*/ 	.word	0x00000000
        /*0ba0*/ 	.word	0x0000e038
        /*0ba4*/ 	.short	0x010a
        /*0ba6*/ 	.byte	0xff
	.zero		1


	//   ....[148]....
        /*0ba8*/ 	.word	0x00012a30
        /*0bac*/ 	.word	0x00000000
        /*0bb0*/ 	.word	0x0000e038
        /*0bb4*/ 	.short	0x010a
        /*0bb6*/ 	.byte	0xff
	.zero		1


	//   ....[149]....
        /*0bb8*/ 	.word	0x00012a90
        /*0bbc*/ 	.word	0x00000000
        /*0bc0*/ 	.word	0x0000e038
        /*0bc4*/ 	.short	0x010a
        /*0bc6*/ 	.byte	0xff
	.zero		1


	//   ....[150]....
        /*0bc8*/ 	.word	0x00012af0
        /*0bcc*/ 	.word	0x00000000
        /*0bd0*/ 	.word	0x0000e038
        /*0bd4*/ 	.short	0x010a
        /*0bd6*/ 	.byte	0xff
	.zero		1


	//   ....[151]....
        /*0bd8*/ 	.word	0x00012b50
        /*0bdc*/ 	.word	0x00000000
        /*0be0*/ 	.word	0x0000e0b0
        /*0be4*/ 	.short	0x010a
        /*0be6*/ 	.byte	0xff
	.zero		1


	//   ....[152]....
        /*0be8*/ 	.word	0x00012bb0
        /*0bec*/ 	.word	0x00000000
        /*0bf0*/ 	.word	0x0000e0b8
        /*0bf4*/ 	.short	0x010a
        /*0bf6*/ 	.byte	0xff
	.zero		1


	//----- nvinfo : EIATTR_NUM_MBARRIERS
	.align		4
.L_64:
        /*0bf8*/ 	.byte	0x03, 0x38
        /*0bfa*/ 	.short	0x001c


	//----- nvinfo : EIATTR_EXIT_INSTR_OFFSETS
	.align		4
        /*0bfc*/ 	.byte	0x04, 0x1c
        /*0bfe*/ 	.short	(.L_66 - .L_65)


	//   ....[0]....
.L_65:
        /*0c00*/ 	.word	0x000017c0


	//   ....[1]....
        /*0c04*/ 	.word	0x00001a40


	//   ....[2]....
        /*0c08*/ 	.word	0x00003840


	//   ....[3]....
        /*0c0c*/ 	.word	0x00003880


	//   ....[4]....
        /*0c10*/ 	.word	0x00003900


	//   ....[5]....
        /*0c14*/ 	.word	0x000078e0


	//   ....[6]....
        /*0c18*/ 	.word	0x0000c840


	//   ....[7]....
        /*0c1c*/ 	.word	0x0000c8e0


	//   ....[8]....
        /*0c20*/ 	.word	0x0000f1d0


	//   ....[9]....
        /*0c24*/ 	.word	0x0000f260


	//   ....[10]....
        /*0c28*/ 	.word	0x0000f300


	//   ....[11]....
        /*0c2c*/ 	.word	0x0000fbd0


	//   ....[12]....
        /*0c30*/ 	.word	0x00010d20


	//   ....[13]....
        /*0c34*/ 	.word	0x00011160


	//   ....[14]....
        /*0c38*/ 	.word	0x000111d0


	//   ....[15]....
        /*0c3c*/ 	.word	0x00011890


	//----- nvinfo : EIATTR_INDIRECT_BRANCH_TARGETS
	.align		4
.L_66:
        /*0c40*/ 	.byte	0x04, 0x34
        /*0c42*/ 	.short	(.L_68 - .L_67)


	//   ....[0]....
.L_67:
        /*0c44*/ 	.word	.L_x_440@srel
        /*0c48*/ 	.short	0x0
        /*0c4a*/ 	.short	0x0
        /*0c4c*/ 	.word	0x3
        /*0c50*/ 	.word	.L_x_441@srel
        /*0c54*/ 	.word	.L_x_442@srel
        /*0c58*/ 	.word	.L_x_443@srel


	//----- nvinfo : EIATTR_MAX_THREADS
	.align		4
.L_68:
        /*0c5c*/ 	.byte	0x04, 0x05
        /*0c5e*/ 	.short	(.L_70 - .L_69)
.L_69:
        /*0c60*/ 	.word	0x00000200
        /*0c64*/ 	.word	0x00000001
        /*0c68*/ 	.word	0x00000001


	//----- nvinfo : EIATTR_CRS_STACK_SIZE
	.align		4
.L_70:
        /*0c6c*/ 	.byte	0x04, 0x1e
        /*0c6e*/ 	.short	(.L_72 - .L_71)
.L_71:
        /*0c70*/ 	.word	0x00000000


	//----- nvinfo : EIATTR_CBANK_PARAM_SIZE
	.align		4
.L_72:
        /*0c74*/ 	.byte	0x03, 0x19
        /*0c76*/ 	.short	0x0600


	//----- nvinfo : EIATTR_PARAM_CBANK
	.align		4
        /*0c78*/ 	.byte	0x04, 0x0a
        /*0c7a*/ 	.short	(.L_74 - .L_73)
	.align		4
.L_73:
        /*0c7c*/ 	.word	index@(.nv.constant0._ZN7cutlass13device_kernelINS_4fmha6kernel36Sm100FmhaFwdKernelTmaWarpspecializedIN4cute5tupleIJiiiNS5_IJNS5_IJiiEEEiEEEEEENS1_10collective38Sm100FmhaFwdMainloopTmaWarpspecializedINS_6half_tEffNS5_IJNS4_1CILi256EEENSC_ILi64EEESE_EEENS5_IJiNSC_ILi1EEES7_EEENS5_IJiSG_NS5_IJNS5_IJNSC_ILi0EEEiEEEiEEEEEESL_NS9_6NoMaskENS5_IJNSC_ILi2EEESG_SG_EEENSC_ILb0EEEEENS9_38Sm100FmhaFwdEpilogueTmaWarpspecializedISB_fNS5_IJNSC_ILi128EEESE_SE_EEESH_NS5_IJSG_S7_EEESP_EENS2_23IndividualTileSchedulerENS2_41Sm100FmhaCtxKernelWarpspecializedScheduleEEEEEvNT_6ParamsE)
        /*0c80*/ 	.short	0x0380
        /*0c82*/ 	.short	0x0600


	//----- nvinfo : EIATTR_SW_WAR
	.align		4
.L_74:
        /*0c84*/ 	.byte	0x04, 0x36
        /*0c86*/ 	.short	(.L_76 - .L_75)
.L_75:
        /*0c88*/ 	.word	0x00000008
.L_76:


//--------------------- .nv.callgraph             --------------------------
	.section	.nv.callgraph,"",@"SHT_CUDA_CALLGRAPH"
	.align	4
	.sectionentsize	8
	.align		4
        /*0000*/ 	.word	0x00000000
	.align		4
        /*0004*/ 	.word	0xffffffff
	.align		4
        /*0008*/ 	.word	index@(_ZN7cutlass13device_kernelINS_4fmha6kernel36Sm100FmhaFwdKernelTmaWarpspecializedIN4cute5tupleIJiiiNS5_IJNS5_IJiiEEEiEEEEEENS1_10collective38Sm100FmhaFwdMainloopTmaWarpspecializedINS_6half_tEffNS5_IJNS4_1CILi256EEENSC_ILi64EEESE_EEENS5_IJiNSC_ILi1EEES7_EEENS5_IJiSG_NS5_IJNS5_IJNSC_ILi0EEEiEEEiEEEEEESL_NS9_6NoMaskENS5_IJNSC_ILi2EEESG_SG_EEENSC_ILb0EEEEENS9_38Sm100FmhaFwdEpilogueTmaWarpspecializedISB_fNS5_IJNSC_ILi128EEESE_SE_EEESH_NS5_IJSG_S7_EEESP_EENS2_23IndividualTileSchedulerENS2_41Sm100FmhaCtxKernelWarpspecializedScheduleEEEEEvNT_6ParamsE)
	.align		4
        /*000c*/ 	.word	index@(__assertfail)
	.align		4
        /*0010*/ 	.word	index@(_ZN7cutlass13device_kernelINS_4fmha6kernel36Sm100FmhaFwdKernelTmaWarpspecializedIN4cute5tupleIJiiiNS5_IJNS5_IJiiEEEiEEEEEENS1_10collective38Sm100FmhaFwdMainloopTmaWarpspecializedINS_6half_tEffNS5_IJNS4_1CILi256EEENSC_ILi64EEESE_EEENS5_IJiNSC_ILi1EEES7_EEENS5_IJiSG_NS5_IJNS5_IJNSC_ILi0EEEiEEEiEEEEEESL_NS9_6NoMaskENS5_IJNSC_ILi2EEESG_SG_EEENSC_ILb0EEEEENS9_38Sm100FmhaFwdEpilogueTmaWarpspecializedISB_fNS5_IJNSC_ILi128EEESE_SE_EEESH_NS5_IJSG_S7_EEESP_EENS2_23IndividualTileSchedulerENS2_41Sm100FmhaCtxKernelWarpspecializedScheduleEEEEEvNT_6ParamsE)
	.align		4
        /*0014*/ 	.word	index@(vprintf)
	.align		4
        /*0018*/ 	.word	0x00000000
	.align		4
        /*001c*/ 	.word	0xfffffffe
	.align		4
        /*0020*/ 	.word	0x00000000
	.align		4
        /*0024*/ 	.word	0xfffffffd
	.align		4
        /*0028*/ 	.word	0x00000000
	.align		4
        /*002c*/ 	.word	0xfffffffc


//--------------------- .nv.constant4             --------------------------
	.section	.nv.constant4,"a",@progbits
	.align	8
	.align		8
.nv.constant4:
        /*0000*/ 	.dword	vprintf
	.align		8
        /*0008*/ 	.dword	__assertfail
	.align		8
        /*0010*/ 	.dword	__unnamed_1
	.align		8
        /*0018*/ 	.dword	__unnamed_2
	.align		8
        /*0020*/ 	.dword	__unnamed_3
	.align		8
        /*0028*/ 	.dword	__unnamed_4
	.align		8
        /*0030*/ 	.dword	__unnamed_5
	.align		8
        /*0038*/ 	.dword	__unnamed_6
	.align		8
        /*0040*/ 	.dword	__unnamed_7
	.align		8
        /*0048*/ 	.dword	_ZN39_INTERNAL_8ae92081_4_k_cu_1d65bd4e_35104cuda3std3__45__cpo5beginE
	.align		8
        /*0050*/ 	.dword	_ZN39_INTERNAL_8ae92081_4_k_cu_1d65bd4e_35104cuda3std3__45__cpo3endE
	.align		8
        /*0058*/ 	.dword	_ZN39_INTERNAL_8ae92081_4_k_cu_1d65bd4e_35104cuda3std3__45__cpo6cbeginE
	.align		8
        /*0060*/ 	.dword	_ZN39_INTERNAL_8ae92081_4_k_cu_1d65bd4e_35104cuda3std3__45__cpo4cendE
	.align		8
        /*0068*/ 	.dword	_ZN39_INTERNAL_8ae92081_4_k_cu_1d65bd4e_35104cuda3std3__441_GLOBAL__N__8ae92081_4_k_cu_1d65bd4e_35106ignoreE
	.align		8
        /*0070*/ 	.dword	_ZN39_INTERNAL_8ae92081_4_k_cu_1d65bd4e_35104cuda3std3__419piecewise_constructE
	.align		8
        /*0078*/ 	.dword	_ZN39_INTERNAL_8ae92081_4_k_cu_1d65bd4e_35104cuda3std3__48in_placeE
	.align		8
        /*0080*/ 	.dword	_ZN39_INTERNAL_8ae92081_4_k_cu_1d65bd4e_35104cuda3std6ranges3__45__cpo4swapE
	.align		8
        /*0088*/ 	.dword	_ZN39_INTERNAL_8ae92081_4_k_cu_1d65bd4e_35104cuda3std6ranges3__45__cpo9iter_moveE
	.align		8
        /*0090*/ 	.dword	_ZN39_INTERNAL_8ae92081_4_k_cu_1d65bd4e_35104cute7productE
	.align		8
        /*0098*/ 	.dword	_ZN39_INTERNAL_8ae92081_4_k_cu_1d65bd4e_35104cute1_E
	.align		8
        /*00a0*/ 	.dword	$str$22
	.align		8
        /*00a8*/ 	.dword	$str$23
	.align		8
        /*00b0*/ 	.dword	$str$26
	.align		8
        /*00b8*/ 	.dword	$str$27
	.align		8
        /*00c0*/ 	.dword	$str$28
	.align		8
        /*00c8*/ 	.dword	$str$29
	.align		8
        /*00d0*/ 	.dword	$str$30
	.align		8
        /*00d8*/ 	.dword	$str$31
	.align		8
        /*00e0*/ 	.dword	$str$32
	.align		8
        /*00e8*/ 	.dword	$str$33
	.align		8
        /*00f0*/ 	.dword	$str$34
	.align		8
        /*00f8*/ 	.dword	$str$35
	.align		8
        /*0100*/ 	.dword	$str$36
	.align		8
        /*0108*/ 	.dword	$str$37


//--------------------- .nv.constant2._ZN7cutlass13device_kernelINS_4fmha6kernel36Sm100FmhaFwdKernelTmaWarpspecializedIN4cute5tupleIJiiiNS5_IJNS5_IJiiEEEiEEEEEENS1_10collective38Sm100FmhaFwdMainloopTmaWarpspecializedINS_6half_tEffNS5_IJNS4_1CILi256EEENSC_ILi64EEESE_EEENS5_IJiNSC_ILi1EEES7_EEENS5_IJiSG_NS5_IJNS5_IJNSC_ILi0EEEiEEEiEEEEEESL_NS9_6NoMaskENS5_IJNSC_ILi2EEESG_SG_EEENSC_ILb0EEEEENS9_38Sm100FmhaFwdEpilogueTmaWarpspecializedISB_fNS5_IJNSC_ILi128EEESE_SE_EEESH_NS5_IJSG_S7_EEESP_EENS2_23IndividualTileSchedulerENS2_41Sm100FmhaCtxKernelWarpspecializedScheduleEEEEEvNT_6ParamsE --------------------------
	.section	.nv.constant2._ZN7cutlass13device_kernelINS_4fmha6kernel36Sm100FmhaFwdKernelTmaWarpspecializedIN4cute5tupleIJiiiNS5_IJNS5_IJiiEEEiEEEEEENS1_10collective38Sm100FmhaFwdMainloopTmaWarpspecializedINS_6half_tEffNS5_IJNS4_1CILi256EEENSC_ILi64EEESE_EEENS5_IJiNSC_ILi1EEES7_EEENS5_IJiSG_NS5_IJNS5_IJNSC_ILi0EEEiEEEiEEEEEESL_NS9_6NoMaskENS5_IJNSC_ILi2EEESG_SG_EEENSC_ILb0EEEEENS9_38Sm100FmhaFwdEpilogueTmaWarpspecializedISB_fNS5_IJNSC_ILi128EEESE_SE_EEESH_NS5_IJSG_S7_EEESP_EENS2_23IndividualTileSchedulerENS2_41Sm100FmhaCtxKernelWarpspecializedScheduleEEEEEvNT_6ParamsE,"a",@progbits
	.sectionflags	@""
	.align	4
.nv.constant2._ZN7cutlass13device_kernelINS_4fmha6kernel36Sm100FmhaFwdKernelTmaWarpspecializedIN4cute5tupleIJiiiNS5_IJNS5_IJiiEEEiEEEEEENS1_10collective38Sm100FmhaFwdMainloopTmaWarpspecializedINS_6half_tEffNS5_IJNS4_1CILi256EEENSC_ILi64EEESE_EEENS5_IJiNSC_ILi1EEES7_EEENS5_IJiSG_NS5_IJNS5_IJNSC_ILi0EEEiEEEiEEEEEESL_NS9_6NoMaskENS5_IJNSC_ILi2EEESG_SG_EEENSC_ILb0EEEEENS9_38Sm100FmhaFwdEpilogueTmaWarpspecializedISB_fNS5_IJNSC_ILi128EEESE_SE_EEESH_NS5_IJSG_S7_EEESP_EENS2_23IndividualTileSchedulerENS2_41Sm100FmhaCtxKernelWarpspecializedScheduleEEEEEvNT_6ParamsE:
        /*0000*/ 	.byte	0x70, 0xf2, 0x00, 0x00, 0x70, 0x11, 0x01, 0x00, 0x40, 0xf2, 0x00, 0x00


//--------------------- .text._ZN7cutlass13device_kernelINS_4fmha6kernel36Sm100FmhaFwdKernelTmaWarpspecializedIN4cute5tupleIJiiiNS5_IJNS5_IJiiEEEiEEEEEENS1_10collective38Sm100FmhaFwdMainloopTmaWarpspecializedINS_6half_tEffNS5_IJNS4_1CILi256EEENSC_ILi64EEESE_EEENS5_IJiNSC_ILi1EEES7_EEENS5_IJiSG_NS5_IJNS5_IJNSC_ILi0EEEiEEEiEEEEEESL_NS9_6NoMaskENS5_IJNSC_ILi2EEESG_SG_EEENSC_ILb0EEEEENS9_38Sm100FmhaFwdEpilogueTmaWarpspecializedISB_fNS5_IJNSC_ILi128EEESE_SE_EEESH_NS5_IJSG_S7_EEESP_EENS2_23IndividualTileSchedulerENS2_41Sm100FmhaCtxKernelWarpspecializedScheduleEEEEEvNT_6ParamsE --------------------------
	.section	.text._ZN7cutlass13device_kernelINS_4fmha6kernel36Sm100FmhaFwdKernelTmaWarpspecializedIN4cute5tupleIJiiiNS5_IJNS5_IJiiEEEiEEEEEENS1_10collective38Sm100FmhaFwdMainloopTmaWarpspecializedINS_6half_tEffNS5_IJNS4_1CILi256EEENSC_ILi64EEESE_EEENS5_IJiNSC_ILi1EEES7_EEENS5_IJiSG_NS5_IJNS5_IJNSC_ILi0EEEiEEEiEEEEEESL_NS9_6NoMaskENS5_IJNSC_ILi2EEESG_SG_EEENSC_ILb0EEEEENS9_38Sm100FmhaFwdEpilogueTmaWarpspecializedISB_fNS5_IJNSC_ILi128EEESE_SE_EEESH_NS5_IJSG_S7_EEESP_EENS2_23IndividualTileSchedulerENS2_41Sm100FmhaCtxKernelWarpspecializedScheduleEEEEEvNT_6ParamsE,"ax",@progbits
	.align	128
.text._ZN7cutlass13device_kernelINS_4fmha6kernel36Sm100FmhaFwdKernelTmaWarpspecializedIN4cute5tupleIJiiiNS5_IJNS5_IJiiEEEiEEEEEENS1_10collective38Sm100FmhaFwdMainloopTmaWarpspecializedINS_6half_tEffNS5_IJNS4_1CILi256EEENSC_ILi64EEESE_EEENS5_IJiNSC_ILi1EEES7_EEENS5_IJiSG_NS5_IJNS5_IJNSC_ILi0EEEiEEEiEEEEEESL_NS9_6NoMaskENS5_IJNSC_ILi2EEESG_SG_EEENSC_ILb0EEEEENS9_38Sm100FmhaFwdEpilogueTmaWarpspecializedISB_fNS5_IJNSC_ILi128EEESE_SE_EEESH_NS5_IJSG_S7_EEESP_EENS2_23IndividualTileSchedulerENS2_41Sm100FmhaCtxKernelWarpspecializedScheduleEEEEEvNT_6ParamsE:
        .type           _ZN7cutlass13device_kernelINS_4fmha6kernel36Sm100FmhaFwdKernelTmaWarpspecializedIN4cute5tupleIJiiiNS5_IJNS5_IJiiEEEiEEEEEENS1_10collective38Sm100FmhaFwdMainloopTmaWarpspecializedINS_6half_tEffNS5_IJNS4_1CILi256EEENSC_ILi64EEESE_EEENS5_IJiNSC_ILi1EEES7_EEENS5_IJiSG_NS5_IJNS5_IJNSC_ILi0EEEiEEEiEEEEEESL_NS9_6NoMaskENS5_IJNSC_ILi2EEESG_SG_EEENSC_ILb0EEEEENS9_38Sm100FmhaFwdEpilogueTmaWarpspecializedISB_fNS5_IJNSC_ILi128EEESE_SE_EEESH_NS5_IJSG_S7_EEESP_EENS2_23IndividualTileSchedulerENS2_41Sm100FmhaCtxKernelWarpspecializedScheduleEEEEEvNT_6ParamsE,@function
        .size           _ZN7cutlass13device_kernelINS_4fmha6kernel36Sm100FmhaFwdKernelTmaWarpspecializedIN4cute5tupleIJiiiNS5_IJNS5_IJiiEEEiEEEEEENS1_10collective38Sm100FmhaFwdMainloopTmaWarpspecializedINS_6half_tEffNS5_IJNS4_1CILi256EEENSC_ILi64EEESE_EEENS5_IJiNSC_ILi1EEES7_EEENS5_IJiSG_NS5_IJNS5_IJNSC_ILi0EEEiEEEiEEEEEESL_NS9_6NoMaskENS5_IJNSC_ILi2EEESG_SG_EEENSC_ILb0EEEEENS9_38Sm100FmhaFwdEpilogueTmaWarpspecializedISB_fNS5_IJNSC_ILi128EEESE_SE_EEESH_NS5_IJSG_S7_EEESP_EENS2_23IndividualTileSchedulerENS2_41Sm100FmhaCtxKernelWarpspecializedScheduleEEEEEvNT_6ParamsE,(.L_x_444 - _ZN7cutlass13device_kernelINS_4fmha6kernel36Sm100FmhaFwdKernelTmaWarpspecializedIN4cute5tupleIJiiiNS5_IJNS5_IJiiEEEiEEEEEENS1_10collective38Sm100FmhaFwdMainloopTmaWarpspecializedINS_6half_tEffNS5_IJNS4_1CILi256EEENSC_ILi64EEESE_EEENS5_IJiNSC_ILi1EEES7_EEENS5_IJiSG_NS5_IJNS5_IJNSC_ILi0EEEiEEEiEEEEEESL_NS9_6NoMaskENS5_IJNSC_ILi2EEESG_SG_EEENSC_ILb0EEEEENS9_38Sm100FmhaFwdEpilogueTmaWarpspecializedISB_fNS5_IJNSC_ILi128EEESE_SE_EEESH_NS5_IJSG_S7_EEESP_EENS2_23IndividualTileSchedulerENS2_41Sm100FmhaCtxKernelWarpspecializedScheduleEEEEEvNT_6ParamsE)
        .other          _ZN7cutlass13device_kernelINS_4fmha6kernel36Sm100FmhaFwdKernelTmaWarpspecializedIN4cute5tupleIJiiiNS5_IJNS5_IJiiEEEiEEEEEENS1_10collective38Sm100FmhaFwdMainloopTmaWarpspecializedINS_6half_tEffNS5_IJNS4_1CILi256EEENSC_ILi64EEESE_EEENS5_IJiNSC_ILi1EEES7_EEENS5_IJiSG_NS5_IJNS5_IJNSC_ILi0EEEiEEEiEEEEEESL_NS9_6NoMaskENS5_IJNSC_ILi2EEESG_SG_EEENSC_ILb0EEEEENS9_38Sm100FmhaFwdEpilogueTmaWarpspecializedISB_fNS5_IJNSC_ILi128EEESE_SE_EEESH_NS5_IJSG_S7_EEESP_EENS2_23IndividualTileSchedulerENS2_41Sm100FmhaCtxKernelWarpspecializedScheduleEEEEEvNT_6ParamsE,@"STO_CUDA_ENTRY STV_DEFAULT"
_ZN7cutlass13device_kernelINS_4fmha6kernel36Sm100FmhaFwdKernelTmaWarpspecializedIN4cute5tupleIJiiiNS5_IJNS5_IJiiEEEiEEEEEENS1_10collective38Sm100FmhaFwdMainloopTmaWarpspecializedINS_6half_tEffNS5_IJNS4_1CILi256EEENSC_ILi64EEESE_EEENS5_IJiNSC_ILi1EEES7_EEENS5_IJiSG_NS5_IJNS5_IJNSC_ILi0EEEiEEEiEEEEEESL_NS9_6NoMaskENS5_IJNSC_ILi2EEESG_SG_EEENSC_ILb0EEEEENS9_38Sm100FmhaFwdEpilogueTmaWarpspecializedISB_fNS5_IJNSC_ILi128EEESE_SE_EEESH_NS5_IJSG_S7_EEESP_EENS2_23IndividualTileSchedulerENS2_41Sm100FmhaCtxKernelWarpspecializedScheduleEEEEEvNT_6ParamsE:
[----:B------:R-:W1:Y:S02]  /*0000*/  LDC R1, c[0x0][0x37c] ;  /* 0x0000df00ff017b82 */ /* 0x000e640000000800 */
[----:B-1----:R-:W-:-:S04]  /*0010*/  IADD3 R1, PT, PT, R1, -0x18, RZ ;  /* 0xffffffe801017810 */ /* 0x002fc80007ffe0ff */
[----:B------:R-:W-:Y:S01]  /*0020*/  R2UR UR40, R1 ;  /* 0x00000000012872ca */ /* 0x000fe200000e0000 */
[----:B------:R-:W1:Y:S01]  /*0030*/  S2R R16, SR_TID.X ;  /* 0x0000000000107919 */ /* 0x000e620000002100 */
[----:B------:R-:W2:Y:S01]  /*0040*/  LDCU UR4, c[0x0][0x2f8] ;  /* 0x00005f00ff0477ac */ /* 0x000ea20008000800 */
[----:B------:R-:W3:Y:S01]  /*0050*/  LDCU UR39, c[0x0][0x2fc] ;  /* 0x00005f80ff2777ac */ /* 0x000ee20008000800 */
[----:B------:R-:W-:Y:S02]  /*0060*/  UPLOP3.LUT UP3, UPT, UPT, UPT, UPT, 0x40, 0x4 ;  /* 0x000000000004789c */ /* 0x000fe40003f6e870 */
[----:B------:R-:W-:Y:S02]  /*0070*/  UPLOP3.LUT UP1, UPT, UPT, UPT, UPT, 0x80, 0x8 ;  /* 0x000000000008789c */ /* 0x000fe40003f2f070 */
[----:B------:R-:W-:Y:S02]  /*0080*/  UPLOP3.LUT UP0, UPT, UPT, UPT, UPT, 0x40, 0x4 ;  /* 0x000000000004789c */ /* 0x000fe40003f0e870 */
[----:B------:R-:W-:-:S02]  /*0090*/  UPLOP3.LUT UP6, UPT, UPT, UPT, UPT, 0x40, 0x4 ;  /* 0x000000000004789c */ /* 0x000fc40003fce870 */
[----:B------:R-:W-:Y:S02]  /*00a0*/  UPLOP3.LUT UP5, UPT, UPT, UPT, UPT, 0x40, 0x4 ;  /* 0x000000000004789c */ /* 0x000fe40003fae870 */
[----:B--2---:R-:W-:Y:S02]  /*00b0*/  UIADD3 UR40, UP2, UPT, UR40, UR4, URZ ;  /* 0x0000000428287290 */ /* 0x004fe4000ff5e0ff */
[----:B------:R-:W-:Y:S02]  /*00c0*/  UP2UR UR38, UPR, URZ, 0x8 ;  /* 0x00000008ff267883 */ /* 0x000fe40008000000 */
[----:B---3--:R-:W-:Y:S02]  /*00d0*/  UIADD3.X UR39, UPT, UPT, URZ, UR39, URZ, UP2, !UPT ;  /* 0x00000027ff277290 */ /* 0x008fe400097fe4ff */
[----:B------:R-:W-:Y:S02]  /*00e0*/  UPLOP3.LUT UP2, UPT, UPT, UPT, UPT, 0x80, 0x8 ;  /* 0x000000000008789c */ /* 0x000fe40003f4f070 */
[----:B------:R-:W-:-:S02]  /*00f0*/  UPLOP3.LUT UP4, UPT, UPT, UPT, UPT, 0x40, 0x4 ;  /* 0x000000000004789c */ /* 0x000fc40003f8e870 */
[----:B------:R-:W-:Y:S01]  /*0100*/  UP2UR UR57, UPR, URZ, 0x4 ;  /* 0x00000004ff397883 */ /* 0x000fe20008000000 */
[----:B-1----:R-:W-:-:S05]  /*0110*/  SHF.R.U32.HI R62, RZ, 0x5, R16 ;  /* 0x00000005ff3e7819 */ /* 0x002fca0000011610 */
[----:B------:R-:W1:Y:S02]  /*0120*/  SHFL.IDX PT, R0, R62, RZ, 0x1f ;  /* 0x00001fff3e007589 */ /* 0x000e6400000e0000 */
[----:B-1----:R-:W-:-:S04]  /*0130*/  SHF.R.S32.HI R3, RZ, 0x1f, R0 ;  /* 0x0000001fff037819 */ /* 0x002fc80000011400 */
[----:B------:R-:W-:-:S04]  /*0140*/  LEA.HI R2, R3, R0, RZ, 0x2 ;  /* 0x0000000003027211 */ /* 0x000fc800078f10ff */
[----:B------:R-:W-:-:S04]  /*0150*/  SHF.R.S32.HI R2, RZ, 0x2, R2 ;  /* 0x00000002ff027819 */ /* 0x000fc80000011402 */
[----:B------:R-:W-:-:S13]  /*0160*/  ISETP.NE.AND P0, PT, R2, RZ, PT ;  /* 0x000000ff0200720c */ /* 0x000fda0003f05270 */
[----:B------:R-:W-:Y:S05]  /*0170*/  @!P0 BRA `(.L_x_0) ;  /* 0x0000000400248947 */ /* 0x000fea0003800000 */
[----:B------:R-:W-:-:S13]  /*0180*/  ISETP.NE.AND P0, PT, R2, 0x2, PT ;  /* 0x000000020200780c */ /* 0x000fda0003f05270 */
[----:B------:R-:W-:Y:S05]  /*0190*/  @!P0 BRA `(.L_x_1) ;  /* 0x0000000000f48947 */ /* 0x000fea0003800000 */
[----:B------:R-:W-:-:S13]  /*01a0*/  ISETP.NE.AND P0, PT, R2, 0x1, PT ;  /* 0x000000010200780c */ /* 0x000fda0003f05270 */
[----:B------:R-:W-:Y:S05]  /*01b0*/  @P0 BRA `(.L_x_2) ;  /* 0x00000000002c0947 */ /* 0x000fea0003800000 */
[----:B------:R-:W-:Y:S01]  /*01c0*/  HFMA2 R2, -RZ, RZ, 0, 5.9604644775390625e-08 ;  /* 0x00000001ff027431 */ /* 0x000fe200000001ff */
[----:B------:R-:W-:Y:S02]  /*01d0*/  UPLOP3.LUT UP3, UPT, UPT, UPT, UPT, 0x40, 0x4 ;  /* 0x000000000004789c */ /* 0x000fe40003f6e870 */
[----:B------:R-:W-:Y:S02]  /*01e0*/  UPLOP3.LUT UP2, UPT, UPT, UPT, UPT, 0x40, 0x4 ;  /* 0x000000000004789c */ /* 0x000fe40003f4e870 */
[----:B------:R-:W-:Y:S02]  /*01f0*/  UPLOP3.LUT UP1, UPT, UPT, UPT, UPT, 0x80, 0x8 ;  /* 0x000000000008789c */ /* 0x000fe40003f2f070 */
[----:B------:R-:W-:Y:S02]  /*0200*/  UPLOP3.LUT UP0, UPT, UPT, UPT, UPT, 0x40, 0x4 ;  /* 0x000000000004789c */ /* 0x000fe40003f0e870 */
[----:B------:R-:W-:Y:S02]  /*0210*/  UPLOP3.LUT UP6, UPT, UPT, UPT, UPT, 0x40, 0x4 ;  /* 0x000000000004789c */ /* 0x000fe40003fce870 */
[----:B------:R-:W-:-:S02]  /*0220*/  UPLOP3.LUT UP5, UPT, UPT, UPT, UPT, 0x40, 0x4 ;  /* 0x000000000004789c */ /* 0x000fc40003fae870 */
[----:B------:R-:W-:Y:S02]  /*0230*/  UPLOP3.LUT UP4, UPT, UPT, UPT, UPT, 0x80, 0x8 ;  /* 0x000000000008789c */ /* 0x000fe40003f8f070 */
[----:B------:R-:W-:Y:S02]  /*0240*/  UP2UR UR38, UPR, URZ, 0x8 ;  /* 0x00000008ff267883 */ /* 0x000fe40008000000 */
[----:B------:R-:W-:Y:S01]  /*0250*/  UP2UR UR57, UPR, URZ, 0x4 ;  /* 0x00000004ff397883 */ /* 0x000fe20008000000 */
[----:B------:R-:W-:Y:S11]  /*0260*/  BRA `(.L_x_0) ;  /* 0x0000000000e87947 */ /* 0x000ff60003800000 */
.L_x_2:
[----:B------:R-:W-:Y:S01]  /*0270*/  ISETP.NE.AND P0, PT, R0, 0xc, PT ;  /* 0x0000000c0000780c */ /* 0x000fe20003f05270 */
[----:B------:R-:W-:Y:S01]  /*0280*/  UPLOP3.LUT UP2, UPT, UPT, UPT, UPT, 0x40, 0x4 ;  /* 0x000000000004789c */ /* 0x000fe20003f4e870 */
[----:B------:R-:W-:Y:S01]  /*0290*/  HFMA2 R2, -RZ, RZ, 0, 1.78813934326171875e-07 ;  /* 0x00000003ff027431 */ /* 0x000fe200000001ff */
[----:B------:R-:W-:Y:S02]  /*02a0*/  UPLOP3.LUT UP1, UPT, UPT, UPT, UPT, 0x80, 0x8 ;  /* 0x000000000008789c */ /* 0x000fe40003f2f070 */
[----:B------:R-:W-:Y:S02]  /*02b0*/  UP2UR UR38, UPR, URZ, 0x4 ;  /* 0x00000004ff267883 */ /* 0x000fe40008000000 */
[----:B------:R-:W-:Y:S02]  /*02c0*/  UPLOP3.LUT UP2, UPT, UPT, UPT, UPT, 0x40, 0x4 ;  /* 0x000000000004789c */ /* 0x000fe40003f4e870 */
[----:B------:R-:W-:Y:S02]  /*02d0*/  UPLOP3.LUT UP0, UPT, UPT, UPT, UPT, 0x40, 0x4 ;  /* 0x000000000004789c */ /* 0x000fe40003f0e870 */
[----:B------:R-:W-:-:S02]  /*02e0*/  UPLOP3.LUT UP6, UPT, UPT, UPT, UPT, 0x40, 0x4 ;  /* 0x000000000004789c */ /* 0x000fc40003fce870 */
[----:B------:R-:W-:Y:S02]  /*02f0*/  UPLOP3.LUT UP5, UPT, UPT, UPT, UPT, 0x80, 0x8 ;  /* 0x000000000008789c */ /* 0x000fe40003faf070 */
[----:B------:R-:W-:Y:S02]  /*0300*/  UPLOP3.LUT UP4, UPT, UPT, UPT, UPT, 0x40, 0x4 ;  /* 0x000000000004789c */ /* 0x000fe40003f8e870 */
[----:B------:R-:W-:Y:S01]  /*0310*/  UP2UR UR57, UPR, URZ, 0x4 ;  /* 0x00000004ff397883 */ /* 0x000fe20008000000 */
[----:B------:R-:W-:Y:S11]  /*0320*/  @!P0 BRA `(.L_x_0) ;  /* 0x0000000000b88947 */ /* 0x000ff60003800000 */
[----:B------:R-:W-:-:S13]  /*0330*/  ISETP.NE.AND P0, PT, R0, 0xe, PT ;  /* 0x0000000e0000780c */ /* 0x000fda0003f05270 */
[----:B------:R-:W-:Y:S05]  /*0340*/  @!P0 BRA `(.L_x_3) ;  /* 0x00000000005c8947 */ /* 0x000fea0003800000 */
[----:B------:R-:W-:-:S13]  /*0350*/  ISETP.NE.AND P0, PT, R0, 0xd, PT ;  /* 0x0000000d0000780c */ /* 0x000fda0003f05270 */
[----:B------:R-:W-:Y:S05]  /*0360*/  @P0 BRA `(.L_x_4) ;  /* 0x00000000002c0947 */ /* 0x000fea0003800000 */
[----:B------:R-:W-:Y:S01]  /*0370*/  HFMA2 R2, -RZ, RZ, 0, 2.384185791015625e-07 ;  /* 0x00000004ff027431 */ /* 0x000fe200000001ff */
        /* <DEDUP_REMOVED lines=10> */
.L_x_4:
[----:B------:R-:W-:Y:S01]  /*0420*/  HFMA2 R2, -RZ, RZ, 0, 3.5762786865234375e-07 ;  /* 0x00000006ff027431 */ /* 0x000fe200000001ff */
[----:B------:R-:W-:Y:S02]  /*0430*/  UPLOP3.LUT UP3, UPT, UPT, UPT, UPT, 0x40, 0x4 ;  /* 0x000000000004789c */ /* 0x000fe40003f6e870 */
[----:B------:R-:W-:Y:S02]  /*0440*/  UPLOP3.LUT UP2, UPT, UPT, UPT, UPT, 0x40, 0x4 ;  /* 0x000000000004789c */ /* 0x000fe40003f4e870 */
[----:B------:R-:W-:Y:S02]  /*0450*/  UPLOP3.LUT UP0, UPT, UPT, UPT, UPT, 0x40, 0x4 ;  /* 0x000000000004789c */ /* 0x000fe40003f0e870 */
[----:B------:R-:W-:Y:S02]  /*0460*/  UPLOP3.LUT UP6, UPT, UPT, UPT, UPT, 0x40, 0x4 ;  /* 0x000000000004789c */ /* 0x000fe40003fce870 */
[----:B------:R-:W-:Y:S02]  /*0470*/  UPLOP3.LUT UP5, UPT, UPT, UPT, UPT, 0x40, 0x4 ;  /* 0x000000000004789c */ /* 0x000fe40003fae870 */
[----:B------:R-:W-:-:S02]  /*0480*/  UPLOP3.LUT UP4, UPT, UPT, UPT, UPT, 0x40, 0x4 ;  /* 0x000000000004789c */ /* 0x000fc40003f8e870 */
[----:B------:R-:W-:Y:S02]  /*0490*/  UP2UR UR38, UPR, URZ, 0x8 ;  /* 0x00000008ff267883 */ /* 0x000fe40008000000 */
[----:B------:R-:W-:Y:S01]  /*04a0*/  UP2UR UR57, UPR, URZ, 0x4 ;  /* 0x00000004ff397883 */ /* 0x000fe20008000000 */
[----:B------:R-:W-:Y:S11]  /*04b0*/  BRA `(.L_x_0) ;  /* 0x0000000000547947 */ /* 0x000ff60003800000 */
.L_x_3:
[----:B------:R-:W-:Y:S01]  /*04c0*/  HFMA2 R2, -RZ, RZ, 0, 2.98023223876953125e-07 ;  /* 0x00000005ff027431 */ /* 0x000fe200000001ff */
        /* <DEDUP_REMOVED lines=10> */
.L_x_1:
[----:B------:R-:W-:Y:S01]  /*0570*/  HFMA2 R2, -RZ, RZ, 0, 1.1920928955078125e-07 ;  /* 0x00000002ff027431 */ /* 0x000fe200000001ff */
        /* <DEDUP_REMOVED lines=8> */
[----:B------:R-:W-:-:S12]  /*0600*/  UP2UR UR57, UPR, URZ, 0x4 ;  /* 0x00000004ff397883 */ /* 0x000fd80008000000 */
.L_x_0:
[----:B------:R-:W-:Y:S01]  /*0610*/  ELECT P0, URZ, PT ;  /* 0x0000000000ff782f */ /* 0x000fe20003800000 */
[----:B------:R-:W-:Y:S03]  /*0620*/  BSSY.RECONVERGENT B0, `(.L_x_5) ;  /* 0x000000f000007945 */ /* 0x000fe60003800200 */
[----:B------:R-:W-:Y:S02]  /*0630*/  PLOP3.LUT P2, PT, P0, PT, UP0, 0x5d, 0xd5 ;  /* 0x0000000000d5781c */ /* 0x000fe4000074eb0d */
[----:B------:R-:W-:-:S11]  /*0640*/  PLOP3.LUT P1, PT, P0, PT, UP6, 0x5d, 0xd5 ;  /* 0x0000000000d5781c */ /* 0x000fd6000072eb6d */
[----:B------:R-:W-:Y:S05]  /*0650*/  @P2 BRA `(.L_x_6) ;  /* 0x00000000002c2947 */ /* 0x000fea0003800000 */
[----:B------:R-:W1:Y:S02]  /*0660*/  LDCU.64 UR4, c[0x0][0x348] ;  /* 0x00006900ff0477ac */ /* 0x000e640008000a00 */
[----:B-1----:R-:W-:-:S04]  /*0670*/  UIADD3 UR8, UP0, UPT, UR4, 0x80, URZ ;  /* 0x0000008004087890 */ /* 0x002fc8000ff1e0ff */
[----:B------:R-:W-:Y:S02]  /*0680*/  UIADD3.X UR9, UPT, UPT, URZ, UR5, URZ, UP0, !UPT ;  /* 0x00000005ff097290 */ /* 0x000fe400087fe4ff */
[----:B------:R-:W-:-:S04]  /*0690*/  UIADD3 UR6, UP0, UPT, UR4, 0x180, URZ ;  /* 0x0000018004067890 */ /* 0x000fc8000ff1e0ff */
[----:B------:R-:W-:Y:S02]  /*06a0*/  UIADD3.X UR7, UPT, UPT, URZ, UR5, URZ, UP0, !UPT ;  /* 0x00000005ff077290 */ /* 0x000fe400087fe4ff */
[----:B------:R-:W-:Y:S01]  /*06b0*/  UIADD3 UR4, UP0, UPT, UR4, 0x280, URZ ;  /* 0x0000028004047890 */ /* 0x000fe2000ff1e0ff */
[----:B------:R1:W-:Y:S03]  /*06c0*/  UTMACCTL.PF [UR8] ;  /* 0x00000000080079b9 */ /* 0x0003e60008040000 */
[----:B------:R-:W-:-:S03]  /*06d0*/  UIADD3.X UR5, UPT, UPT, URZ, UR5, URZ, UP0, !UPT ;  /* 0x00000005ff057290 */ /* 0x000fc600087fe4ff */
[----:B------:R1:W-:Y:S06]  /*06e0*/  UTMACCTL.PF [UR6] ;  /* 0x00000000060079b9 */ /* 0x0003ec0008040000 */
[----:B------:R1:W-:Y:S02]  /*06f0*/  UTMACCTL.PF [UR4] ;  /* 0x00000000040079b9 */ /* 0x0003e40008040000 */
[----:B-1----:R-:W-:Y:S01]  /*0700*/  NOP ;  /* 0x0000000000007918 */ /* 0x002fe20000000000 */
.L_x_6:
[----:B------:R-:W-:Y:S05]  /*0710*/  BSYNC.RECONVERGENT B0 ;  /* 0x0000000000007941 */ /* 0x000fea0003800200 */
.L_x_5:
[----:B------:R-:W-:Y:S04]  /*0720*/  BSSY.RECONVERGENT B0, `(.L_x_7) ;  /* 0x000001b000007945 */ /* 0x000fe80003800200 */
[----:B------:R-:W-:Y:S05]  /*0730*/  @P1 BRA `(.L_x_8) ;  /* 0x0000000000241947 */ /* 0x000fea0003800000 */
[----:B------:R-:W1:Y:S01]  /*0740*/  LDCU.64 UR4, c[0x0][0x348] ;  /* 0x00006900ff0477ac */ /* 0x000e620008000a00 */
[----:B------:R-:W-:Y:S02]  /*0750*/  PLOP3.LUT P6, PT, PT, PT, PT, 0x80, 0x8 ;  /* 0x000000000008781c */ /* 0x000fe40003fcf070 */
[----:B------:R-:W-:Y:S02]  /*0760*/  PLOP3.LUT P5, PT, PT, PT, PT, 0x8, 0x80 ;  /* 0x000000000080781c */ /* 0x000fe40003fae170 */
[----:B------:R-:W-:Y:S02]  /*0770*/  PLOP3.LUT P4, PT, PT, PT, PT, 0x80, 0x8 ;  /* 0x000000000008781c */ /* 0x000fe40003f8f070 */
[----:B------:R-:W-:Y:S01]  /*0780*/  PLOP3.LUT P3, PT, PT, PT, PT, 0x80, 0x8 ;  /* 0x000000000008781c */ /* 0x000fe20003f6f070 */
[----:B-1----:R-:W-:-:S04]  /*0790*/  UIADD3 UR4, UP0, UPT, UR4, 0x400, URZ ;  /* 0x0000040004047890 */ /* 0x002fc8000ff1e0ff */
[----:B------:R-:W-:-:S09]  /*07a0*/  UIADD3.X UR5, UPT, UPT, URZ, UR5, URZ, UP0, !UPT ;  /* 0x00000005ff057290 */ /* 0x000fd200087fe4ff */
[----:B------:R1:W-:Y:S02]  /*07b0*/  UTMACCTL.PF [UR4] ;  /* 0x00000000040079b9 */ /* 0x0003e40008040000 */
[----:B-1----:R-:W-:Y:S05]  /*07c0*/  BRA `(.L_x_9) ;  /* 0x0000000000407947 */ /* 0x002fea0003800000 */
.L_x_8:
[----:B------:R-:W-:-:S13]  /*07d0*/  ISETP.NE.AND P1, PT, R2, 0x3, PT ;  /* 0x000000030200780c */ /* 0x000fda0003f25270 */
[----:B------:R-:W-:Y:S05]  /*07e0*/  @!P1 BRA `(.L_x_10) ;  /* 0x0000000000289947 */ /* 0x000fea0003800000 */
[----:B------:R-:W-:Y:S02]  /*07f0*/  ISETP.NE.AND P1, PT, R2, 0x4, PT ;  /* 0x000000040200780c */ /* 0x000fe40003f25270 */
[----:B------:R-:W-:Y:S02]  /*0800*/  PLOP3.LUT P4, PT, PT, PT, PT, 0x80, 0x8 ;  /* 0x000000000008781c */ /* 0x000fe40003f8f070 */
[----:B------:R-:W-:Y:S02]  /*0810*/  PLOP3.LUT P5, PT, PT, PT, PT, 0x8, 0x80 ;  /* 0x000000000080781c */ /* 0x000fe40003fae170 */
[----:B------:R-:W-:Y:S02]  /*0820*/  PLOP3.LUT P6, PT, PT, PT, PT, 0x80, 0x8 ;  /* 0x000000000008781c */ /* 0x000fe40003fcf070 */
[----:B------:R-:W-:-:S05]  /*0830*/  PLOP3.LUT P3, PT, PT, PT, PT, 0x80, 0x8 ;  /* 0x000000000008781c */ /* 0x000fca0003f6f070 */
[----:B------:R-:W-:Y:S08]  /*0840*/  @P1 BRA `(.L_x_9) ;  /* 0x0000000000201947 */ /* 0x000ff00003800000 */
[----:B------:R-:W-:Y:S02]  /*0850*/  PLOP3.LUT P5, PT, PT, PT, PT, 0x8, 0x80 ;  /* 0x000000000080781c */ /* 0x000fe40003fae170 */
[----:B------:R-:W-:Y:S02]  /*0860*/  PLOP3.LUT P6, PT, PT, PT, PT, 0x8, 0x80 ;  /* 0x000000000080781c */ /* 0x000fe40003fce170 */
[----:B------:R-:W-:Y:S01]  /*0870*/  PLOP3.LUT P3, PT, PT, PT, PT, 0x8, 0x80 ;  /* 0x000000000080781c */ /* 0x000fe20003f6e170 */
[----:B------:R-:W-:-:S12]  /*0880*/  BRA `(.L_x_9) ;  /* 0x0000000000107947 */ /* 0x000fd80003800000 */
.L_x_10:
[----:B------:R-:W-:Y:S02]  /*0890*/  PLOP3.LUT P6, PT, PT, PT, PT, 0x8, 0x80 ;  /* 0x000000000080781c */ /* 0x000fe40003fce170 */
[----:B------:R-:W-:Y:S02]  /*08a0*/  PLOP3.LUT P5, PT, PT, PT, PT, 0x80, 0x8 ;  /* 0x000000000008781c */ /* 0x000fe40003faf070 */
[----:B------:R-:W-:Y:S02]  /*08b0*/  PLOP3.LUT P4, PT, PT, PT, PT, 0x8, 0x80 ;  /* 0x000000000080781c */ /* 0x000fe40003f8e170 */
[----:B------:R-:W-:-:S13]  /*08c0*/  PLOP3.LUT P3, PT, PT, PT, PT, 0x80, 0x8 ;  /* 0x000000000008781c */ /* 0x000fda0003f6f070 */
.L_x_9:
[----:B------:R-:W-:Y:S05]  /*08d0*/  BSYNC.RECONVERGENT B0 ;  /* 0x0000000000007941 */ /* 0x000fea0003800200 */
.L_x_7:
[----:B------:R-:W1:Y:S01]  /*08e0*/  SHFL.IDX PT, R0, R62, RZ, 0x1f ;  /* 0x00001fff3e007589 */ /* 0x000e6200000e0000 */
[----:B------:R-:W-:Y:S02]  /*08f0*/  ISETP.NE.AND P1, PT, R2, 0x3, PT ;  /* 0x000000030200780c */ /* 0x000fe40003f25270 */
[----:B------:R-:W-:Y:S02]  /*0900*/  PLOP3.LUT P0, PT, P0, PT, UP1, 0xae, 0xea ;  /* 0x0000000000ea781c */ /* 0x000fe4000070f51e */
[----:B-1----:R-:W-:-:S13]  /*0910*/  ISETP.NE.AND P2, PT, R0, RZ, PT ;  /* 0x000000ff0000720c */ /* 0x002fda0003f45270 */
[----:B------:R-:W-:Y:S05]  /*0920*/  @P2 BRA `(.L_x_11) ;  /* 0x0000000000382947 */ /* 0x000fea0003800000 */
[----:B------:R-:W1:Y:S01]  /*0930*/  S2UR UR5, SR_CgaCtaId ;  /* 0x00000000000579c3 */ /* 0x000e620000008800 */
[----:B------:R-:W-:Y:S01]  /*0940*/  UMOV UR6, 0x400 ;  /* 0x0000040000067882 */ /* 0x000fe20000000000 */
[----:B------:R-:W-:Y:S01]  /*0950*/  UMOV UR4, 0x1 ;  /* 0x0000000100047882 */ /* 0x000fe20000000000 */
[----:B------:R-:W-:Y:S01]  /*0960*/  ELECT P2, URZ, PT ;  /* 0x0000000000ff782f */ /* 0x000fe20003840000 */
[----:B-1----:R-:W-:Y:S02]  /*0970*/  ULEA UR5, UR5, UR6, 0x18 ;  /* 0x0000000605057291 */ /* 0x002fe4000f8ec0ff */
[----:B------:R-:W-:-:S04]  /*0980*/  UIADD3 UR6, UPT, UPT, -UR4, 0x100000, URZ ;  /* 0x0010000004067890 */ /* 0x000fc8000fffe1ff */
[----:B------:R-:W-:Y:S02]  /*0990*/  USHF.L.U32 UR7, UR6, 0xb, URZ ;  /* 0x0000000b06077899 */ /* 0x000fe400080006ff */
[----:B------:R-:W-:Y:S01]  /*09a0*/  USHF.L.U32 UR6, UR6, 0x1, URZ ;  /* 0x0000000106067899 */ /* 0x000fe200080006ff */
[----:B------:R-:W1:Y:S11]  /*09b0*/  FENCE.VIEW.ASYNC.S ;  /* 0x00000000000073c6 */ /* 0x000e760000000000 */
[----:B-1----:R1:W2:Y:S01]  /*09c0*/  SYNCS.EXCH.64 URZ, [UR5+0xe000], UR6 ;  /* 0x00e0000605ff75b2 */ /* 0x0022a20008000100 */
[----:B------:R1:W3:Y:S01]  /*09d0*/  SYNCS.EXCH.64 URZ, [UR5+0xe010], UR6 ;  /* 0x00e0100605ff75b2 */ /* 0x0002e20008000100 */
[----:B------:R1:W4:Y:S01]  /*09e0*/  SYNCS.EXCH.64 URZ, [UR5+0xe008], UR6 ;  /* 0x00e0080605ff75b2 */ /* 0x0003220008000100 */
[----:B------:R1:W5:Y:S01]  /*09f0*/  SYNCS.EXCH.64 URZ, [UR5+0xe018], UR6 ;  /* 0x00e0180605ff75b2 */ /* 0x0003620008000100 */
[----:B------:R-:W-:Y:S01]  /*0a00*/  NOP ;  /* 0x0000000000007918 */ /* 0x000fe20000000000 */
.L_x_11:
[----:B------:R-:W-:Y:S01]  /*0a10*/  NOP ;  /* 0x0000000000007918 */ /* 0x000fe20000000000 */
[----:B------:R-:W-:Y:S05]  /*0a20*/  @!P1 BRA `(.L_x_12) ;  /* 0x0000000000289947 */ /* 0x000fea0003800000 */
[----:B------:R-:W-:Y:S01]  /*0a30*/  ISETP.NE.AND P1, PT, R2, 0x4, PT ;  /* 0x000000040200780c */ /* 0x000fe20003f25270 */
[----:B------:R-:W-:Y:S02]  /*0a40*/  UPLOP3.LUT UP3, UPT, UPT, UPT, UPT, 0x80, 0x8 ;  /* 0x000000000008789c */ /* 0x000fe40003f6f070 */
[----:B------:R-:W-:Y:S02]  /*0a50*/  UPLOP3.LUT UP2, UPT, UPT, UPT, UPT, 0x40, 0x4 ;  /* 0x000000000004789c */ /* 0x000fe40003f4e870 */
[----:B------:R-:W-:Y:S02]  /*0a60*/  UPLOP3.LUT UP1, UPT, UPT, UPT, UPT, 0x80, 0x8 ;  /* 0x000000000008789c */ /* 0x000fe40003f2f070 */
[----:B------:R-:W-:-:S06]  /*0a70*/  UPLOP3.LUT UP0, UPT, UPT, UPT, UPT, 0x80, 0x8 ;  /* 0x000000000008789c */ /* 0x000fcc0003f0f070 */
[----:B------:R-:W-:Y:S05]  /*0a80*/  @P1 BRA `(.L_x_13) ;  /* 0x0000000000201947 */ /* 0x000fea0003800000 */
[----:B------:R-:W-:Y:S02]  /*0a90*/  UPLOP3.LUT UP2, UPT, UPT, UPT, UPT, 0x40, 0x4 ;  /* 0x000000000004789c */ /* 0x000fe40003f4e870 */
[----:B------:R-:W-:Y:S02]  /*0aa0*/  UPLOP3.LUT UP3, UPT, UPT, UPT, UPT, 0x40, 0x4 ;  /* 0x000000000004789c */ /* 0x000fe40003f6e870 */
[----:B------:R-:W-:Y:S01]  /*0ab0*/  UPLOP3.LUT UP0, UPT, UPT, UPT, UPT, 0x40, 0x4 ;  /* 0x000000000004789c */ /* 0x000fe20003f0e870 */
[----:B------:R-:W-:Y:S05]  /*0ac0*/  BRA `(.L_x_13) ;  /* 0x0000000000107947 */ /* 0x000fea0003800000 */
.L_x_12:
[----:B------:R-:W-:Y:S02]  /*0ad0*/  UPLOP3.LUT UP3, UPT, UPT, UPT, UPT, 0x40, 0x4 ;  /* 0x000000000004789c */ /* 0x000fe40003f6e870 */
[----:B------:R-:W-:Y:S02]  /*0ae0*/  UPLOP3.LUT UP2, UPT, UPT, UPT, UPT, 0x80, 0x8 ;  /* 0x000000000008789c */ /* 0x000fe40003f4f070 */
[----:B------:R-:W-:Y:S02]  /*0af0*/  UPLOP3.LUT UP1, UPT, UPT, UPT, UPT, 0x40, 0x4 ;  /* 0x000000000004789c */ /* 0x000fe40003f2e870 */
[----:B------:R-:W-:Y:S02]  /*0b00*/  UPLOP3.LUT UP0, UPT, UPT, UPT, UPT, 0x80, 0x8 ;  /* 0x000000000008789c */ /* 0x000fe40003f0f070 */
.L_x_13:
[----:B------:R-:W1:Y:S02]  /*0b10*/  SHFL.IDX PT, R0, R62, RZ, 0x1f ;  /* 0x00001fff3e007589 */ /* 0x000e6400000e0000 */
        /* <DEDUP_REMOVED lines=11> */
[----:B-1----:R1:W1:Y:S01]  /*0bd0*/  SYNCS.EXCH.64 URZ, [UR5+0xe020], UR6 ;  /* 0x00e0200605ff75b2 */ /* 0x0022620008000100 */
[----:B------:R1:W1:Y:S01]  /*0be0*/  SYNCS.EXCH.64 URZ, [UR5+0xe038], UR6 ;  /* 0x00e0380605ff75b2 */ /* 0x0002620008000100 */
[----:B------:R1:W1:Y:S01]  /*0bf0*/  SYNCS.EXCH.64 URZ, [UR5+0xe028], UR6 ;  /* 0x00e0280605ff75b2 */ /* 0x0002620008000100 */
[----:B------:R1:W1:Y:S01]  /*0c00*/  SYNCS.EXCH.64 URZ, [UR5+0xe040], UR6 ;  /* 0x00e0400605ff75b2 */ /* 0x0002620008000100 */
[----:B------:R1:W1:Y:S01]  /*0c10*/  SYNCS.EXCH.64 URZ, [UR5+0xe030], UR6 ;  /* 0x00e0300605ff75b2 */ /* 0x0002620008000100 */
[----:B------:R1:W1:Y:S01]  /*0c20*/  SYNCS.EXCH.64 URZ, [UR5+0xe048], UR6 ;  /* 0x00e0480605ff75b2 */ /* 0x0002620008000100 */
[----:B------:R-:W-:Y:S01]  /*0c30*/  NOP ;  /* 0x0000000000007918 */ /* 0x000fe20000000000 */
.L_x_14:
[----:B------:R-:W2:Y:S01]  /*0c40*/  SHFL.IDX PT, R0, R62, RZ, 0x1f ;  /* 0x00001fff3e007589 */ /* 0x000ea200000e0000 */
[----:B------:R-:W-:Y:S01]  /*0c50*/  NOP ;  /* 0x0000000000007918 */ /* 0x000fe20000000000 */
[----:B--2---:R-:W-:-:S13]  /*0c60*/  ISETP.NE.AND P1, PT, R0, RZ, PT ;  /* 0x000000ff0000720c */ /* 0x004fda0003f25270 */
[----:B------:R-:W-:Y:S05]  /*0c70*/  @P1 BRA `(.L_x_15) ;  /* 0x0000000000401947 */ /* 0x000fea0003800000 */
[----:B-1----:R-:W1:Y:S01]  /*0c80*/  S2UR UR6, SR_CgaCtaId ;  /* 0x00000000000679c3 */ /* 0x002e620000008800 */
[----:B------:R-:W-:Y:S01]  /*0c90*/  UMOV UR7, 0x400 ;  /* 0x0000040000077882 */ /* 0x000fe20000000000 */
[----:B------:R-:W-:Y:S01]  /*0ca0*/  UMOV UR5, 0x1 ;  /* 0x0000000100057882 */ /* 0x000fe20000000000 */
[----:B------:R-:W-:Y:S01]  /*0cb0*/  UMOV UR4, 0x80 ;  /* 0x0000008000047882 */ /* 0x000fe20000000000 */
[----:B------:R-:W-:-:S04]  /*0cc0*/  UIADD3 UR8, UPT, UPT, -UR5, 0x100000, URZ ;  /* 0x0010000005087890 */ /* 0x000fc8000fffe1ff */
[----:B------:R-:W-:Y:S02]  /*0cd0*/  USHF.L.U32 UR9, UR8, 0xb, URZ ;  /* 0x0000000b08097899 */ /* 0x000fe400080006ff */
[----:B------:R-:W-:Y:S02]  /*0ce0*/  USHF.L.U32 UR8, UR8, 0x1, URZ ;  /* 0x0000000108087899 */ /* 0x000fe400080006ff */
[----:B------:R-:W-:-:S04]  /*0cf0*/  UIADD3 UR4, UPT, UPT, -UR4, 0x100000, URZ ;  /* 0x0010000004047890 */ /* 0x000fc8000fffe1ff */
[----:B------:R-:W-:Y:S02]  /*0d00*/  USHF.L.U32 UR5, UR4, 0xb, URZ ;  /* 0x0000000b04057899 */ /* 0x000fe400080006ff */
[----:B------:R-:W-:Y:S01]  /*0d10*/  USHF.L.U32 UR4, UR4, 0x1, URZ ;  /* 0x0000000104047899 */ /* 0x000fe200080006ff */
[----:B------:R-:W-:Y:S01]  /*0d20*/  ELECT P1, URZ, PT ;  /* 0x0000000000ff782f */ /* 0x000fe20003820000 */
[----:B-1----:R-:W-:Y:S01]  /*0d30*/  ULEA UR6, UR6, UR7, 0x18 ;  /* 0x0000000706067291 */ /* 0x002fe2000f8ec0ff */
[----:B------:R-:W1:Y:S11]  /*0d40*/  FENCE.VIEW.ASYNC.S ;  /* 0x00000000000073c6 */ /* 0x000e760000000000 */
[----:B-1----:R2:W1:Y:S01]  /*0d50*/  SYNCS.EXCH.64 URZ, [UR6+0xe050], UR8 ;  /* 0x00e0500806ff75b2 */ /* 0x0024620008000100 */
[----:B------:R2:W1:Y:S02]  /*0d60*/  SYNCS.EXCH.64 URZ, [UR6+0xe058], UR4 ;  /* 0x00e0580406ff75b2 */ /* 0x0004640008000100 */
[----:B--2---:R-:W-:Y:S01]  /*0d70*/  NOP ;  /* 0x0000000000007918 */ /* 0x004fe20000000000 */
.L_x_15:
[----:B------:R-:W2:Y:S01]  /*0d80*/  SHFL.IDX PT, R0, R62, RZ, 0x1f ;  /* 0x00001fff3e007589 */ /* 0x000ea200000e0000 */
[----:B------:R-:W-:Y:S01]  /*0d90*/  UP2UR UR4, UPR, URZ, 0x1 ;  /* 0x00000001ff047883 */ /* 0x000fe20008000000 */
[----:B------:R-:W-:Y:S01]  /*0da0*/  ISETP.NE.AND P2, PT, R2, 0x2, PT ;  /* 0x000000020200780c */ /* 0x000fe20003f45270 */
[----:B------:R-:W-:Y:S01]  /*0db0*/  UISETP.NE.AND UP0, UPT, UR57, URZ, UPT ;  /* 0x000000ff3900728c */ /* 0x000fe2000bf05270 */
[----:B------:R-:W-:-:S03]  /*0dc0*/  NOP ;  /* 0x0000000000007918 */ /* 0x000fc60000000000 */
[----:B------:R-:W-:Y:S02]  /*0dd0*/  USEL UR48, URZ, 0x2, !UP0 ;  /* 0x00000002ff307887 */ /* 0x000fe4000c000000 */
[----:B------:R-:W-:Y:S02]  /*0de0*/  UISETP.NE.AND UP0, UPT, UR4, URZ, UPT ;  /* 0x000000ff0400728c */ /* 0x000fe4000bf05270 */
[----:B------:R-:W-:Y:S01]  /*0df0*/  USEL UR48, UR48, 0x1, !UP5 ;  /* 0x0000000130307887 */ /* 0x000fe2000e800000 */
        /* <DEDUP_REMOVED lines=18> */
.L_x_16:
[----:B------:R-:W-:Y:S01]  /*0f20*/  NOP ;  /* 0x0000000000007918 */ /* 0x000fe20000000000 */
[----:B------:R-:W-:Y:S05]  /*0f30*/  @!P2 BRA `(.L_x_17) ;  /* 0x000000000024a947 */ /* 0x000fea0003800000 */
[----:B------:R-:W-:Y:S01]  /*0f40*/  ISETP.NE.AND P1, PT, R2, RZ, PT ;  /* 0x000000ff0200720c */ /* 0x000fe20003f25270 */
[----:B------:R-:W-:Y:S02]  /*0f50*/  UP2UR UR4, UPR, URZ, 0x1 ;  /* 0x00000001ff047883 */ /* 0x000fe40008000000 */
[----:B------:R-:W-:Y:S01]  /*0f60*/  UPLOP3.LUT UP0, UPT, UPT, UPT, UPT, 0x80, 0x8 ;  /* 0x000000000008789c */ /* 0x000fe20003f0f070 */
[----:B-1----:R-:W-:-:S03]  /*0f70*/  UMOV UR7, URZ ;  /* 0x000000ff00077c82 */ /* 0x002fc60008000000 */
[----:B------:R-:W-:Y:S02]  /*0f80*/  UP2UR UR37, UPR, URZ, 0x1 ;  /* 0x00000001ff257883 */ /* 0x000fe40008000000 */
[----:B------:R-:W-:-:S04]  /*0f90*/  UISETP.NE.AND UP0, UPT, UR4, URZ, UPT ;  /* 0x000000ff0400728c */ /* 0x000fc8000bf05270 */
[----:B------:R-:W-:Y:S07]  /*0fa0*/  @P1 BRA `(.L_x_18) ;  /* 0x00000000001c1947 */ /* 0x000fee0003800000 */
[----:B------:R-:W-:Y:S01]  /*0fb0*/  UMOV UR7, 0x1 ;  /* 0x0000000100077882 */ /* 0x000fe20000000000 */
[----:B------:R-:W-:Y:S05]  /*0fc0*/  BRA `(.L_x_18) ;  /* 0x0000000000147947 */ /* 0x000fea0003800000 */
.L_x_17:
[----:B------:R-:W-:Y:S02]  /*0fd0*/  UP2UR UR4, UPR, URZ, 0x1 ;  /* 0x00000001ff047883 */ /* 0x000fe40008000000 */
[----:B------:R-:W-:Y:S01]  /*0fe0*/  UPLOP3.LUT UP0, UPT, UPT, UPT, UPT, 0x40, 0x4 ;  /* 0x000000000004789c */ /* 0x000fe20003f0e870 */
[----:B-1----:R-:W-:-:S03]  /*0ff0*/  UMOV UR7, 0x2 ;  /* 0x0000000200077882 */ /* 0x002fc60000000000 */
[----:B------:R-:W-:Y:S02]  /*1000*/  UP2UR UR37, UPR, URZ, 0x1 ;  /* 0x00000001ff257883 */ /* 0x000fe40008000000 */
[----:B------:R-:W-:Y:S02]  /*1010*/  UISETP.NE.AND UP0, UPT, UR4, URZ, UPT ;  /* 0x000000ff0400728c */ /* 0x000fe4000bf05270 */
.L_x_18:
[----:B------:R-:W1:Y:S02]  /*1020*/  SHFL.IDX PT, R0, R62, RZ, 0x1f ;  /* 0x00001fff3e007589 */ /* 0x000e6400000e0000 */
[----:B-1----:R-:W-:-:S13]  /*1030*/  ISETP.NE.AND P1, PT, R0, RZ, PT ;  /* 0x000000ff0000720c */ /* 0x002fda0003f25270 */
[----:B------:R-:W-:Y:S05]  /*1040*/  @P1 BRA `(.L_x_19) ;  /* 0x0000000000301947 */ /* 0x000fea0003800000 */
[----:B------:R-:W1:Y:S01]  /*1050*/  S2UR UR5, SR_CgaCtaId ;  /* 0x00000000000579c3 */ /* 0x000e620000008800 */
[----:B------:R-:W-:Y:S01]  /*1060*/  UMOV UR6, 0x400 ;  /* 0x0000040000067882 */ /* 0x000fe20000000000 */
[----:B------:R-:W-:Y:S01]  /*1070*/  UMOV UR4, 0x80 ;  /* 0x0000008000047882 */ /* 0x000fe20000000000 */
[----:B------:R-:W-:Y:S01]  /*1080*/  ELECT P1, URZ, PT ;  /* 0x0000000000ff782f */ /* 0x000fe20003820000 */
[----:B------:R-:W-:-:S04]  /*1090*/  UIADD3 UR8, UPT, UPT, -UR4, 0x100000, URZ ;  /* 0x0010000004087890 */ /* 0x000fc8000fffe1ff */
[----:B------:R-:W-:Y:S02]  /*10a0*/  USHF.L.U32 UR9, UR8, 0xb, URZ ;  /* 0x0000000b08097899 */ /* 0x000fe400080006ff */
[----:B------:R-:W-:Y:S02]  /*10b0*/  USHF.L.U32 UR8, UR8, 0x1, URZ ;  /* 0x0000000108087899 */ /* 0x000fe400080006ff */
[----:B-1----:R-:W-:Y:S01]  /*10c0*/  ULEA UR5, UR5, UR6, 0x18 ;  /* 0x0000000605057291 */ /* 0x002fe2000f8ec0ff */
[----:B------:R-:W1:Y:S11]  /*10d0*/  FENCE.VIEW.ASYNC.S ;  /* 0x00000000000073c6 */ /* 0x000e760000000000 */
[----:B-1----:R1:W2:Y:S01]  /*10e0*/  SYNCS.EXCH.64 URZ, [UR5+0xe070], UR8 ;  /* 0x00e0700805ff75b2 */ /* 0x0022a20008000100 */
[----:B------:R1:W1:Y:S01]  /*10f0*/  SYNCS.EXCH.64 URZ, [UR5+0xe078], UR8 ;  /* 0x00e0780805ff75b2 */ /* 0x0002620008000100 */
[----:B------:R-:W-:Y:S01]  /*1100*/  NOP ;  /* 0x0000000000007918 */ /* 0x000fe20000000000 */
.L_x_19:
[----:B------:R-:W-:Y:S01]  /*1110*/  NOP ;  /* 0x0000000000007918 */ /* 0x000fe20000000000 */
[----:B------:R-:W-:Y:S05]  /*1120*/  @!P2 BRA `(.L_x_20) ;  /* 0x000000000024a947 */ /* 0x000fea0003800000 */
[----:B------:R-:W-:Y:S01]  /*1130*/  ISETP.NE.AND P1, PT, R2, 0x1, PT ;  /* 0x000000010200780c */ /* 0x000fe20003f25270 */
[----:B------:R-:W-:Y:S02]  /*1140*/  UP2UR UR4, UPR, URZ, 0x1 ;  /* 0x00000001ff047883 */ /* 0x000fe40008000000 */
[----:B------:R-:W-:Y:S01]  /*1150*/  UPLOP3.LUT UP0, UPT, UPT, UPT, UPT, 0x80, 0x8 ;  /* 0x000000000008789c */ /* 0x000fe20003f0f070 */
[----:B------:R-:W-:-:S03]  /*1160*/  UMOV UR6, URZ ;  /* 0x000000ff00067c82 */ /* 0x000fc60008000000 */
[----:B------:R-:W-:Y:S02]  /*1170*/  UP2UR UR36, UPR, URZ, 0x1 ;  /* 0x00000001ff247883 */ /* 0x000fe40008000000 */
[----:B------:R-:W-:-:S04]  /*1180*/  UISETP.NE.AND UP0, UPT, UR4, URZ, UPT ;  /* 0x000000ff0400728c */ /* 0x000fc8000bf05270 */
[----:B------:R-:W-:Y:S07]  /*1190*/  @P1 BRA `(.L_x_21) ;  /* 0x00000000001c1947 */ /* 0x000fee0003800000 */
[----:B------:R-:W-:Y:S01]  /*11a0*/  UMOV UR6, 0x1 ;  /* 0x0000000100067882 */ /* 0x000fe20000000000 */
[----:B------:R-:W-:Y:S05]  /*11b0*/  BRA `(.L_x_21) ;  /* 0x0000000000147947 */ /* 0x000fea0003800000 */
.L_x_20:
[----:B------:R-:W-:Y:S02]  /*11c0*/  UP2UR UR4, UPR, URZ, 0x1 ;  /* 0x00000001ff047883 */ /* 0x000fe40008000000 */
[----:B------:R-:W-:Y:S01]  /*11d0*/  UPLOP3.LUT UP0, UPT, UPT, UPT, UPT, 0x40, 0x4 ;  /* 0x000000000004789c */ /* 0x000fe20003f0e870 */
[----:B------:R-:W-:-:S03]  /*11e0*/  UMOV UR6, 0x2 ;  /* 0x0000000200067882 */ /* 0x000fc60000000000 */
[----:B------:R-:W-:Y:S02]  /*11f0*/  UP2UR UR36, UPR, URZ, 0x1 ;  /* 0x00000001ff247883 */ /* 0x000fe40008000000 */
[----:B------:R-:W-:Y:S02]  /*1200*/  UISETP.NE.AND UP0, UPT, UR4, URZ, UPT ;  /* 0x000000ff0400728c */ /* 0x000fe4000bf05270 */
.L_x_21:
[----:B------:R-:W3:Y:S02]  /*1210*/  SHFL.IDX PT, R0, R62, RZ, 0x1f ;  /* 0x00001fff3e007589 */ /* 0x000ee400000e0000 */
[----:B---3--:R-:W-:-:S13]  /*1220*/  ISETP.NE.AND P1, PT, R0, RZ, PT ;  /* 0x000000ff0000720c */ /* 0x008fda0003f25270 */
[----:B------:R-:W-:Y:S05]  /*1230*/  @P1 BRA `(.L_x_22) ;  /* 0x0000000000301947 */ /* 0x000fea0003800000 */
[----:B-1----:R-:W1:Y:S01]  /*1240*/  S2UR UR5, SR_CgaCtaId ;  /* 0x00000000000579c3 */ /* 0x002e620000008800 */
        /* <DEDUP_REMOVED lines=9> */
[----:B------:R3:W1:Y:S02]  /*12e0*/  SYNCS.EXCH.64 URZ, [UR5+0xe088], UR8 ;  /* 0x00e0880805ff75b2 */ /* 0x0006640008000100 */
[----:B---3--:R-:W-:Y:S01]  /*12f0*/  NOP ;  /* 0x0000000000007918 */ /* 0x008fe20000000000 */
.L_x_22:
[----:B------:R-:W3:Y:S01]  /*1300*/  SHFL.IDX PT, R0, R62, RZ, 0x1f ;  /* 0x00001fff3e007589 */ /* 0x000ee200000e0000 */
[----:B------:R-:W-:Y:S01]  /*1310*/  NOP ;  /* 0x0000000000007918 */ /* 0x000fe20000000000 */
[----:B---3--:R-:W-:-:S13]  /*1320*/  ISETP.NE.AND P1, PT, R0, RZ, PT ;  /* 0x000000ff0000720c */ /* 0x008fda0003f25270 */
        /* <DEDUP_REMOVED lines=15> */
[----:B------:R3:W1:Y:S01]  /*1420*/  SYNCS.EXCH.64 URZ, [UR8+0xe0a0], UR4 ;  /* 0x00e0a00408ff75b2 */ /* 0x0006620008000100 */
[----:B------:R3:W1:Y:S01]  /*1430*/  SYNCS.EXCH.64 URZ, [UR8+0xe098], UR10 ;  /* 0x00e0980a08ff75b2 */ /* 0x0006620008000100 */
[----:B------:R3:W1:Y:S02]  /*1440*/  SYNCS.EXCH.64 URZ, [UR8+0xe0a8], UR4 ;  /* 0x00e0a80408ff75b2 */ /* 0x0006640008000100 */
[----:B---3--:R-:W-:Y:S01]  /*1450*/  NOP ;  /* 0x0000000000007918 */ /* 0x008fe20000000000 */
.L_x_23:
        /* <DEDUP_REMOVED lines=22> */
.L_x_24:
[----:B------:R-:W3:Y:S01]  /*15c0*/  SHFL.IDX PT, R0, R62, RZ, 0x1f ;  /* 0x00001fff3e007589 */ /* 0x000ee200000e0000 */
[----:B------:R-:W-:Y:S01]  /*15d0*/  NOP ;  /* 0x0000000000007918 */ /* 0x000fe20000000000 */
        /* <DEDUP_REMOVED lines=14> */
.L_x_25:
[----:B------:R-:W-:Y:S01]  /*16c0*/  ISETP.GT.AND P1, PT, R2, 0x3, PT ;  /* 0x000000030200780c */ /* 0x000fe20003f24270 */
[----:B------:R-:W-:Y:S01]  /*16d0*/  NOP ;  /* 0x0000000000007918 */ /* 0x000fe20000000000 */
[----:B------:R-:W-:Y:S01]  /*16e0*/  USEL UR56, URZ, 0x1, UP4 ;  /* 0x00000001ff387887 */ /* 0x000fe2000a000000 */
[----:B-12-45:R-:W-:Y:S10]  /*16f0*/  BAR.SYNC.DEFER_BLOCKING 0x0 ;  /* 0x0000000000007b1d */ /* 0x036ff40000010000 */
[----:B------:R-:W-:Y:S05]  /*1700*/  @P1 BRA `(.L_x_26) ;  /* 0x000000d800b41947 */ /* 0x000fea0003800000 */
[----:B------:R-:W-:Y:S01]  /*1710*/  ISETP.GE.U32.AND P0, PT, R2, 0x2, PT ;  /* 0x000000020200780c */ /* 0x000fe20003f06070 */
[----:B------:R-:W-:-:S04]  /*1720*/  USEL UR47, URZ, 0x2, !UP4 ;  /* 0x00000002ff2f7887 */ /* 0x000fc8000e000000 */
[----:B------:R-:W-:-:S08]  /*1730*/  USEL UR47, UR47, 0x1, !UP5 ;  /* 0x000000012f2f7887 */ /* 0x000fd0000e800000 */
[----:B------:R-:W-:Y:S05]  /*1740*/  @!P0 BRA `(.L_x_27) ;  /* 0x000000b000408947 */ /* 0x000fea0003800000 */
[----:B------:R-:W-:Y:S05]  /*1750*/  @!P2 BRA `(.L_x_28) ;  /* 0x00000020004ca947 */ /* 0x000fea0003800000 */
[----:B------:R-:W-:-:S08]  /*1760*/  NOP ;  /* 0x0000000000007918 */ /* 0x000fd00000000000 */
[----:B------:R-:W1:-:S00]  /*1770*/  USETMAXREG.DEALLOC.CTAPOOL 0x20 ;  /* 0x00000020000079c8 */ /* 0x000e4000080e0500 */
[----:B------:R-:W2:Y:S08]  /*1780*/  S2UR UR4, SR_CTAID.X ;  /* 0x00000000000479c3 */ /* 0x000eb00000002500 */
[----:B-1----:R-:W1:Y:S01]  /*1790*/  LDC R0, c[0x0][0x380] ;  /* 0x0000e000ff007b82 */ /* 0x002e620000000800 */
[----:B--2---:R-:W-:-:S06]  /*17a0*/  USHF.L.U32 UR4, UR4, 0x8, URZ ;  /* 0x0000000804047899 */ /* 0x004fcc00080006ff */
[----:B-1----:R-:W-:-:S13]  /*17b0*/  ISETP.LE.U32.AND P0, PT, R0, UR4, PT ;  /* 0x0000000400007c0c */ /* 0x002fda000bf03070 */
[----:B------:R-:W-:Y:S05]  /*17c0*/  @P0 EXIT ;  /* 0x000000000000094d */ /* 0x000fea0003800000 */
[----:B------:R-:W1:Y:S01]  /*17d0*/  S2UR UR4, SR_CgaCtaId ;  /* 0x00000000000479c3 */ /* 0x000e620000008800 */
[----:B------:R-:W-:Y:S01]  /*17e0*/  UMOV UR6, 0x40 ;  /* 0x0000004000067882 */ /* 0x000fe20000000000 */
[----:B------:R-:W-:Y:S01]  /*17f0*/  NOP ;  /* 0x0000000000007918 */ /* 0x000fe20000000000 */
[----:B------:R-:W-:Y:S01]  /*1800*/  UMOV UR5, 0x400 ;  /* 0x0000040000057882 */ /* 0x000fe20000000000 */
[----:B-1----:R-:W-:Y:S02]  /*1810*/  ULEA UR6, UR4, UR6, 0x18 ;  /* 0x0000000604067291 */ /* 0x002fe4000f8ec0ff */
[----:B------:R-:W-:-:S07]  /*1820*/  ULEA UR4, UR4, UR5, 0x18 ;  /* 0x0000000504047291 */ /* 0x000fce000f8ec0ff */
[----:B------:R-:W1:Y:S02]  /*1830*/  LDS.U8 R0, [UR6+0x1c] ;  /* 0x00001c06ff007984 */ /* 0x000e640008000000 */
[----:B-1----:R-:W-:-:S13]  /*1840*/  ISETP.NE.AND P0, PT, R0, RZ, PT ;  /* 0x000000ff0000720c */ /* 0x002fda0003f05270 */
[----:B------:R-:W-:Y:S05]  /*1850*/  @P0 BRA `(.L_x_29) ;  /* 0x0000000000580947 */ /* 0x000fea0003800000 */
[----:B------:R-:W-:-:S13]  /*1860*/  ELECT P0, URZ, PT ;  /* 0x0000000000ff782f */ /* 0x000fda0003800000 */
[----:B------:R-:W-:Y:S05]  /*1870*/  @!P0 BRA `(.L_x_30) ;  /* 0x0000000000608947 */ /* 0x000fea0003800000 */
[----:B------:R-:W-:-:S05]  /*1880*/  UMOV UR5, 0x10 ;  /* 0x0000001000057882 */ /* 0x000fca0000000000 */
[----:B------:R-:W-:Y:S04]  /*1890*/  DEPBAR.LE SB1, 0x36 ;  /* 0x00009d800000791a */ /* 0x000fe80000000000 */
[----:B------:R-:W1:Y:S02]  /*18a0*/  UTCATOMSWS.FIND_AND_SET.ALIGN UP0, UR5, UR5 ;  /* 0x00000005000575e3 */ /* 0x000e640008000800 */
[----:B-1----:R-:W-:Y:S01]  /*18b0*/  MOV R3, UR5 ;  /* 0x0000000500037c02 */ /* 0x002fe20008000f00 */
[----:B------:R-:W-:Y:S06]  /*18c0*/  BRA.U UP0, `(.L_x_31) ;  /* 0x0000000100187547 */ /* 0x000fec000b800000 */
.L_x_32:
[----:B------:R-:W-:Y:S05]  /*18d0*/  NANOSLEEP 0x64 ;  /* 0x000000640000795d */ /* 0x000fea0003800000 */
[----:B------:R-:W-:-:S05]  /*18e0*/  UMOV UR5, 0x10 ;  /* 0x0000001000057882 */ /* 0x000fca0000000000 */
[----:B------:R-:W-:Y:S04]  /*18f0*/  DEPBAR.LE SB1, 0x36 ;  /* 0x00009d800000791a */ /* 0x000fe80000000000 */
[----:B------:R-:W1:Y:S02]  /*1900*/  UTCATOMSWS.FIND_AND_SET.ALIGN UP0, UR5, UR5 ;  /* 0x00000005000575e3 */ /* 0x000e640008000800 */
[----:B-1----:R-:W-:Y:S01]  /*1910*/  MOV R3, UR5 ;  /* 0x0000000500037c02 */ /* 0x002fe20008000f00 */
[----:B------:R-:W-:Y:S05]  /*1920*/  BRA.U !UP0, `(.L_x_32) ;  /* 0xfffffffd08e87547 */ /* 0x000fea000b83ffff */
.L_x_31:
[----:B------:R-:W-:-:S05]  /*1930*/  IMAD.MOV.U32 R0, RZ, RZ, 0xffff ;  /* 0x0000ffffff007424 */ /* 0x000fca00078e00ff */
[----:B------:R-:W-:Y:S01]  /*1940*/  SHF.L.U32 R2, R0, R3, RZ ;  /* 0x0000000300027219 */ /* 0x000fe200000006ff */
[----:B------:R-:W-:-:S04]  /*1950*/  HFMA2 R0, -RZ, RZ, 0, 5.9604644775390625e-08 ;  /* 0x00000001ff007431 */ /* 0x000fc800000001ff */
[----:B------:R1:W-:Y:S01]  /*1960*/  ATOMS.OR RZ, [UR6+0x14], R2 ;  /* 0x00001402ffff798c */ /* 0x0003e2000b000006 */
[----:B------:R-:W-:Y:S01]  /*1970*/  SHF.L.U32 R0, R0, R3, RZ ;  /* 0x0000000300007219 */ /* 0x000fe200000006ff */
[----:B------:R-:W-:-:S04]  /*1980*/  IMAD.SHL.U32 R3, R3, 0x20, RZ ;  /* 0x0000002003037824 */ /* 0x000fc800078e00ff */
[----:B------:R1:W-:Y:S04]  /*1990*/  ATOMS.OR RZ, [UR6+0x18], R0 ;  /* 0x00001800ffff798c */ /* 0x0003e8000b000006 */
[----:B------:R1:W-:Y:S01]  /*19a0*/  STS [UR4+0xe0e0], R3 ;  /* 0x00e0e003ff007988 */ /* 0x0003e20008000804 */
[----:B------:R-:W-:Y:S05]  /*19b0*/  BRA `(.L_x_30) ;  /* 0x0000000000107947 */ /* 0x000fea0003800000 */
.L_x_29:
[----:B------:R-:W-:Y:S02]  /*19c0*/  MOV R0, 0xffffffff ;  /* 0xffffffff00007802 */ /* 0x000fe40000000f00 */
[----:B------:R-:W-:-:S03]  /*19d0*/  MOV R2, 0x1a00 ;  /* 0x00001a0000027802 */ /* 0x000fc60000000f00 */
[----:B------:R1:W-:Y:S04]  /*19e0*/  STS [UR4+0xe0e0], R0 ;  /* 0x00e0e000ff007988 */ /* 0x0003e80008000804 */
[----:B-1----:R-:W-:Y:S05]  /*19f0*/  CALL.REL.NOINC `($__internal_1_$__cuda_sm10x_tcgen05_guardrail_trap_phase_invalid_during_alloc) ;  /* 0x00000110008c7944 */ /* 0x002fea0003c00000 */
.L_x_30:
[----:B------:R-:W-:Y:S05]  /*1a00*/  WARPSYNC.ALL ;  /* 0x0000000000007948 */ /* 0x000fea0003800000 */
[----:B------:R-:W2:Y:S02]  /*1a10*/  LDCU UR9, c[0x0][0x384] ;  /* 0x00007080ff0977ac */ /* 0x000ea40008000800 */
[----:B--2---:R-:W-:Y:S01]  /*1a20*/  ISETP.NE.AND P0, PT, RZ, UR9, PT ;  /* 0x00000009ff007c0c */ /* 0x004fe2000bf05270 */
[----:B------:R-:W-:-:S12]  /*1a30*/  NOP ;  /* 0x0000000000007918 */ /* 0x000fd80000000000 */
[----:B------:R-:W-:Y:S05]  /*1a40*/  @!P0 EXIT ;  /* 0x000000000000894d */ /* 0x000fea0003800000 */
[----:B------:R-:W-:Y:S01]  /*1a50*/  UIADD3 UR5, UPT, UPT, UR4, 0x8000, URZ ;  /* 0x0000800004057890 */ /* 0x000fe2000fffe0ff */
[----:B------:R-:W-:Y:S01]  /*1a60*/  BSSY.RECONVERGENT B0, `(.L_x_33) ;  /* 0x000000b000007945 */ /* 0x000fe20003800200 */
[----:B------:R-:W-:Y:S02]  /*1a70*/  USHF.R.U32.HI UR20, URZ, 0x4, UR4 ;  /* 0x00000004ff147899 */ /* 0x000fe40008011604 */
[----:B------:R-:W-:Y:S02]  /*1a80*/  USHF.R.U32.HI UR5, URZ, 0x4, UR5 ;  /* 0x00000004ff057899 */ /* 0x000fe40008011605 */
[----:B------:R-:W-:Y:S02]  /*1a90*/  ULOP3.LUT UR20, UR20, 0x3fff, URZ, 0xc0, !UPT ;  /* 0x00003fff14147892 */ /* 0x000fe4000f8ec0ff */
[----:B------:R-:W-:Y:S02]  /*1aa0*/  ULOP3.LUT UR5, UR5, 0x3fff, URZ, 0xc0, !UPT ;  /* 0x00003fff05057892 */ /* 0x000fe4000f8ec0ff */
[----:B------:R-:W-:-:S02]  /*1ab0*/  ULOP3.LUT UR20, UR20, 0x10000, URZ, 0xfc, !UPT ;  /* 0x0001000014147892 */ /* 0x000fc4000f8efcff */
[----:B------:R-:W-:Y:S01]  /*1ac0*/  ULOP3.LUT UR6, UR5, 0x10000, URZ, 0xfc, !UPT ;  /* 0x0001000005067892 */ /* 0x000fe2000f8efcff */
[----:B------:R-:W-:Y:S01]  /*1ad0*/  UMOV UR21, 0x40004040 ;  /* 0x4000404000157882 */ /* 0x000fe20000000000 */
[----:B------:R-:W-:Y:S01]  /*1ae0*/  UMOV UR7, 0x40004040 ;  /* 0x4000404000077882 */ /* 0x000fe20000000000 */
[----:B------:R-:W-:Y:S06]  /*1af0*/  @!P4 BRA `(.L_x_34) ;  /* 0x000000000004c947 */ /* 0x000fec0003800000 */
[----:B------:R-:W-:Y:S05]  /*1b00*/  BPT.TRAP 0x1 ;  /* 0x000000040000795c */ /* 0x000fea0000300000 */
.L_x_34:
[----:B------:R-:W-:Y:S05]  /*1b10*/  BSYNC.RECONVERGENT B0 ;  /* 0x0000000000007941 */ /* 0x000fea0003800200 */
.L_x_33:
[----:B-1----:R-:W-:-:S04]  /*1b20*/  SHF.L.U32 R3, RZ, 0x1f, RZ ;  /* 0x0000001fff037819 */ /* 0x002fc800000006ff */
[----:B------:R-:W1:Y:S02]  /*1b30*/  SYNCS.PHASECHK.TRANS64.TRYWAIT P0, [UR4+0xe000], R3 ;  /* 0x00e00003ff0075a7 */ /* 0x000e640008001104 */
[----:B-1----:R-:W-:Y:S05]  /*1b40*/  @!P0 BRA `(.L_x_35) ;  /* 0x000000fc00548947 */ /* 0x002fea0003800000 */
.L_x_345:
[----:B------:R-:W-:Y:S05]  /*1b50*/  BRA.U !UP1, `(.L_x_36) ;  /* 0x0000000109047547 */ /* 0x000fea000b800000 */
[----:B------:R-:W-:Y:S05]  /*1b60*/  BPT.TRAP 0x1 ;  /* 0x000000040000795c */ /* 0x000fea0000300000 */
.L_x_36:
[----:B------:R-:W2:Y:S01]  /*1b70*/  SYNCS.PHASECHK.TRANS64.TRYWAIT P0, [UR4+0xe020], R3 ;  /* 0x00e02003ff0075a7 */ /* 0x000ea20008001104 */
[----:B------:R-:W-:Y:S01]  /*1b80*/  ULOP3.LUT UR48, UR48, 0x1, URZ, 0xc0, !UPT ;  /* 0x0000000130307892 */ /* 0x000fe2000f8ec0ff */
[----:B--2---:R-:W-:Y:S11]  /*1b90*/  @!P0 BRA `(.L_x_37) ;  /* 0x000000fc00588947 */ /* 0x004ff60003800000 */
.L_x_347:
[----:B------:R-:W-:-:S09]  /*1ba0*/  UISETP.NE.U32.AND UP0, UPT, UR48, 0x1, UPT ;  /* 0x000000013000788c */ /* 0x000fd2000bf05070 */
[----:B------:R-:W-:Y:S05]  /*1bb0*/  BRA.U !UP0, `(.L_x_38) ;  /* 0x0000000108047547 */ /* 0x000fea000b800000 */
[----:B------:R-:W-:Y:S05]  /*1bc0*/  BPT.TRAP 0x1 ;  /* 0x000000040000795c */ /* 0x000fea0000300000 */
.L_x_38:
[----:B------:R-:W-:-:S05]  /*1bd0*/  HFMA2 R2, -RZ, RZ, 0, 5.9604644775390625e-08 ;  /* 0x00000001ff027431 */ /* 0x000fca00000001ff */
[----:B------:R-:W-:-:S04]  /*1be0*/  SHF.L.U32 R2, R2, 0x1f, RZ ;  /* 0x0000001f02027819 */ /* 0x000fc800000006ff */
[----:B------:R-:W2:Y:S02]  /*1bf0*/  SYNCS.PHASECHK.TRANS64.TRYWAIT P0, [UR4+0xe058], R2 ;  /* 0x00e05802ff0075a7 */ /* 0x000ea40008001104 */
[----:B--2---:R-:W-:Y:S05]  /*1c00*/  @!P0 BRA `(.L_x_39) ;  /* 0x000000fc00548947 */ /* 0x004fea0003800000 */
.L_x_349:
[----:B-1----:R-:W-:Y:S01]  /*1c10*/  IMAD.MOV.U32 R0, RZ, RZ, RZ ;  /* 0x000000ffff007224 */ /* 0x002fe200078e00ff */
[----:B------:R-:W-:Y:S02]  /*1c20*/  UIADD3 UR26, UPT, UPT, UR6, 0x2, URZ ;  /* 0x00000002061a7890 */ /* 0x000fe4000fffe0ff */
[----:B------:R-:W-:Y:S02]  /*1c30*/  UIADD3 UR34, UPT, UPT, UR20, 0x2, URZ ;  /* 0x0000000214227890 */ /* 0x000fe4000fffe0ff */
[C---:B------:R-:W-:Y:S01]  /*1c40*/  R2UR UR12, R0.reuse ;  /* 0x00000000000c72ca */ /* 0x040fe200000e0000 */
[----:B------:R-:W-:Y:S01]  /*1c50*/  UIADD3 UR22, UPT, UPT, UR6, 0x4, URZ ;  /* 0x0000000406167890 */ /* 0x000fe2000fffe0ff */
[C---:B------:R-:W-:Y:S01]  /*1c60*/  R2UR UR11, R0.reuse ;  /* 0x00000000000b72ca */ /* 0x040fe200000e0000 */
[----:B------:R-:W-:Y:S01]  /*1c70*/  UIADD3 UR32, UPT, UPT, UR20, 0x4, URZ ;  /* 0x0000000414207890 */ /* 0x000fe2000fffe0ff */
[C---:B------:R-:W-:Y:S01]  /*1c80*/  R2UR UR10, R0.reuse ;  /* 0x00000000000a72ca */ /* 0x040fe200000e0000 */
[----:B------:R-:W-:Y:S01]  /*1c90*/  UIADD3 UR16, UPT, UPT, UR6, 0x6, URZ ;  /* 0x0000000606107890 */ /* 0x000fe2000fffe0ff */
[----:B------:R-:W-:Y:S01]  /*1ca0*/  R2UR UR8, R0 ;  /* 0x00000000000872ca */ /* 0x000fe200000e0000 */
[----:B------:R-:W-:Y:S01]  /*1cb0*/  UIADD3 UR30, UPT, UPT, UR20, 0x6, URZ ;  /* 0x00000006141e7890 */ /* 0x000fe2000fffe0ff */
[----:B------:R-:W-:Y:S01]  /*1cc0*/  UMOV UR28, 0x0 ;  /* 0x00000000001c7882 */ /* 0x000fe20000000000 */
        /* <DEDUP_REMOVED lines=9> */
[----:B------:R1:W-:Y:S01]  /*1d60*/  UTCHMMA gdesc[UR20], gdesc[UR6], tmem[UR12], tmem[UR28], idesc[UR29], !UPT ;  /* 0x00ff1c06140075ea */ /* 0x0003e2000f80000c */
[----:B------:R-:W-:Y:S01]  /*1d70*/  UMOV UR17, 0x40004040 ;  /* 0x4000404000117882 */ /* 0x000fe20000000000 */
[----:B------:R-:W-:Y:S01]  /*1d80*/  UMOV UR14, 0x0 ;  /* 0x00000000000e7882 */ /* 0x000fe20000000000 */
[----:B------:R-:W-:Y:S01]  /*1d90*/  UMOV UR15, 0x8100010 ;  /* 0x08100010000f7882 */ /* 0x000fe20000000000 */
[----:B------:R-:W-:Y:S01]  /*1da0*/  UMOV UR31, 0x40004040 ;  /* 0x40004040001f7882 */ /* 0x000fe20000000000 */
[----:B------:R1:W-:Y:S01]  /*1db0*/  UTCHMMA gdesc[UR34], gdesc[UR26], tmem[UR11], tmem[UR24], idesc[UR25], UPT ;  /* 0x00ff181a220075ea */ /* 0x0003e2000b80000b */
[----:B------:R1:W-:Y:S01]  /*1dc0*/  UTCHMMA gdesc[UR32], gdesc[UR22], tmem[UR10], tmem[UR18], idesc[UR19], UPT ;  /* 0x00ff1216200075ea */ /* 0x0003e2000b80000a */
[----:B------:R1:W-:Y:S01]  /*1dd0*/  UTCHMMA gdesc[UR30], gdesc[UR16], tmem[UR8], tmem[UR14], idesc[UR15], UPT ;  /* 0x00ff0e101e0075ea */ /* 0x0003e2000b800008 */
[----:B------:R-:W-:-:S09]  /*1de0*/  UISETP.NE.AND UP4, UPT, UR48, URZ, UPT ;  /* 0x000000ff3000728c */ /* 0x000fd2000bf85270 */
[----:B------:R-:W-:Y:S05]  /*1df0*/  BRA.U UP4, `(.L_x_40) ;  /* 0x0000000104047547 */ /* 0x000fea000b800000 */
[----:B-1----:R-:W-:Y:S05]  /*1e00*/  BPT.TRAP 0x1 ;  /* 0x000000040000795c */ /* 0x002fea0000300000 */
.L_x_40:
[----:B-1----:R-:W-:Y:S01]  /*1e10*/  UIADD3 UR8, UPT, UPT, UR4, 0xe050, URZ ;  /* 0x0000e05004087890 */ /* 0x002fe2000fffe0ff */
[----:B------:R-:W-:Y:S08]  /*1e20*/  BSSY.RECONVERGENT B0, `(.L_x_41) ;  /* 0x0000004000007945 */ /* 0x000ff00003800200 */
[----:B------:R1:W-:Y:S01]  /*1e30*/  UTCBAR [UR8], URZ ;  /* 0x000000ff080073e9 */ /* 0x0003e200080000ff */
[----:B------:R-:W-:Y:S05]  /*1e40*/  @!P4 BRA `(.L_x_42) ;  /* 0x000000000004c947 */ /* 0x000fea0003800000 */
[----:B-1----:R-:W-:Y:S05]  /*1e50*/  BPT.TRAP 0x1 ;  /* 0x000000040000795c */ /* 0x002fea0000300000 */
.L_x_42:
[----:B-1----:R-:W-:Y:S05]  /*1e60*/  BSYNC.RECONVERGENT B0 ;  /* 0x0000000000007941 */ /* 0x002fea0003800200 */
.L_x_41:
[----:B------:R-:W1:Y:S01]  /*1e70*/  SYNCS.PHASECHK.TRANS64.TRYWAIT P0, [UR4+0xe008], R3 ;  /* 0x00e00803ff0075a7 */ /* 0x000e620008001104 */
[----:B------:R-:W-:Y:S01]  /*1e80*/  ULOP3.LUT UR47, UR47, 0x1, URZ, 0xc0, !UPT ;  /* 0x000000012f2f7892 */ /* 0x000fe2000f8ec0ff */
[----:B-1----:R-:W-:Y:S11]  /*1e90*/  @!P0 BRA `(.L_x_43) ;  /* 0x000000f800c88947 */ /* 0x002ff60003800000 */
.L_x_351:
[----:B------:R-:W-:-:S09]  /*1ea0*/  UISETP.NE.U32.AND UP0, UPT, UR47, 0x1, UPT ;  /* 0x000000012f00788c */ /* 0x000fd2000bf05070 */
[----:B------:R-:W-:Y:S05]  /*1eb0*/  BRA.U !UP0, `(.L_x_44) ;  /* 0x0000000108047547 */ /* 0x000fea000b800000 */
[----:B------:R-:W-:Y:S05]  /*1ec0*/  BPT.TRAP 0x1 ;  /* 0x000000040000795c */ /* 0x000fea0000300000 */
.L_x_44:
[----:B------:R-:W3:Y:S02]  /*1ed0*/  SYNCS.PHASECHK.TRANS64.TRYWAIT P0, [UR4+0xe068], R2 ;  /* 0x00e06802ff0075a7 */ /* 0x000ee40008001104 */
[----:B---3--:R-:W-:Y:S05]  /*1ee0*/  @!P0 BRA `(.L_x_45) ;  /* 0x000000f800cc8947 */ /* 0x008fea0003800000 */
.L_x_353:
[----:B-1----:R-:W-:Y:S01]  /*1ef0*/  IMAD.MOV.U32 R0, RZ, RZ, 0x80 ;  /* 0x00000080ff007424 */ /* 0x002fe200078e00ff */
[----:B------:R-:W-:Y:S02]  /*1f00*/  UIADD3 UR36, UPT, UPT, UR20, 0x400, URZ ;  /* 0x0000040014247890 */ /* 0x000fe4000fffe0ff */
[----:B------:R-:W-:Y:S02]  /*1f10*/  UIADD3 UR34, UPT, UPT, UR20, 0x402, URZ ;  /* 0x0000040214227890 */ /* 0x000fe4000fffe0ff */
[C---:B------:R-:W-:Y:S01]  /*1f20*/  R2UR UR12, R0.reuse ;  /* 0x00000000000c72ca */ /* 0x040fe200000e0000 */
[----:B------:R-:W-:Y:S01]  /*1f30*/  UIADD3 UR32, UPT, UPT, UR20, 0x404, URZ ;  /* 0x0000040414207890 */ /* 0x000fe2000fffe0ff */
[C---:B------:R-:W-:Y:S01]  /*1f40*/  R2UR UR11, R0.reuse ;  /* 0x00000000000b72ca */ /* 0x040fe200000e0000 */
[----:B------:R-:W-:Y:S01]  /*1f50*/  UIADD3 UR30, UPT, UPT, UR20, 0x406, URZ ;  /* 0x00000406141e7890 */ /* 0x000fe2000fffe0ff */
[C---:B------:R-:W-:Y:S01]  /*1f60*/  R2UR UR10, R0.reuse ;  /* 0x00000000000a72ca */ /* 0x040fe200000e0000 */
[----:B------:R-:W-:Y:S01]  /*1f70*/  UMOV UR28, 0x0 ;  /* 0x00000000001c7882 */ /* 0x000fe20000000000 */
[----:B------:R-:W-:Y:S01]  /*1f80*/  R2UR UR8, R0 ;  /* 0x00000000000872ca */ /* 0x000fe200000e0000 */
        /* <DEDUP_REMOVED lines=21> */
.L_x_46:
[----:B-1----:R-:W-:-:S09]  /*20e0*/  UIADD3 UR8, UPT, UPT, UR4, 0xe060, URZ ;  /* 0x0000e06004087890 */ /* 0x002fd2000fffe0ff */
[----:B------:R1:W-:Y:S01]  /*20f0*/  UTCBAR [UR8], URZ ;  /* 0x000000ff080073e9 */ /* 0x0003e200080000ff */
[----:B------:R-:W-:Y:S05]  /*2100*/  BRA.U !UP1, `(.L_x_47) ;  /* 0x0000000109047547 */ /* 0x000fea000b800000 */
[----:B-1----:R-:W-:Y:S05]  /*2110*/  BPT.TRAP 0x1 ;  /* 0x000000040000795c */ /* 0x002fea0000300000 */
.L_x_47:
[----:B-1----:R-:W-:-:S09]  /*2120*/  UIADD3 UR8, UPT, UPT, UR4, 0xe038, URZ ;  /* 0x0000e03804087890 */ /* 0x002fd2000fffe0ff */
[----:B------:R1:W-:Y:S01]  /*2130*/  UTCBAR [UR8], URZ ;  /* 0x000000ff080073e9 */ /* 0x0003e200080000ff */
[----:B------:R-:W-:Y:S05]  /*2140*/  BRA.U !UP1, `(.L_x_48) ;  /* 0x0000000109047547 */ /* 0x000fea000b800000 */
[----:B-1----:R-:W-:Y:S05]  /*2150*/  BPT.TRAP 0x1 ;  /* 0x000000040000795c */ /* 0x002fea0000300000 */
.L_x_48:
[----:B------:R-:W3:Y:S02]  /*2160*/  SYNCS.PHASECHK.TRANS64.TRYWAIT P0, [UR4+0xe028], R3 ;  /* 0x00e02803ff0075a7 */ /* 0x000ee40008001104 */
[----:B---3--:R-:W-:Y:S05]  /*2170*/  @!P0 BRA `(.L_x_49) ;  /* 0x000000f800408947 */ /* 0x008fea0003800000 */
.L_x_355:
[----:B------:R-:W-:Y:S05]  /*2180*/  BRA.U UP5, `(.L_x_50) ;  /* 0x0000000105047547 */ /* 0x000fea000b800000 */
[----:B-1----:R-:W-:Y:S05]  /*2190*/  BPT.TRAP 0x1 ;  /* 0x000000040000795c */ /* 0x002fea0000300000 */
.L_x_50:
[----:B------:R-:W4:Y:S02]  /*21a0*/  SYNCS.PHASECHK.TRANS64.TRYWAIT P0, [UR4+0xe0a0], R2 ;  /* 0x00e0a002ff0075a7 */ /* 0x000f240008001104 */
[----:B----4-:R-:W-:Y:S05]  /*21b0*/  @!P0 BRA `(.L_x_51) ;  /* 0x000000f800488947 */ /* 0x010fea0003800000 */
.L_x_357:
[----:B------:R-:W-:Y:S05]  /*21c0*/  BRA.U UP4, `(.L_x_52) ;  /* 0x0000000104047547 */ /* 0x000fea000b800000 */
[----:B-1----:R-:W-:Y:S05]  /*21d0*/  BPT.TRAP 0x1 ;  /* 0x000000040000795c */ /* 0x002fea0000300000 */
.L_x_52:
[----:B------:R-:W4:Y:S02]  /*21e0*/  SYNCS.PHASECHK.TRANS64.TRYWAIT P0, [UR4+0xe058], R3 ;  /* 0x00e05803ff0075a7 */ /* 0x000f240008001104 */
[----:B----4-:R-:W-:Y:S05]  /*21f0*/  @!P0 BRA `(.L_x_53) ;  /* 0x000000f800508947 */ /* 0x010fea0003800000 */
.L_x_359:
[----:B---3--:R-:W-:Y:S01]  /*2200*/  IMAD.MOV.U32 R0, RZ, RZ, 0x20 ;  /* 0x00000020ff007424 */ /* 0x008fe200078e00ff */
[----:B------:R-:W-:Y:S02]  /*2210*/  UIADD3 UR34, UPT, UPT, UR5, 0x200, URZ ;  /* 0x0000020005227890 */ /* 0x000fe4000fffe0ff */
[----:B------:R-:W-:Y:S02]  /*2220*/  UIADD3 UR32, UPT, UPT, UR5, 0x280, URZ ;  /* 0x0000028005207890 */ /* 0x000fe4000fffe0ff */
[----:B------:R-:W-:Y:S01]  /*2230*/  R2UR UR15, R0 ;  /* 0x00000000000f72ca */ /* 0x000fe200000e0000 */
[----:B------:R-:W-:Y:S01]  /*2240*/  IMAD.MOV.U32 R0, RZ, RZ, 0x100 ;  /* 0x00000100ff007424 */ /* 0x000fe200078e00ff */
[----:B------:R-:W-:Y:S02]  /*2250*/  UIADD3 UR30, UPT, UPT, UR5, 0x300, URZ ;  /* 0x00000300051e7890 */ /* 0x000fe4000fffe0ff */
[----:B------:R-:W-:Y:S02]  /*2260*/  UIADD3 UR28, UPT, UPT, UR5, 0x380, URZ ;  /* 0x00000380051c7890 */ /* 0x000fe4000fffe0ff */
[----:B------:R-:W-:Y:S01]  /*2270*/  R2UR UR16, R0 ;  /* 0x00000000001072ca */ /* 0x000fe200000e0000 */
[----:B------:R-:W-:Y:S01]  /*2280*/  IMAD.MOV.U32 R0, RZ, RZ, 0x28 ;  /* 0x00000028ff007424 */ /* 0x000fe200078e00ff */
[----:B------:R-:W-:Y:S01]  /*2290*/  UMOV UR26, 0x0 ;  /* 0x00000000001a7882 */ /* 0x000fe20000000000 */
[----:B------:R-:W-:Y:S01]  /*22a0*/  UMOV UR27, 0x8110010 ;  /* 0x08110010001b7882 */ /* 0x000fe20000000000 */
[----:B------:R-:W-:Y:S01]  /*22b0*/  UMOV UR35, 0x40004040 ;  /* 0x4000404000237882 */ /* 0x000fe20000000000 */
[----:B------:R-:W-:Y:S01]  /*22c0*/  UMOV UR24, 0x0 ;  /* 0x0000000000187882 */ /* 0x000fe20000000000 */
        /* <DEDUP_REMOVED lines=9> */
[----:B------:R3:W-:Y:S01]  /*2360*/  UTCHMMA tmem[UR15], gdesc[UR34], tmem[UR16], tmem[UR26], idesc[UR27], !UPT ;  /* 0x00ff1a220f0079ea */ /* 0x0007e2000f800010 */
[----:B------:R-:W-:Y:S01]  /*2370*/  UMOV UR18, 0x0 ;  /* 0x0000000000127882 */ /* 0x000fe20000000000 */
[----:B------:R-:W-:Y:S01]  /*2380*/  UMOV UR19, 0x8110010 ;  /* 0x0811001000137882 */ /* 0x000fe20000000000 */
[----:B------:R-:W-:Y:S01]  /*2390*/  R2UR UR11, R0 ;  /* 0x00000000000b72ca */ /* 0x000fe200000e0000 */
[----:B------:R-:W-:Y:S01]  /*23a0*/  IMAD.MOV.U32 R0, RZ, RZ, 0x100 ;  /* 0x00000100ff007424 */ /* 0x000fe200078e00ff */
[----:B------:R-:W-:-:S04]  /*23b0*/  UMOV UR29, 0x40004040 ;  /* 0x40004040001d7882 */ /* 0x000fc80000000000 */
[----:B------:R-:W-:Y:S01]  /*23c0*/  R2UR UR12, R0 ;  /* 0x00000000000c72ca */ /* 0x000fe200000e0000 */
[----:B------:R-:W-:Y:S01]  /*23d0*/  IMAD.MOV.U32 R0, RZ, RZ, 0x38 ;  /* 0x00000038ff007424 */ /* 0x000fe200078e00ff */
[----:B------:R3:W-:Y:S04]  /*23e0*/  UTCHMMA tmem[UR13], gdesc[UR32], tmem[UR14], tmem[UR24], idesc[UR25], UPT ;  /* 0x00ff18200d0079ea */ /* 0x0007e8000b80000e */
[----:B-1----:R-:W-:Y:S01]  /*23f0*/  R2UR UR8, R0 ;  /* 0x00000000000872ca */ /* 0x002fe200000e0000 */
[----:B------:R-:W-:-:S05]  /*2400*/  IMAD.MOV.U32 R0, RZ, RZ, 0x100 ;  /* 0x00000100ff007424 */ /* 0x000fca00078e00ff */
[----:B------:R-:W-:Y:S01]  /*2410*/  R2UR UR10, R0 ;  /* 0x00000000000a72ca */ /* 0x000fe200000e0000 */
[----:B------:R3:W-:-:S12]  /*2420*/  UTCHMMA tmem[UR11], gdesc[UR30], tmem[UR12], tmem[UR22], idesc[UR23], UPT ;  /* 0x00ff161e0b0079ea */ /* 0x0007d8000b80000c */
[----:B------:R3:W-:Y:S01]  /*2430*/  UTCHMMA tmem[UR8], gdesc[UR28], tmem[UR10], tmem[UR18], idesc[UR19], UPT ;  /* 0x00ff121c080079ea */ /* 0x0007e2000b80000a */
[----:B------:R-:W-:Y:S05]  /*2440*/  BRA.U UP5, `(.L_x_54) ;  /* 0x0000000105047547 */ /* 0x000fea000b800000 */
[----:B---3--:R-:W-:Y:S05]  /*2450*/  BPT.TRAP 0x1 ;  /* 0x000000040000795c */ /* 0x008fea0000300000 */
.L_x_54:
[----:B---3--:R-:W-:Y:S01]  /*2460*/  UIADD3 UR10, UPT, UPT, UR4, 0xe090, URZ ;  /* 0x0000e090040a7890 */ /* 0x008fe2000fffe0ff */
[----:B------:R-:W-:Y:S01]  /*2470*/  HFMA2 R6, -RZ, RZ, 0, 5.9604644775390625e-08 ;  /* 0x00000001ff067431 */ /* 0x000fe200000001ff */
[----:B------:R-:W-:Y:S01]  /*2480*/  UISETP.GE.AND UP0, UPT, UR9, 0x41, UPT ;  /* 0x000000410900788c */ /* 0x000fe2000bf06270 */
[----:B--2---:R-:W-:Y:S01]  /*2490*/  MOV R5, RZ ;  /* 0x000000ff00057202 */ /* 0x004fe20000000f00 */
[----:B------:R-:W-:Y:S01]  /*24a0*/  UMOV UR19, URZ ;  /* 0x000000ff00137c82 */ /* 0x000fe20008000000 */
[----:B------:R-:W-:Y:S01]  /*24b0*/  UMOV UR8, 0x200 ;  /* 0x0000020000087882 */ /* 0x000fe20000000000 */
[----:B------:R-:W-:-:S03]  /*24c0*/  UMOV UR18, 0x1 ;  /* 0x0000000100127882 */ /* 0x000fc60000000000 */
[----:B------:R1:W-:Y:S02]  /*24d0*/  UTCBAR [UR10], URZ ;  /* 0x000000ff0a0073e9 */ /* 0x0003e400080000ff */
[----:B------:R-:W-:Y:S05]  /*24e0*/  BRA.U !UP0, `(.L_x_55) ;  /* 0x0000000d08a87547 */ /* 0x000fea000b800000 */
[----:B------:R-:W-:Y:S01]  /*24f0*/  UIADD3 UR9, UPT, UPT, UR9, 0x3f, URZ ;  /* 0x0000003f09097890 */ /* 0x000fe2000fffe0ff */
[----:B------:R-:W-:Y:S01]  /*2500*/  CS2R R4, SRZ ;  /* 0x0000000000047805 */ /* 0x000fe2000001ff00 */
[----:B------:R-:W-:Y:S01]  /*2510*/  IMAD.MOV.U32 R6, RZ, RZ, 0x1 ;  /* 0x00000001ff067424 */ /* 0x000fe200078e00ff */
[----:B------:R-:W-:Y:S01]  /*2520*/  MOV R2, RZ ;  /* 0x000000ff00027202 */ /* 0x000fe20000000f00 */
[----:B------:R-:W-:Y:S01]  /*2530*/  USHF.R.S32.HI UR17, URZ, 0x1f, UR9 ;  /* 0x0000001fff117899 */ /* 0x000fe20008011409 */
[----:B------:R-:W-:Y:S01]  /*2540*/  UMOV UR36, 0x2 ;  /* 0x0000000200247882 */ /* 0x000fe20000000000 */
[----:B------:R-:W-:Y:S02]  /*2550*/  UMOV UR18, 0x1 ;  /* 0x0000000100127882 */ /* 0x000fe40000000000 */
[----:B------:R-:W-:Y:S01]  /*2560*/  ULEA.HI UR17, UR17, UR9, URZ, 0x6 ;  /* 0x0000000911117291 */ /* 0x000fe2000f8f30ff */
[----:B------:R-:W-:Y:S01]  /*2570*/  UMOV UR19, URZ ;  /* 0x000000ff00137c82 */ /* 0x000fe20008000000 */
[----:B------:R-:W-:-:S02]  /*2580*/  UMOV UR22, 0x1 ;  /* 0x0000000100167882 */ /* 0x000fc40000000000 */
[----:B------:R-:W-:-:S12]  /*2590*/  USHF.R.S32.HI UR17, URZ, 0x6, UR17 ;  /* 0x00000006ff117899 */ /* 0x000fd80008011411 */
.L_x_74:
[----:B--2---:R-:W-:Y:S05]  /*25a0*/  BRA.U !UP1, `(.L_x_56) ;  /* 0x0000000109047547 */ /* 0x004fea000b800000 */
[----:B-1----:R-:W-:Y:S05]  /*25b0*/  BPT.TRAP 0x1 ;  /* 0x000000040000795c */ /* 0x002fea0000300000 */
.L_x_56:
[----:B------:R-:W-:Y:S01]  /*25c0*/  ULEA UR8, UR36, UR4, 0x3 ;  /* 0x0000000424087291 */ /* 0x000fe2000f8e18ff */
[----:B------:R-:W-:Y:S08]  /*25d0*/  SHF.L.U32 R3, R2, 0x1f, RZ ;  /* 0x0000001f02037819 */ /* 0x000ff000000006ff */
[----:B------:R-:W2:Y:S02]  /*25e0*/  SYNCS.PHASECHK.TRANS64.TRYWAIT P0, [UR8+0xe020], R3 ;  /* 0x00e02003ff0075a7 */ /* 0x000ea40008001108 */
[----:B--2---:R-:W-:Y:S05]  /*25f0*/  @!P0 BRA `(.L_x_57) ;  /* 0x000000f400688947 */ /* 0x004fea0003800000 */
.L_x_361:
[----:B------:R-:W-:Y:S01]  /*2600*/  UIADD3 UR16, UPT, UPT, UR36, 0x1, URZ ;  /* 0x0000000124107890 */ /* 0x000fe2000fffe0ff */
[----:B--2---:R-:W-:Y:S01]  /*2610*/  IMAD.MOV.U32 R0, RZ, RZ, RZ ;  /* 0x000000ffff007224 */ /* 0x004fe200078e00ff */
[----:B------:R-:W-:Y:S02]  /*2620*/  ULEA UR36, UR36, UR6, 0x9 ;  /* 0x0000000624247291 */ /* 0x000fe4000f8e48ff */
[----:B------:R-:W-:Y:S02]  /*2630*/  UIADD3 UR40, UPT, UPT, UR20, 0x2, URZ ;  /* 0x0000000214287890 */ /* 0x000fe4000fffe0ff */
[----:B------:R-:W-:Y:S01]  /*2640*/  UIADD3 UR34, UPT, UPT, UR36, 0x2, URZ ;  /* 0x0000000224227890 */ /* 0x000fe2000fffe0ff */
[C---:B------:R-:W-:Y:S01]  /*2650*/  R2UR UR11, R0.reuse ;  /* 0x00000000000b72ca */ /* 0x040fe200000e0000 */
[----:B------:R-:W-:Y:S01]  /*2660*/  UIADD3 UR32, UPT, UPT, UR36, 0x4, URZ ;  /* 0x0000000424207890 */ /* 0x000fe2000fffe0ff */
[C---:B-1----:R-:W-:Y:S01]  /*2670*/  R2UR UR10, R0.reuse ;  /* 0x00000000000a72ca */ /* 0x042fe200000e0000 */
[----:B------:R-:W-:Y:S01]  /*2680*/  UIADD3 UR28, UPT, UPT, UR20, 0x4, URZ ;  /* 0x00000004141c7890 */ /* 0x000fe2000fffe0ff */
[C---:B------:R-:W-:Y:S01]  /*2690*/  R2UR UR9, R0.reuse ;  /* 0x00000000000972ca */ /* 0x040fe200000e0000 */
[----:B------:R-:W-:Y:S01]  /*26a0*/  UIADD3 UR30, UPT, UPT, UR36, 0x6, URZ ;  /* 0x00000006241e7890 */ /* 0x000fe2000fffe0ff */
[----:B------:R-:W-:Y:S01]  /*26b0*/  R2UR UR8, R0 ;  /* 0x00000000000872ca */ /* 0x000fe200000e0000 */
[----:B------:R-:W-:Y:S02]  /*26c0*/  UIADD3 UR24, UPT, UPT, UR20, 0x6, URZ ;  /* 0x0000000614187890 */ /* 0x000fe4000fffe0ff */
[----:B------:R-:W-:Y:S02]  /*26d0*/  UISETP.NE.AND UP4, UPT, UR48, URZ, UPT ;  /* 0x000000ff3000728c */ /* 0x000fe4000bf85270 */
[----:B------:R-:W-:Y:S01]  /*26e0*/  UISETP.NE.AND UP0, UPT, UR16, 0x3, UPT ;  /* 0x000000031000788c */ /* 0x000fe2000bf05270 */
[----:B------:R-:W-:Y:S01]  /*26f0*/  UMOV UR37, 0x40004040 ;  /* 0x4000404000257882 */ /* 0x000fe20000000000 */
[----:B------:R-:W-:Y:S02]  /*2700*/  UMOV UR42, 0x0 ;  /* 0x00000000002a7882 */ /* 0x000fe40000000000 */
[----:B------:R-:W-:Y:S02]  /*2710*/  USEL UR12, URZ, 0x1, UP0 ;  /* 0x00000001ff0c7887 */ /* 0x000fe40008000000 */
[----:B------:R-:W-:Y:S01]  /*2720*/  USEL UR16, UR16, URZ, UP0 ;  /* 0x000000ff10107287 */ /* 0x000fe20008000000 */
        /* <DEDUP_REMOVED lines=8> */
[----:B------:R-:W-:Y:S01]  /*27b0*/  UMOV UR29, 0x40004040 ;  /* 0x40004040001d7882 */ /* 0x000fe20000000000 */
[----:B------:R-:W-:Y:S01]  /*27c0*/  UMOV UR26, 0x0 ;  /* 0x00000000001a7882 */ /* 0x000fe20000000000 */
[----:B------:R-:W-:Y:S01]  /*27d0*/  UMOV UR27, 0x8100010 ;  /* 0x08100010001b7882 */ /* 0x000fe20000000000 */
[----:B------:R-:W-:Y:S01]  /*27e0*/  UMOV UR31, 0x40004040 ;  /* 0x40004040001f7882 */ /* 0x000fe20000000000 */
[----:B------:R1:W-:Y:S01]  /*27f0*/  UTCHMMA gdesc[UR28], gdesc[UR32], tmem[UR9], tmem[UR26], idesc[UR27], UPT ;  /* 0x00ff1a201c0075ea */ /* 0x0003e2000b800009 */
[----:B------:R-:W-:Y:S01]  /*2800*/  UMOV UR25, 0x40004040 ;  /* 0x4000404000197882 */ /* 0x000fe20000000000 */
[----:B------:R-:W-:Y:S01]  /*2810*/  UMOV UR14, 0x0 ;  /* 0x00000000000e7882 */ /* 0x000fe20000000000 */
[----:B------:R-:W-:Y:S01]  /*2820*/  LOP3.LUT R2, R2, UR12, RZ, 0x3c, !PT ;  /* 0x0000000c02027c12 */ /* 0x000fe2000f8e3cff */
[----:B------:R-:W-:Y:S02]  /*2830*/  UMOV UR15, 0x8100010 ;  /* 0x08100010000f7882 */ /* 0x000fe40000000000 */
[----:B------:R1:W-:Y:S01]  /*2840*/  UTCHMMA gdesc[UR24], gdesc[UR30], tmem[UR8], tmem[UR14], idesc[UR15], UPT ;  /* 0x00ff0e1e180075ea */ /* 0x0003e2000b800008 */
[----:B------:R-:W-:Y:S05]  /*2850*/  BRA.U UP4, `(.L_x_58) ;  /* 0x0000000104047547 */ /* 0x000fea000b800000 */
[----:B-1----:R-:W-:Y:S05]  /*2860*/  BPT.TRAP 0x1 ;  /* 0x000000040000795c */ /* 0x002fea0000300000 */
.L_x_58:
[----:B------:R-:W-:Y:S01]  /*2870*/  LOP3.LUT R4, R4, 0x1, RZ, 0x3c, !PT ;  /* 0x0000000104047812 */ /* 0x000fe200078e3cff */
[----:B-1----:R-:W-:Y:S09]  /*2880*/  UIADD3 UR8, UPT, UPT, UR4, 0xe050, URZ ;  /* 0x0000e05004087890 */ /* 0x002ff2000fffe0ff */
[----:B------:R1:W-:Y:S01]  /*2890*/  UTCBAR [UR8], URZ ;  /* 0x000000ff080073e9 */ /* 0x0003e200080000ff */
[----:B------:R-:W-:Y:S05]  /*28a0*/  BRA.U UP5, `(.L_x_59) ;  /* 0x0000000105047547 */ /* 0x000fea000b800000 */
[----:B-1----:R-:W-:Y:S05]  /*28b0*/  BPT.TRAP 0x1 ;  /* 0x000000040000795c */ /* 0x002fea0000300000 */
.L_x_59:
[----:B------:R-:W-:Y:S01]  /*28c0*/  SHF.L.U32 R3, R6, 0x1f, RZ ;  /* 0x0000001f06037819 */ /* 0x000fe200000006ff */
[----:B------:R-:W-:Y:S03]  /*28d0*/  UISETP.NE.AND UP3, UPT, UR47, URZ, UPT ;  /* 0x000000ff2f00728c */ /* 0x000fe6000bf65270 */
[----:B------:R-:W2:Y:S02]  /*28e0*/  SYNCS.PHASECHK.TRANS64.TRYWAIT P0, [UR4+0xe0a8], R3 ;  /* 0x00e0a803ff0075a7 */ /* 0x000ea40008001104 */
[----:B--2---:R-:W-:Y:S06]  /*28f0*/  @!P0 BRA `(.L_x_60) ;  /* 0x000000f000c08947 */ /* 0x004fec0003800000 */
.L_x_363:
[----:B------:R-:W-:Y:S05]  /*2900*/  BRA.U UP3, `(.L_x_61) ;  /* 0x0000000103047547 */ /* 0x000fea000b800000 */
[----:B-1----:R-:W-:Y:S05]  /*2910*/  BPT.TRAP 0x1 ;  /* 0x000000040000795c */ /* 0x002fea0000300000 */
.L_x_61:
[----:B--2---:R-:W-:Y:S04]  /*2920*/  SHF.L.U32 R3, R5, 0x1f, RZ ;  /* 0x0000001f05037819 */ /* 0x004fe800000006ff */
[----:B------:R-:W2:Y:S02]  /*2930*/  SYNCS.PHASECHK.TRANS64.TRYWAIT P0, [UR4+0xe068], R3 ;  /* 0x00e06803ff0075a7 */ /* 0x000ea40008001104 */
[----:B--2---:R-:W-:Y:S05]  /*2940*/  @!P0 BRA `(.L_x_62) ;  /* 0x000000f000c48947 */ /* 0x004fea0003800000 */
.L_x_365:
[----:B------:R-:W-:Y:S01]  /*2950*/  ULEA UR28, UR22, UR5, 0x9 ;  /* 0x00000005161c7291 */ /* 0x000fe2000f8e48ff */
[----:B--2---:R-:W-:Y:S01]  /*2960*/  IMAD.MOV.U32 R0, RZ, RZ, 0xa0 ;  /* 0x000000a0ff007424 */ /* 0x004fe200078e00ff */
[----:B------:R-:W-:Y:S02]  /*2970*/  UISETP.NE.U32.AND UP0, UPT, UR19, URZ, UPT ;  /* 0x000000ff1300728c */ /* 0x000fe4000bf05070 */
[----:B------:R-:W-:Y:S02]  /*2980*/  UIADD3 UR26, UPT, UPT, UR28, 0x80, URZ ;  /* 0x000000801c1a7890 */ /* 0x000fe4000fffe0ff */
[----:B------:R-:W-:Y:S01]  /*2990*/  UIADD3 UR24, UPT, UPT, UR28, 0x100, URZ ;  /* 0x000001001c187890 */ /* 0x000fe2000fffe0ff */
[----:B------:R-:W-:Y:S01]  /*29a0*/  R2UR UR14, R0 ;  /* 0x00000000000e72ca */ /* 0x000fe200000e0000 */
[----:B------:R-:W-:Y:S01]  /*29b0*/  UIADD3 UR22, UPT, UPT, UR28, 0x180, URZ ;  /* 0x000001801c167890 */ /* 0x000fe2000fffe0ff */
        /* <DEDUP_REMOVED lines=19> */
[----:B------:R2:W-:Y:S04]  /*2af0*/  UTCHMMA tmem[UR14], gdesc[UR28], tmem[UR15], tmem[UR44], idesc[UR45], UP0 ;  /* 0x00ff2c1c0e0079ea */ /* 0x0005e8000800000f */
[----:B------:R-:W-:Y:S01]  /*2b00*/  R2UR UR10, R0 ;  /* 0x00000000000a72ca */ /* 0x000fe200000e0000 */
[----:B------:R-:W-:Y:S05]  /*2b10*/  IMAD.MOV.U32 R0, RZ, RZ, 0x180 ;  /* 0x00000180ff007424 */ /* 0x000fea00078e00ff */
[----:B------:R-:W-:Y:S01]  /*2b20*/  R2UR UR11, R0 ;  /* 0x00000000000b72ca */ /* 0x000fe200000e0000 */
[----:B------:R-:W-:Y:S01]  /*2b30*/  IMAD.MOV.U32 R0, RZ, RZ, 0xb8 ;  /* 0x000000b8ff007424 */ /* 0x000fe200078e00ff */
[----:B------:R2:W-:Y:S04]  /*2b40*/  UTCHMMA tmem[UR12], gdesc[UR26], tmem[UR13], tmem[UR42], idesc[UR43], UPT ;  /* 0x00ff2a1a0c0079ea */ /* 0x0005e8000b80000d */
[----:B-1----:R-:W-:Y:S01]  /*2b50*/  R2UR UR8, R0 ;  /* 0x00000000000872ca */ /* 0x002fe200000e0000 */
[----:B------:R-:W-:Y:S05]  /*2b60*/  IMAD.MOV.U32 R0, RZ, RZ, 0x180 ;  /* 0x00000180ff007424 */ /* 0x000fea00078e00ff */
[----:B------:R-:W-:Y:S01]  /*2b70*/  R2UR UR9, R0 ;  /* 0x00000000000972ca */ /* 0x000fe200000e0000 */
[----:B------:R2:W-:Y:S11]  /*2b80*/  UTCHMMA tmem[UR10], gdesc[UR24], tmem[UR11], tmem[UR40], idesc[UR41], UPT ;  /* 0x00ff28180a0079ea */ /* 0x0005f6000b80000b */
[----:B------:R-:W-:Y:S01]  /*2b90*/  @!UPT UIADD3 URZ, UPT, UPT, URZ, URZ, URZ ;  /* 0x000000fffffff290 */ /* 0x000fe2000fffe0ff */
[----:B------:R2:W-:Y:S01]  /*2ba0*/  UTCHMMA tmem[UR8], gdesc[UR22], tmem[UR9], tmem[UR38], idesc[UR39], UPT ;  /* 0x00ff2616080079ea */ /* 0x0005e2000b800009 */
[----:B------:R-:W-:Y:S05]  /*2bb0*/  BRA.U UP5, `(.L_x_63) ;  /* 0x0000000105047547 */ /* 0x000fea000b800000 */
[----:B--2---:R-:W-:Y:S05]  /*2bc0*/  BPT.TRAP 0x1 ;  /* 0x000000040000795c */ /* 0x004fea0000300000 */
.L_x_63:
[----:B------:R-:W-:Y:S01]  /*2bd0*/  LOP3.LUT R6, R6, 0x1, RZ, 0x3c, !PT ;  /* 0x0000000106067812 */ /* 0x000fe200078e3cff */
[----:B--2---:R-:W-:Y:S09]  /*2be0*/  UIADD3 UR8, UPT, UPT, UR4, 0xe098, URZ ;  /* 0x0000e09804087890 */ /* 0x004ff2000fffe0ff */
[----:B------:R1:W-:Y:S01]  /*2bf0*/  UTCBAR [UR8], URZ ;  /* 0x000000ff080073e9 */ /* 0x0003e200080000ff */
[----:B------:R-:W-:Y:S05]  /*2c00*/  BRA.U !UP1, `(.L_x_64) ;  /* 0x0000000109047547 */ /* 0x000fea000b800000 */
[----:B-1----:R-:W-:Y:S05]  /*2c10*/  BPT.TRAP 0x1 ;  /* 0x000000040000795c */ /* 0x002fea0000300000 */
.L_x_64:
[----:B------:R-:W-:Y:S01]  /*2c20*/  ULEA UR12, UR18, UR4, 0x3 ;  /* 0x00000004120c7291 */ /* 0x000fe2000f8e18ff */
[----:B------:R-:W-:Y:S01]  /*2c30*/  IMAD.MOV.U32 R0, RZ, RZ, 0x80 ;  /* 0x00000080ff007424 */ /* 0x000fe200078e00ff */
[----:B------:R-:W-:Y:S02]  /*2c40*/  UIADD3 UR26, UPT, UPT, UR20, 0x400, URZ ;  /* 0x00000400141a7890 */ /* 0x000fe4000fffe0ff */
[----:B------:R-:W-:Y:S02]  /*2c50*/  UIADD3 UR12, UPT, UPT, UR12, 0xe038, URZ ;  /* 0x0000e0380c0c7890 */ /* 0x000fe4000fffe0ff */
[----:B------:R-:W-:Y:S01]  /*2c60*/  UIADD3 UR24, UPT, UPT, UR20, 0x402, URZ ;  /* 0x0000040214187890 */ /* 0x000fe2000fffe0ff */
[C---:B------:R-:W-:Y:S01]  /*2c70*/  R2UR UR11, R0.reuse ;  /* 0x00000000000b72ca */ /* 0x040fe200000e0000 */
[----:B------:R-:W-:Y:S01]  /*2c80*/  UIADD3 UR22, UPT, UPT, UR20, 0x404, URZ ;  /* 0x0000040414167890 */ /* 0x000fe2000fffe0ff */
[C---:B------:R-:W-:Y:S01]  /*2c90*/  R2UR UR10, R0.reuse ;  /* 0x00000000000a72ca */ /* 0x040fe200000e0000 */
[----:B------:R-:W-:Y:S01]  /*2ca0*/  UIADD3 UR14, UPT, UPT, UR20, 0x406, URZ ;  /* 0x00000406140e7890 */ /* 0x000fe2000fffe0ff */
[C---:B------:R-:W-:Y:S01]  /*2cb0*/  R2UR UR9, R0.reuse ;  /* 0x00000000000972ca */ /* 0x040fe200000e0000 */
[----:B------:R-:W-:Y:S01]  /*2cc0*/  UIADD3 UR18, UPT, UPT, UR18, 0x1, URZ ;  /* 0x0000000112127890 */ /* 0x000fe2000fffe0ff */
[----:B-1----:R-:W-:Y:S01]  /*2cd0*/  R2UR UR8, R0 ;  /* 0x00000000000872ca */ /* 0x002fe200000e0000 */
[----:B------:R1:W-:Y:S01]  /*2ce0*/  UTCBAR [UR12], URZ ;  /* 0x000000ff0c0073e9 */ /* 0x0003e200080000ff */
[----:B------:R-:W-:Y:S01]  /*2cf0*/  UMOV UR37, 0x40004040 ;  /* 0x4000404000257882 */ /* 0x000fe20000000000 */
[----:B------:R-:W-:Y:S01]  /*2d00*/  UISETP.NE.AND UP0, UPT, UR18, 0x3, UPT ;  /* 0x000000031200788c */ /* 0x000fe2000bf05270 */
[----:B------:R-:W-:Y:S01]  /*2d10*/  UMOV UR27, 0x40004040 ;  /* 0x40004040001b7882 */ /* 0x000fe20000000000 */
[----:B------:R-:W-:Y:S02]  /*2d20*/  UMOV UR28, 0x0 ;  /* 0x00000000001c7882 */ /* 0x000fe40000000000 */
[----:B------:R-:W-:Y:S01]  /*2d30*/  USEL UR18, UR18, URZ, UP0 ;  /* 0x000000ff12127287 */ /* 0x000fe20008000000 */
[----:B------:R-:W-:Y:S01]  /*2d40*/  UMOV UR29, 0x8100010 ;  /* 0x08100010001d7882 */ /* 0x000fe20000000000 */
[----:B------:R-:W-:Y:S01]  /*2d50*/  UMOV UR38, UR34 ;  /* 0x0000002200267c82 */ /* 0x000fe20008000000 */
[----:B------:R1:W-:Y:S01]  /*2d60*/  UTCHMMA gdesc[UR26], gdesc[UR36], tmem[UR11], tmem[UR28], idesc[UR29], !UPT ;  /* 0x00ff1c241a0075ea */ /* 0x0003e2000f80000b */
[----:B------:R-:W-:Y:S01]  /*2d70*/  UMOV UR39, 0x40004040 ;  /* 0x4000404000277882 */ /* 0x000fe20000000000 */
[----:B------:R-:W-:Y:S01]  /*2d80*/  UMOV UR25, 0x40004040 ;  /* 0x4000404000197882 */ /* 0x000fe20000000000 */
[----:B------:R-:W-:Y:S01]  /*2d90*/  UMOV UR34, 0x0 ;  /* 0x0000000000227882 */ /* 0x000fe20000000000 */
[----:B------:R-:W-:Y:S01]  /*2da0*/  UMOV UR35, 0x8100010 ;  /* 0x0810001000237882 */ /* 0x000fe20000000000 */
[----:B------:R-:W-:Y:S01]  /*2db0*/  UMOV UR40, UR32 ;  /* 0x0000002000287c82 */ /* 0x000fe20008000000 */
[----:B------:R1:W-:Y:S01]  /*2dc0*/  UTCHMMA gdesc[UR24], gdesc[UR38], tmem[UR10], tmem[UR34], idesc[UR35], UPT ;  /* 0x00ff2226180075ea */ /* 0x0003e2000b80000a */
        /* <DEDUP_REMOVED lines=9> */
[----:B------:R-:W-:Y:S02]  /*2e60*/  UMOV UR31, 0x8100010 ;  /* 0x08100010001f7882 */ /* 0x000fe40000000000 */
[----:B------:R1:W-:Y:S01]  /*2e70*/  UTCHMMA gdesc[UR14], gdesc[UR42], tmem[UR8], tmem[UR30], idesc[UR31], UPT ;  /* 0x00ff1e2a0e0075ea */ /* 0x0003e2000b800008 */
[----:B------:R-:W-:Y:S05]  /*2e80*/  BRA.U UP3, `(.L_x_65) ;  /* 0x0000000103047547 */ /* 0x000fea000b800000 */
[----:B-1----:R-:W-:Y:S05]  /*2e90*/  BPT.TRAP 0x1 ;  /* 0x000000040000795c */ /* 0x002fea0000300000 */
.L_x_65:
[----:B-1----:R-:W-:Y:S09]  /*2ea0*/  UIADD3 UR8, UPT, UPT, UR4, 0xe060, URZ ;  /* 0x0000e06004087890 */ /* 0x002ff2000fffe0ff */
[----:B------:R1:W-:Y:S01]  /*2eb0*/  UTCBAR [UR8], URZ ;  /* 0x000000ff080073e9 */ /* 0x0003e200080000ff */
[----:B------:R-:W-:Y:S05]  /*2ec0*/  BRA.U !UP1, `(.L_x_66) ;  /* 0x0000000109047547 */ /* 0x000fea000b800000 */
[----:B-1----:R-:W-:Y:S05]  /*2ed0*/  BPT.TRAP 0x1 ;  /* 0x000000040000795c */ /* 0x002fea0000300000 */
.L_x_66:
[----:B-1----:R-:W-:Y:S02]  /*2ee0*/  ULEA UR8, UR18, UR4, 0x3 ;  /* 0x0000000412087291 */ /* 0x002fe4000f8e18ff */
[----:B------:R-:W-:Y:S02]  /*2ef0*/  UIADD3 UR18, UPT, UPT, UR18, 0x1, URZ ;  /* 0x0000000112127890 */ /* 0x000fe4000fffe0ff */
[----:B------:R-:W-:Y:S02]  /*2f00*/  UIADD3 UR9, UPT, UPT, UR8, 0xe038, URZ ;  /* 0x0000e03808097890 */ /* 0x000fe4000fffe0ff */
[----:B------:R-:W-:Y:S04]  /*2f10*/  UISETP.NE.AND UP0, UPT, UR18, 0x3, UPT ;  /* 0x000000031200788c */ /* 0x000fe8000bf05270 */
[----:B------:R-:W-:Y:S03]  /*2f20*/  USEL UR18, UR18, URZ, UP0 ;  /* 0x000000ff12127287 */ /* 0x000fe60008000000 */
[----:B------:R1:W-:Y:S01]  /*2f30*/  UTCBAR [UR9], URZ ;  /* 0x000000ff090073e9 */ /* 0x0003e200080000ff */
[----:B------:R-:W-:Y:S08]  /*2f40*/  BRA.U !UP1, `(.L_x_67) ;  /* 0x0000000109047547 */ /* 0x000ff0000b800000 */
[----:B-1----:R-:W-:Y:S05]  /*2f50*/  BPT.TRAP 0x1 ;  /* 0x000000040000795c */ /* 0x002fea0000300000 */
.L_x_67:
[----:B------:R-:W-:Y:S01]  /*2f60*/  ULEA UR8, UR16, UR4, 0x3 ;  /* 0x0000000410087291 */ /* 0x000fe2000f8e18ff */
[----:B------:R-:W-:Y:S08]  /*2f70*/  SHF.L.U32 R3, R2, 0x1f, RZ ;  /* 0x0000001f02037819 */ /* 0x000ff000000006ff */
[----:B------:R-:W2:Y:S02]  /*2f80*/  SYNCS.PHASECHK.TRANS64.TRYWAIT P0, [UR8+0xe020], R3 ;  /* 0x00e02003ff0075a7 */ /* 0x000ea40008001108 */
[----:B--2---:R-:W-:Y:S05]  /*2f90*/  @!P0 BRA `(.L_x_68) ;  /* 0x000000ec00488947 */ /* 0x004fea0003800000 */
.L_x_367:
[----:B------:R-:W-:Y:S05]  /*2fa0*/  BRA.U UP5, `(.L_x_69) ;  /* 0x0000000105047547 */ /* 0x000fea000b800000 */
[----:B-1----:R-:W-:Y:S05]  /*2fb0*/  BPT.TRAP 0x1 ;  /* 0x000000040000795c */ /* 0x002fea0000300000 */
.L_x_69:
[----:B--2---:R-:W-:Y:S04]  /*2fc0*/  SHF.L.U32 R3, R6, 0x1f, RZ ;  /* 0x0000001f06037819 */ /* 0x004fe800000006ff */
[----:B------:R-:W2:Y:S02]  /*2fd0*/  SYNCS.PHASECHK.TRANS64.TRYWAIT P0, [UR4+0xe0a0], R3 ;  /* 0x00e0a003ff0075a7 */ /* 0x000ea40008001104 */
[----:B--2---:R-:W-:Y:S05]  /*2fe0*/  @!P0 BRA `(.L_x_70) ;  /* 0x000000ec004c8947 */ /* 0x004fea0003800000 */
.L_x_369:
[----:B------:R-:W-:Y:S05]  /*2ff0*/  BRA.U UP4, `(.L_x_71) ;  /* 0x0000000104047547 */ /* 0x000fea000b800000 */
[----:B-1----:R-:W-:Y:S05]  /*3000*/  BPT.TRAP 0x1 ;  /* 0x000000040000795c */ /* 0x002fea0000300000 */
.L_x_71:
[----:B--2---:R-:W-:Y:S04]  /*3010*/  SHF.L.U32 R3, R4, 0x1f, RZ ;  /* 0x0000001f04037819 */ /* 0x004fe800000006ff */
[----:B------:R-:W2:Y:S02]  /*3020*/  SYNCS.PHASECHK.TRANS64.TRYWAIT P0, [UR4+0xe058], R3 ;  /* 0x00e05803ff0075a7 */ /* 0x000ea40008001104 */
[----:B--2---:R-:W-:Y:S05]  /*3030*/  @!P0 BRA `(.L_x_72) ;  /* 0x000000ec00508947 */ /* 0x004fea0003800000 */
.L_x_371:
[----:B------:R-:W-:Y:S01]  /*3040*/  USHF.L.U32 UR8, UR16, 0x9, URZ ;  /* 0x0000000910087899 */ /* 0x000fe200080006ff */
[----:B--2---:R-:W-:Y:S01]  /*3050*/  IMAD.MOV.U32 R0, RZ, RZ, 0x20 ;  /* 0x00000020ff007424 */ /* 0x004fe200078e00ff */
[----:B------:R-:W-:Y:S01]  /*3060*/  UMOV UR37, 0x40004040 ;  /* 0x4000404000257882 */ /* 0x000fe20000000000 */
[----:B------:R-:W-:Y:S01]  /*3070*/  UMOV UR28, 0x0 ;  /* 0x00000000001c7882 */ /* 0x000fe20000000000 */
[----:B------:R-:W-:Y:S02]  /*3080*/  UIADD3 UR36, UPT, UPT, UR5, UR8, URZ ;  /* 0x0000000805247290 */ /* 0x000fe4000fffe0ff */
[----:B------:R-:W-:Y:S01]  /*3090*/  R2UR UR15, R0 ;  /* 0x00000000000f72ca */ /* 0x000fe200000e0000 */
[----:B------:R-:W-:Y:S01]  /*30a0*/  IMAD.MOV.U32 R0, RZ, RZ, 0x100 ;  /* 0x00000100ff007424 */ /* 0x000fe200078e00ff */
[----:B------:R-:W-:Y:S02]  /*30b0*/  UIADD3 UR34, UPT, UPT, UR36, 0x80, URZ ;  /* 0x0000008024227890 */ /* 0x000fe4000fffe0ff */
[----:B------:R-:W-:Y:S02]  /*30c0*/  UIADD3 UR32, UPT, UPT, UR36, 0x100, URZ ;  /* 0x0000010024207890 */ /* 0x000fe4000fffe0ff */
        /* <DEDUP_REMOVED lines=15> */
[----:B------:R2:W-:Y:S01]  /*31c0*/  UTCHMMA tmem[UR15], gdesc[UR36], tmem[UR19], tmem[UR28], idesc[UR29], UPT ;  /* 0x00ff1c240f0079ea */ /* 0x0005e2000b800013 */
[----:B------:R-:W-:Y:S01]  /*31d0*/  UMOV UR22, 0x0 ;  /* 0x0000000000167882 */ /* 0x000fe20000000000 */
[----:B------:R-:W-:Y:S02]  /*31e0*/  UMOV UR23, 0x8110010 ;  /* 0x0811001000177882 */ /* 0x000fe40000000000 */
        /* <DEDUP_REMOVED lines=13> */
.L_x_73:
[----:B--2---:R-:W-:Y:S01]  /*32c0*/  UIADD3 UR10, UPT, UPT, UR4, 0xe090, URZ ;  /* 0x0000e090040a7890 */ /* 0x004fe2000fffe0ff */
[----:B------:R-:W-:Y:S01]  /*32d0*/  LOP3.LUT R5, R5, 0x1, RZ, 0x3c, !PT ;  /* 0x0000000105057812 */ /* 0x000fe200078e3cff */
[----:B------:R-:W-:Y:S02]  /*32e0*/  UIADD3 UR36, UPT, UPT, UR16, 0x1, URZ ;  /* 0x0000000110247890 */ /* 0x000fe4000fffe0ff */
[----:B------:R-:W-:Y:S02]  /*32f0*/  UISETP.GT.AND UP0, UPT, UR17, 0x2, UPT ;  /* 0x000000021100788c */ /* 0x000fe4000bf04270 */
[----:B------:R-:W-:Y:S02]  /*3300*/  UISETP.NE.AND UP2, UPT, UR36, 0x3, UPT ;  /* 0x000000032400788c */ /* 0x000fe4000bf45270 */
[----:B------:R-:W-:Y:S01]  /*3310*/  UIADD3 UR17, UPT, UPT, UR17, -0x1, URZ ;  /* 0xffffffff11117890 */ /* 0x000fe2000fffe0ff */
[----:B------:R2:W-:Y:S01]  /*3320*/  UTCBAR [UR10], URZ ;  /* 0x000000ff0a0073e9 */ /* 0x0005e200080000ff */
[----:B------:R-:W-:Y:S02]  /*3330*/  USEL UR9, URZ, 0x1, UP2 ;  /* 0x00000001ff097887 */ /* 0x000fe40009000000 */
[----:B------:R-:W-:Y:S01]  /*3340*/  USEL UR36, UR36, URZ, UP2 ;  /* 0x000000ff24247287 */ /* 0x000fe20009000000 */
[----:B------:R-:W-:Y:S01]  /*3350*/  UMOV UR19, 0x1 ;  /* 0x0000000100137882 */ /* 0x000fe20000000000 */
[----:B------:R-:W-:Y:S02]  /*3360*/  UMOV UR22, UR16 ;  /* 0x0000001000167c82 */ /* 0x000fe40008000000 */
[----:B------:R-:W-:Y:S01]  /*3370*/  LOP3.LUT R2, R2, UR9, RZ, 0x3c, !PT ;  /* 0x0000000902027c12 */ /* 0x000fe2000f8e3cff */
[----:B------:R-:W-:Y:S05]  /*3380*/  BRA.U UP0, `(.L_x_74) ;  /* 0xfffffff100847547 */ /* 0x000fea000b83ffff */
.L_x_55:
[----:B------:R-:W-:Y:S04]  /*3390*/  BSSY.RECONVERGENT B0, `(.L_x_75) ;  /* 0x0000003000007945 */ /* 0x000fe80003800200 */
[----:B------:R-:W-:Y:S05]  /*33a0*/  @!P4 BRA `(.L_x_76) ;  /* 0x000000000004c947 */ /* 0x000fea0003800000 */
[----:B-12---:R-:W-:Y:S05]  /*33b0*/  BPT.TRAP 0x1 ;  /* 0x000000040000795c */ /* 0x006fea0000300000 */
.L_x_76:
[----:B-12---:R-:W-:Y:S05]  /*33c0*/  BSYNC.RECONVERGENT B0 ;  /* 0x0000000000007941 */ /* 0x006fea0003800200 */
.L_x_75:
[----:B------:R-:W-:Y:S01]  /*33d0*/  UIADD3 UR6, UPT, UPT, UR4, 0xe010, URZ ;  /* 0x0000e01004067890 */ /* 0x000fe2000fffe0ff */
[----:B------:R-:W-:Y:S08]  /*33e0*/  BSSY.RECONVERGENT B0, `(.L_x_77) ;  /* 0x0000004000007945 */ /* 0x000ff00003800200 */
[----:B------:R1:W-:Y:S01]  /*33f0*/  UTCBAR [UR6], URZ ;  /* 0x000000ff060073e9 */ /* 0x0003e200080000ff */
[----:B------:R-:W-:Y:S05]  /*3400*/  @!P4 BRA `(.L_x_78) ;  /* 0x000000000004c947 */ /* 0x000fea0003800000 */
[----:B-1----:R-:W-:Y:S05]  /*3410*/  BPT.TRAP 0x1 ;  /* 0x000000040000795c */ /* 0x002fea0000300000 */
.L_x_78:
[----:B-1----:R-:W-:Y:S05]  /*3420*/  BSYNC.RECONVERGENT B0 ;  /* 0x0000000000007941 */ /* 0x002fea0003800200 */
.L_x_77:
[----:B------:R-:W-:-:S09]  /*3430*/  UIADD3 UR6, UPT, UPT, UR4, 0xe018, URZ ;  /* 0x0000e01804067890 */ /* 0x000fd2000fffe0ff */
[----:B------:R1:W-:Y:S01]  /*3440*/  UTCBAR [UR6], URZ ;  /* 0x000000ff060073e9 */ /* 0x0003e200080000ff */
[----:B------:R-:W-:Y:S05]  /*3450*/  BRA.U UP5, `(.L_x_79) ;  /* 0x0000000105047547 */ /* 0x000fea000b800000 */
[----:B-1----:R-:W-:Y:S05]  /*3460*/  BPT.TRAP 0x1 ;  /* 0x000000040000795c */ /* 0x002fea0000300000 */
.L_x_79:
[----:B------:R-:W-:-:S04]  /*3470*/  SHF.L.U32 R3, R6, 0x1f, RZ ;  /* 0x0000001f06037819 */ /* 0x000fc800000006ff */
[----:B------:R-:W2:Y:S02]  /*3480*/  SYNCS.PHASECHK.TRANS64.TRYWAIT P0, [UR4+0xe0a8], R3 ;  /* 0x00e0a803ff0075a7 */ /* 0x000ea40008001104 */
[----:B--2---:R-:W-:Y:S05]  /*3490*/  @!P0 BRA `(.L_x_80) ;  /* 0x000000e800508947 */ /* 0x004fea0003800000 */
.L_x_373:
[----:B------:R-:W-:Y:S05]  /*34a0*/  BRA.U UP3, `(.L_x_81) ;  /* 0x0000000103047547 */ /* 0x000fea000b800000 */
[----:B-1----:R-:W-:Y:S05]  /*34b0*/  BPT.TRAP 0x1 ;  /* 0x000000040000795c */ /* 0x002fea0000300000 */
.L_x_81:
[----:B------:R-:W-:-:S04]  /*34c0*/  SHF.L.U32 R5, R5, 0x1f, RZ ;  /* 0x0000001f05057819 */ /* 0x000fc800000006ff */
[----:B------:R-:W3:Y:S02]  /*34d0*/  SYNCS.PHASECHK.TRANS64.TRYWAIT P0, [UR4+0xe068], R5 ;  /* 0x00e06805ff0075a7 */ /* 0x000ee40008001104 */
[----:B---3--:R-:W-:Y:S05]  /*34e0*/  @!P0 BRA `(.L_x_82) ;  /* 0x000000e800548947 */ /* 0x008fea0003800000 */
.L_x_375:
[----:B--2---:R-:W-:Y:S01]  /*34f0*/  IMAD.MOV.U32 R0, RZ, RZ, 0xa0 ;  /* 0x000000a0ff007424 */ /* 0x004fe200078e00ff */
[----:B------:R-:W-:Y:S02]  /*3500*/  UIADD3 UR16, UPT, UPT, UR5, UR8, URZ ;  /* 0x0000000805107290 */ /* 0x000fe4000fffe0ff */
[----:B------:R-:W-:Y:S02]  /*3510*/  UISETP.NE.U32.AND UP0, UPT, UR19, URZ, UPT ;  /* 0x000000ff1300728c */ /* 0x000fe4000bf05070 */
[----:B------:R-:W-:Y:S01]  /*3520*/  R2UR UR13, R0 ;  /* 0x00000000000d72ca */ /* 0x000fe200000e0000 */
[----:B------:R-:W-:Y:S01]  /*3530*/  IMAD.MOV.U32 R0, RZ, RZ, 0x180 ;  /* 0x00000180ff007424 */ /* 0x000fe200078e00ff */
[----:B------:R-:W-:Y:S02]  /*3540*/  UIADD3 UR32, UPT, UPT, UR16, 0x80, URZ ;  /* 0x0000008010207890 */ /* 0x000fe4000fffe0ff */
[----:B------:R-:W-:Y:S02]  /*3550*/  UIADD3 UR30, UPT, UPT, UR16, 0x100, URZ ;  /* 0x00000100101e7890 */ /* 0x000fe4000fffe0ff */
[----:B------:R-:W-:Y:S01]  /*3560*/  R2UR UR14, R0 ;  /* 0x00000000000e72ca */ /* 0x000fe200000e0000 */
[----:B------:R-:W-:Y:S01]  /*3570*/  IMAD.MOV.U32 R0, RZ, RZ, 0xa8 ;  /* 0x000000a8ff007424 */ /* 0x000fe200078e00ff */
[----:B------:R-:W-:Y:S01]  /*3580*/  UIADD3 UR28, UPT, UPT, UR16, 0x180, URZ ;  /* 0x00000180101c7890 */ /* 0x000fe2000fffe0ff */
[----:B------:R-:W-:Y:S01]  /*3590*/  UMOV UR26, 0x0 ;  /* 0x00000000001a7882 */ /* 0x000fe20000000000 */
[----:B------:R-:W-:-:S02]  /*35a0*/  UMOV UR27, 0x8110010 ;  /* 0x08110010001b7882 */ /* 0x000fc40000000000 */
        /* <DEDUP_REMOVED lines=11> */
[----:B------:R2:W-:Y:S01]  /*3660*/  UTCHMMA tmem[UR13], gdesc[UR16], tmem[UR14], tmem[UR26], idesc[UR27], UP0 ;  /* 0x00ff1a100d0079ea */ /* 0x0005e2000800000e */
[----:B------:R-:W-:Y:S01]  /*3670*/  R2UR UR9, R0 ;  /* 0x00000000000972ca */ /* 0x000fe200000e0000 */
[----:B------:R-:W-:Y:S01]  /*3680*/  IMAD.MOV.U32 R0, RZ, RZ, 0x180 ;  /* 0x00000180ff007424 */ /* 0x000fe200078e00ff */
[----:B------:R-:W-:Y:S01]  /*3690*/  UMOV UR20, 0x0 ;  /* 0x0000000000147882 */ /* 0x000fe20000000000 */
[----:B------:R-:W-:Y:S01]  /*36a0*/  UMOV UR21, 0x8110010 ;  /* 0x0811001000157882 */ /* 0x000fe20000000000 */
[----:B------:R-:W-:-:S02]  /*36b0*/  UMOV UR29, 0x40004040 ;  /* 0x40004040001d7882 */ /* 0x000fc40000000000 */
        /* <DEDUP_REMOVED lines=9> */
[----:B--2---:R-:W-:Y:S05]  /*3750*/  BPT.TRAP 0x1 ;  /* 0x000000040000795c */ /* 0x004fea0000300000 */
.L_x_83:
[----:B------:R-:W-:-:S09]  /*3760*/  UIADD3 UR5, UPT, UPT, UR4, 0xe098, URZ ;  /* 0x0000e09804057890 */ /* 0x000fd2000fffe0ff */
[----:B------:R1:W-:Y:S01]  /*3770*/  UTCBAR [UR5], URZ ;  /* 0x000000ff050073e9 */ /* 0x0003e200080000ff */
[----:B------:R-:W-:Y:S05]  /*3780*/  BRA.U !UP1, `(.L_x_84) ;  /* 0x0000000109047547 */ /* 0x000fea000b800000 */
[----:B-12---:R-:W-:Y:S05]  /*3790*/  BPT.TRAP 0x1 ;  /* 0x000000040000795c */ /* 0x006fea0000300000 */
.L_x_84:
[----:B-1----:R-:W-:-:S04]  /*37a0*/  ULEA UR5, UR18, UR4, 0x3 ;  /* 0x0000000412057291 */ /* 0x002fc8000f8e18ff */
[----:B------:R-:W-:-:S09]  /*37b0*/  UIADD3 UR5, UPT, UPT, UR5, 0xe038, URZ ;  /* 0x0000e03805057890 */ /* 0x000fd2000fffe0ff */
[----:B------:R1:W-:Y:S01]  /*37c0*/  UTCBAR [UR5], URZ ;  /* 0x000000ff050073e9 */ /* 0x0003e200080000ff */
[----:B------:R-:W-:Y:S05]  /*37d0*/  BRA.U UP4, `(.L_x_85) ;  /* 0x0000000104047547 */ /* 0x000fea000b800000 */
[----:B-12---:R-:W-:Y:S05]  /*37e0*/  BPT.TRAP 0x1 ;  /* 0x000000040000795c */ /* 0x006fea0000300000 */
.L_x_85:
[----:B-1----:R-:W-:-:S09]  /*37f0*/  UIADD3 UR5, UPT, UPT, UR4, 0xe050, URZ ;  /* 0x0000e05004057890 */ /* 0x002fd2000fffe0ff */
[----:B------:R1:W-:Y:S01]  /*3800*/  UTCBAR [UR5], URZ ;  /* 0x000000ff050073e9 */ /* 0x0003e200080000ff */
[----:B------:R-:W-:Y:S05]  /*3810*/  BRA.U UP3, `(.L_x_86) ;  /* 0x0000000103047547 */ /* 0x000fea000b800000 */
[----:B-12---:R-:W-:Y:S05]  /*3820*/  BPT.TRAP 0x1 ;  /* 0x000000040000795c */ /* 0x006fea0000300000 */
.L_x_86:
[----:B------:R-:W-:-:S13]  /*3830*/  ELECT P0, URZ, PT ;  /* 0x0000000000ff782f */ /* 0x000fda0003800000 */
[----:B-12---:R-:W-:Y:S05]  /*3840*/  @!P0 EXIT ;  /* 0x000000000000894d */ /* 0x006fea0003800000 */
[----:B------:R-:W-:-:S09]  /*3850*/  UIADD3 UR4, UPT, UPT, UR4, 0xe060, URZ ;  /* 0x0000e06004047890 */ /* 0x000fd2000fffe0ff */
[----:B------:R1:W-:Y:S01]  /*3860*/  UTCBAR [UR4], URZ ;  /* 0x000000ff040073e9 */ /* 0x0003e200080000ff */
[----:B------:R-:W-:Y:S01]  /*3870*/  NOP ;  /* 0x0000000000007918 */ /* 0x000fe20000000000 */
[----:B-1----:R-:W-:Y:S05]  /*3880*/  EXIT ;  /* 0x000000000000794d */ /* 0x002fea0003800000 */
.L_x_28:
[----:B------:R-:W-:-:S08]  /*3890*/  NOP ;  /* 0x0000000000007918 */ /* 0x000fd00000000000 */
[----:B------:R-:W1:-:S00]  /*38a0*/  USETMAXREG.DEALLOC.CTAPOOL 0x60 ;  /* 0x00000060000079c8 */ /* 0x000e4000080e0500 */
[----:B------:R-:W2:Y:S01]  /*38b0*/  S2UR UR42, SR_CTAID.X ;  /* 0x00000000002a79c3 */ /* 0x000ea20000002500 */
[----:B------:R-:W3:Y:S01]  /*38c0*/  LDCU UR4, c[0x0][0x380] ;  /* 0x00007000ff0477ac */ /* 0x000ee20008000800 */
[----:B--2---:R-:W-:-:S04]  /*38d0*/  USHF.L.U32 UR41, UR42, 0x8, URZ ;  /* 0x000000082a297899 */ /* 0x004fc800080006ff */
[----:B---3--:R-:W-:-:S06]  /*38e0*/  UISETP.GE.U32.AND UP0, UPT, UR41, UR4, UPT ;  /* 0x000000042900728c */ /* 0x008fcc000bf06070 */
[----:B------:R-:W-:-:S13]  /*38f0*/  PLOP3.LUT P0, PT, PT, PT, UP0, 0x80, 0x8 ;  /* 0x000000000008781c */ /* 0x000fda0003f0f008 */
[----:B-1----:R-:W-:Y:S05]  /*3900*/  @P0 EXIT ;  /* 0x000000000000094d */ /* 0x002fea0003800000 */
[----:B------:R-:W1:Y:S01]  /*3910*/  LDCU UR5, c[0x0][0x384] ;  /* 0x00007080ff0577ac */ /* 0x000e620008000800 */
[----:B------:R-:W2:Y:S01]  /*3920*/  LDCU.64 UR48, c[0x0][0x358] ;  /* 0x00006b00ff3077ac */ /* 0x000ea20008000a00 */
[----:B-1----:R-:W-:-:S09]  /*3930*/  UISETP.NE.AND UP0, UPT, UR5, URZ, UPT ;  /* 0x000000ff0500728c */ /* 0x002fd2000bf05270 */
[----:B--2---:R-:W-:Y:S05]  /*3940*/  BRA.U UP0, `(.L_x_87) ;  /* 0x0000003d00e87547 */ /* 0x004fea000b800000 */
[----:B------:R-:W-:-:S09]  /*3950*/  UISETP.NE.AND UP0, UPT, UR38, URZ, UPT ;  /* 0x000000ff2600728c */ /* 0x000fd2000bf05270 */
[----:B------:R-:W-:Y:S05]  /*3960*/  BRA.U UP0, `(.L_x_88) ;  /* 0x0000000100047547 */ /* 0x000fea000b800000 */
[----:B------:R-:W-:Y:S05]  /*3970*/  BPT.TRAP 0x1 ;  /* 0x000000040000795c */ /* 0x000fea0000300000 */
.L_x_88:
[----:B------:R-:W1:Y:S01]  /*3980*/  S2R R17, SR_CgaCtaId ;  /* 0x0000000000117919 */ /* 0x000e620000008800 */
[----:B------:R-:W-:Y:S01]  /*3990*/  IMAD.MOV.U32 R0, RZ, RZ, 0x1 ;  /* 0x00000001ff007424 */ /* 0x000fe200078e00ff */
[----:B------:R-:W-:Y:S02]  /*39a0*/  MOV R2, 0x400 ;  /* 0x0000040000027802 */ /* 0x000fe40000000f00 */
[----:B------:R-:W-:Y:S02]  /*39b0*/  LOP3.LUT P1, R18, R16, 0x7f, RZ, 0xc0, !PT ;  /* 0x0000007f10127812 */ /* 0x000fe4000782c0ff */
[----:B------:R-:W-:Y:S02]  /*39c0*/  SHF.L.U32 R0, R0, 0x1f, RZ ;  /* 0x0000001f00007819 */ /* 0x000fe400000006ff */
[----:B-1----:R-:W-:-:S04]  /*39d0*/  LEA R17, R17, R2, 0x18 ;  /* 0x0000000211117211 */ /* 0x002fc800078ec0ff */
[----:B------:R-:W1:Y:S02]  /*39e0*/  SYNCS.PHASECHK.TRANS64.TRYWAIT P0, [R17+URZ+0xe0c0], R0 ;  /* 0x00e0c000110075a7 */ /* 0x000e6400080011ff */
[----:B-1----:R-:W-:Y:S05]  /*39f0*/  @!P0 BRA `(.L_x_89) ;  /* 0x000000e400288947 */ /* 0x002fea0003800000 */
.L_x_376:
[----:B------:R-:W-:Y:S04]  /*3a00*/  BSSY.RECONVERGENT B6, `(.L_x_90) ;  /* 0x000023d000067945 */ /* 0x000fe80003800200 */
[----:B------:R-:W-:Y:S05]  /*3a10*/  @P1 BRA `(.L_x_91) ;  /* 0x0000002000ec1947 */ /* 0x000fea0003800000 */
[----:B------:R-:W2:Y:S01]  /*3a20*/  S2UR UR4, SR_CTAID.Z ;  /* 0x00000000000479c3 */ /* 0x000ea20000002700 */
[----:B------:R-:W2:Y:S01]  /*3a30*/  LDCU UR7, c[0x0][0x370] ;  /* 0x00006e00ff0777ac */ /* 0x000ea20008000800 */
[----:B------:R-:W3:Y:S06]  /*3a40*/  LDCU UR5, c[0x0][0x374] ;  /* 0x00006e80ff0577ac */ /* 0x000eec0008000800 */
[----:B------:R-:W4:Y:S01]  /*3a50*/  S2UR UR6, SR_CTAID.Y ;  /* 0x00000000000679c3 */ /* 0x000f220000002600 */
[----:B--2---:R-:W-:-:S04]  /*3a60*/  UIMAD UR4, UR7, UR4, URZ ;  /* 0x00000004070472a4 */ /* 0x004fc8000f8e02ff */
[----:B------:R-:W-:Y:S02]  /*3a70*/  UIADD3 UR4, UPT, UPT, URZ, -UR4, URZ ;  /* 0x80000004ff047290 */ /* 0x000fe4000fffe0ff */
[----:B----4-:R-:W-:Y:S02]  /*3a80*/  UIMAD UR6, UR7, UR6, UR42 ;  /* 0x00000006070672a4 */ /* 0x010fe4000f8e022a */
[----:B---3--:R-:W-:-:S04]  /*3a90*/  UIMAD UR4, UR4, UR5, URZ ;  /* 0x00000005040472a4 */ /* 0x008fc8000f8e02ff */
[----:B------:R-:W-:-:S09]  /*3aa0*/  UISETP.NE.AND UP0, UPT, UR6, UR4, UPT ;  /* 0x000000040600728c */ /* 0x000fd2000bf05270 */
[----:B------:R-:W-:Y:S05]  /*3ab0*/  BRA.U UP0, `(.L_x_91) ;  /* 0x0000002100c47547 */ /* 0x000fea000b800000 */
[----:B------:R-:W2:Y:S01]  /*3ac0*/  LDC.64 R8, c[0x4][0xa0] ;  /* 0x01002800ff087b82 */ /* 0x000ea20000000a00 */
[----:B------:R-:W-:Y:S01]  /*3ad0*/  MOV R23, 0x0 ;  /* 0x0000000000177802 */ /* 0x000fe20000000f00 */
[----:B------:R-:W3:Y:S01]  /*3ae0*/  LDCU.64 UR4, c[0x4][0xd0] ;  /* 0x01001a00ff0477ac */ /* 0x000ee20008000a00 */
[----:B------:R-:W-:Y:S01]  /*3af0*/  IMAD.U32 R22, RZ, RZ, UR40 ;  /* 0x00000028ff167e24 */ /* 0x000fe2000f8e00ff */
[----:B------:R-:W-:Y:S01]  /*3b00*/  MOV R7, UR39 ;  /* 0x0000002700077c02 */ /* 0x000fe20008000f00 */
[----:B------:R-:W-:-:S03]  /*3b10*/  IMAD.U32 R6, RZ, RZ, UR40 ;  /* 0x00000028ff067e24 */ /* 0x000fc6000f8e00ff */
[----:B------:R4:W5:Y:S01]  /*3b20*/  LDC.64 R2, c[0x4][R23] ;  /* 0x0100000017027b82 */ /* 0x0009620000000a00 */
[----:B------:R-:W-:-:S05]  /*3b30*/  IADD3 R22, P0, PT, R22, 0x8, RZ ;  /* 0x0000000816167810 */ /* 0x000fca0007f1e0ff */
[----:B------:R-:W-:Y:S02]  /*3b40*/  IMAD.X R19, RZ, RZ, UR39, P0 ;  /* 0x00000027ff137e24 */ /* 0x000fe400080e06ff */
[----:B---3--:R-:W-:Y:S01]  /*3b50*/  IMAD.U32 R4, RZ, RZ, UR4 ;  /* 0x00000004ff047e24 */ /* 0x008fe2000f8e00ff */
[----:B------:R-:W-:Y:S01]  /*3b60*/  MOV R5, UR5 ;  /* 0x0000000500057c02 */ /* 0x000fe20008000f00 */
[----:B--2---:R4:W-:Y:S04]  /*3b70*/  STL.64 [R1], R8 ;  /* 0x0000000801007387 */ /* 0x0049e80000100a00 */
[----:B------:R-:W-:-:S07]  /*3b80*/  LEPC R20, `(.L_x_92) ;  /* 0x000000001014794e */ /* 0x000fce0000000000 */
[----:B-1--45:R-:W-:Y:S05]  /*3b90*/  CALL.ABS.NOINC R2 ;  /* 0x0000000002007343 */ /* 0x032fea0003c00000 */
.L_x_92:
[----:B------:R-:W-:Y:S01]  /*3ba0*/  IMAD.MOV.U32 R2, RZ, RZ, 0x3 ;  /* 0x00000003ff027424 */ /* 0x000fe200078e00ff */
[----:B------:R1:W2:Y:S01]  /*3bb0*/  LDC.64 R8, c[0x4][R23] ;  /* 0x0100000017087b82 */ /* 0x0002a20000000a00 */
[----:B------:R-:W-:Y:S01]  /*3bc0*/  IMAD.MOV.U32 R3, RZ, RZ, 0x4 ;  /* 0x00000004ff037424 */ /* 0x000fe200078e00ff */
[----:B------:R-:W3:Y:S01]  /*3bd0*/  LDCU.64 UR4, c[0x4][0xe8] ;  /* 0x01001d00ff0477ac */ /* 0x000ee20008000a00 */
[----:B------:R-:W-:Y:S01]  /*3be0*/  MOV R6, R22 ;  /* 0x0000001600067202 */ /* 0x000fe20000000f00 */
[----:B------:R1:W-:Y:S01]  /*3bf0*/  STL [R1+0x10], R2 ;  /* 0x0000100201007387 */ /* 0x0003e20000100800 */
[----:B------:R-:W-:-:S03]  /*3c00*/  MOV R7, R19 ;  /* 0x0000001300077202 */ /* 0x000fc60000000f00 */
[----:B------:R1:W-:Y:S01]  /*3c10*/  STL.64 [R1+0x8], R2 ;  /* 0x0000080201007387 */ /* 0x0003e20000100a00 */
[----:B---3--:R-:W-:Y:S01]  /*3c20*/  MOV R4, UR4 ;  /* 0x0000000400047c02 */ /* 0x008fe20008000f00 */
[----:B------:R-:W-:Y:S02]  /*3c30*/  IMAD.U32 R5, RZ, RZ, UR5 ;  /* 0x00000005ff057e24 */ /* 0x000fe4000f8e00ff */
[----:B------:R-:W-:-:S07]  /*3c40*/  LEPC R20, `(.L_x_93) ;  /* 0x000000001014794e */ /* 0x000fce0000000000 */
[----:B-12---:R-:W-:Y:S05]  /*3c50*/  CALL.ABS.NOINC R8 ;  /* 0x0000000008007343 */ /* 0x006fea0003c00000 */
.L_x_93:
[----:B------:R1:W2:Y:S01]  /*3c60*/  LDC.64 R2, c[0x4][R23] ;  /* 0x0100000017027b82 */ /* 0x0002a20000000a00 */
[----:B------:R-:W3:Y:S01]  /*3c70*/  LDCU.64 UR4, c[0x4][0xe0] ;  /* 0x01001c00ff0477ac */ /* 0x000ee20008000a00 */
[----:B------:R-:W-:Y:S01]  /*3c80*/  CS2R R6, SRZ ;  /* 0x0000000000067805 */ /* 0x000fe2000001ff00 */
[----:B---3--:R-:W-:Y:S01]  /*3c90*/  IMAD.U32 R4, RZ, RZ, UR4 ;  /* 0x00000004ff047e24 */ /* 0x008fe2000f8e00ff */
[----:B------:R-:W-:-:S04]  /*3ca0*/  MOV R5, UR5 ;  /* 0x0000000500057c02 */ /* 0x000fc80008000f00 */
[----:B------:R-:W-:-:S07]  /*3cb0*/  LEPC R20, `(.L_x_94) ;  /* 0x000000001014794e */ /* 0x000fce0000000000 */
[----:B-12---:R-:W-:Y:S05]  /*3cc0*/  CALL.ABS.NOINC R2 ;  /* 0x0000000002007343 */ /* 0x006fea0003c00000 */
.L_x_94:
[----:B------:R1:W2:Y:S01]  /*3cd0*/  LDC.64 R2, c[0x4][R23] ;  /* 0x0100000017027b82 */ /* 0x0002a20000000a00 */
[----:B------:R-:W3:Y:S01]  /*3ce0*/  LDCU.64 UR4, c[0x4][0xf0] ;  /* 0x01001e00ff0477ac */ /* 0x000ee20008000a00 */
[----:B------:R-:W-:Y:S01]  /*3cf0*/  CS2R R6, SRZ ;  /* 0x0000000000067805 */ /* 0x000fe2000001ff00 */
[----:B---3--:R-:W-:Y:S01]  /*3d00*/  IMAD.U32 R4, RZ, RZ, UR4 ;  /* 0x00000004ff047e24 */ /* 0x008fe2000f8e00ff */
[----:B------:R-:W-:-:S04]  /*3d10*/  MOV R5, UR5 ;  /* 0x0000000500057c02 */ /* 0x000fc80008000f00 */
[----:B------:R-:W-:-:S07]  /*3d20*/  LEPC R20, `(.L_x_95) ;  /* 0x000000001014794e */ /* 0x000fce0000000000 */
[----:B-12---:R-:W-:Y:S05]  /*3d30*/  CALL.ABS.NOINC R2 ;  /* 0x0000000002007343 */ /* 0x006fea0003c00000 */
.L_x_95:
[----:B------:R1:W2:Y:S01]  /*3d40*/  LDC.64 R2, c[0x4][R23] ;  /* 0x0100000017027b82 */ /* 0x0002a20000000a00 */
[----:B------:R-:W3:Y:S01]  /*3d50*/  LDCU.64 UR4, c[0x4][0xf8] ;  /* 0x01001f00ff0477ac */ /* 0x000ee20008000a00 */
[----:B------:R-:W-:Y:S01]  /*3d60*/  CS2R R6, SRZ ;  /* 0x0000000000067805 */ /* 0x000fe2000001ff00 */
[----:B---3--:R-:W-:Y:S01]  /*3d70*/  IMAD.U32 R4, RZ, RZ, UR4 ;  /* 0x00000004ff047e24 */ /* 0x008fe2000f8e00ff */
[----:B------:R-:W-:-:S04]  /*3d80*/  MOV R5, UR5 ;  /* 0x0000000500057c02 */ /* 0x000fc80008000f00 */
[----:B------:R-:W-:-:S07]  /*3d90*/  LEPC R20, `(.L_x_96) ;  /* 0x000000001014794e */ /* 0x000fce0000000000 */
[----:B-12---:R-:W-:Y:S05]  /*3da0*/  CALL.ABS.NOINC R2 ;  /* 0x0000000002007343 */ /* 0x006fea0003c00000 */
.L_x_96:
[----:B------:R-:W-:Y:S01]  /*3db0*/  HFMA2 R0, -RZ, RZ, 0, 9.5367431640625e-07 ;  /* 0x00000010ff007431 */ /* 0x000fe200000001ff */
[----:B------:R1:W2:Y:S01]  /*3dc0*/  LDC.64 R2, c[0x4][R23] ;  /* 0x0100000017027b82 */ /* 0x0002a20000000a00 */
[----:B------:R-:W3:Y:S01]  /*3dd0*/  LDCU.64 UR4, c[0x4][0xc8] ;  /* 0x01001900ff0477ac */ /* 0x000ee20008000a00 */
[----:B------:R-:W-:Y:S01]  /*3de0*/  MOV R6, UR40 ;  /* 0x0000002800067c02 */ /* 0x000fe20008000f00 */
[----:B------:R-:W-:Y:S01]  /*3df0*/  IMAD.U32 R7, RZ, RZ, UR39 ;  /* 0x00000027ff077e24 */ /* 0x000fe2000f8e00ff */
[----:B------:R1:W-:Y:S01]  /*3e00*/  STL [R1], R0 ;  /* 0x0000000001007387 */ /* 0x0003e20000100800 */
[----:B---3--:R-:W-:Y:S01]  /*3e10*/  MOV R4, UR4 ;  /* 0x0000000400047c02 */ /* 0x008fe20008000f00 */
[----:B------:R-:W-:-:S04]  /*3e20*/  IMAD.U32 R5, RZ, RZ, UR5 ;  /* 0x00000005ff057e24 */ /* 0x000fc8000f8e00ff */
[----:B------:R-:W-:-:S07]  /*3e30*/  LEPC R20, `(.L_x_97) ;  /* 0x000000001014794e */ /* 0x000fce0000000000 */
[----:B-12---:R-:W-:Y:S05]  /*3e40*/  CALL.ABS.NOINC R2 ;  /* 0x0000000002007343 */ /* 0x006fea0003c00000 */
.L_x_97:
[----:B------:R-:W1:Y:S01]  /*3e50*/  S2R R0, SR_SWINHI ;  /* 0x0000000000007919 */ /* 0x000e620000002f00 */
[----:B------:R2:W3:Y:S01]  /*3e60*/  LDC.64 R2, c[0x4][R23] ;  /* 0x0100000017027b82 */ /* 0x0004e20000000a00 */
[----:B------:R-:W4:Y:S01]  /*3e70*/  LDCU.64 UR4, c[0x4][0x100] ;  /* 0x01002000ff0477ac */ /* 0x000f220008000a00 */
[----:B------:R-:W-:Y:S02]  /*3e80*/  MOV R6, UR40 ;  /* 0x0000002800067c02 */ /* 0x000fe40008000f00 */
[----:B------:R-:W-:Y:S01]  /*3e90*/  MOV R7, UR39 ;  /* 0x0000002700077c02 */ /* 0x000fe20008000f00 */
[----:B----4-:R-:W-:Y:S02]  /*3ea0*/  IMAD.U32 R4, RZ, RZ, UR4 ;  /* 0x00000004ff047e24 */ /* 0x010fe4000f8e00ff */
[----:B------:R-:W-:Y:S01]  /*3eb0*/  IMAD.U32 R5, RZ, RZ, UR5 ;  /* 0x00000005ff057e24 */ /* 0x000fe2000f8e00ff */
[----:B------:R-:W-:Y:S02]  /*3ec0*/  MOV R8, R17 ;  /* 0x0000001100087202 */ /* 0x000fe40000000f00 */
[----:B-1----:R-:W-:-:S05]  /*3ed0*/  MOV R9, R0 ;  /* 0x0000000000097202 */ /* 0x002fca0000000f00 */
[----:B------:R2:W-:Y:S02]  /*3ee0*/  STL.64 [R1], R8 ;  /* 0x0000000801007387 */ /* 0x0005e40000100a00 */
[----:B------:R-:W-:-:S07]  /*3ef0*/  LEPC R20, `(.L_x_98) ;  /* 0x000000001014794e */ /* 0x000fce0000000000 */
[----:B--23--:R-:W-:Y:S05]  /*3f00*/  CALL.ABS.NOINC R2 ;  /* 0x0000000002007343 */ /* 0x00cfea0003c00000 */
.L_x_98:
[----:B------:R-:W1:Y:S01]  /*3f10*/  LDC.64 R8, c[0x4][0xd8] ;  /* 0x01003600ff087b82 */ /* 0x000e620000000a00 */
[----:B------:R-:W2:Y:S01]  /*3f20*/  LDCU.64 UR4, c[0x4][0xd0] ;  /* 0x01001a00ff0477ac */ /* 0x000ea20008000a00 */
[----:B------:R-:W-:Y:S02]  /*3f30*/  MOV R6, UR40 ;  /* 0x0000002800067c02 */ /* 0x000fe40008000f00 */
[----:B------:R-:W-:-:S04]  /*3f40*/  MOV R7, UR39 ;  /* 0x0000002700077c02 */ /* 0x000fc80008000f00 */
[----:B------:R3:W4:Y:S01]  /*3f50*/  LDC.64 R2, c[0x4][R23] ;  /* 0x0100000017027b82 */ /* 0x0007220000000a00 */
[----:B--2---:R-:W-:Y:S02]  /*3f60*/  IMAD.U32 R4, RZ, RZ, UR4 ;  /* 0x00000004ff047e24 */ /* 0x004fe4000f8e00ff */
[----:B------:R-:W-:Y:S01]  /*3f70*/  IMAD.U32 R5, RZ, RZ, UR5 ;  /* 0x00000005ff057e24 */ /* 0x000fe2000f8e00ff */
[----:B-1----:R3:W-:Y:S04]  /*3f80*/  STL.64 [R1], R8 ;  /* 0x0000000801007387 */ /* 0x0027e80000100a00 */
[----:B------:R-:W-:-:S07]  /*3f90*/  LEPC R20, `(.L_x_99) ;  /* 0x000000001014794e */ /* 0x000fce0000000000 */
[----:B---34-:R-:W-:Y:S05]  /*3fa0*/  CALL.ABS.NOINC R2 ;  /* 0x0000000002007343 */ /* 0x018fea0003c00000 */
.L_x_99:
[----:B------:R-:W-:Y:S01]  /*3fb0*/  HFMA2 R0, -RZ, RZ, 0, 2.384185791015625e-06 ;  /* 0x00000028ff007431 */ /* 0x000fe200000001ff */
        /* <DEDUP_REMOVED lines=9> */
.L_x_100:
        /* <DEDUP_REMOVED lines=10> */
.L_x_101:
[----:B------:R1:W2:Y:S01]  /*40f0*/  LDC.64 R2, c[0x4][R23] ;  /* 0x0100000017027b82 */ /* 0x0002a20000000a00 */
[----:B------:R-:W3:Y:S01]  /*4100*/  LDCU.64 UR4, c[0x4][0xe0] ;  /* 0x01001c00ff0477ac */ /* 0x000ee20008000a00 */
[----:B------:R-:W-:Y:S01]  /*4110*/  CS2R R6, SRZ ;  /* 0x0000000000067805 */ /* 0x000fe2000001ff00 */
[----:B---3--:R-:W-:Y:S01]  /*4120*/  IMAD.U32 R4, RZ, RZ, UR4 ;  /* 0x00000004ff047e24 */ /* 0x008fe2000f8e00ff */
[----:B------:R-:W-:-:S04]  /*4130*/  MOV R5, UR5 ;  /* 0x0000000500057c02 */ /* 0x000fc80008000f00 */
[----:B------:R-:W-:-:S07]  /*4140*/  LEPC R20, `(.L_x_102) ;  /* 0x000000001014794e */ /* 0x000fce0000000000 */
[----:B-12---:R-:W-:Y:S05]  /*4150*/  CALL.ABS.NOINC R2 ;  /* 0x0000000002007343 */ /* 0x006fea0003c00000 */
.L_x_102:
[----:B------:R-:W-:Y:S01]  /*4160*/  HFMA2 R0, -RZ, RZ, 0, 4.76837158203125e-07 ;  /* 0x00000008ff007431 */ /* 0x000fe200000001ff */
        /* <DEDUP_REMOVED lines=9> */
.L_x_103:
[----:B------:R-:W-:Y:S01]  /*4200*/  HFMA2 R0, -RZ, RZ, 0, 2.6226043701171875e-06 ;  /* 0x0000002cff007431 */ /* 0x000fe200000001ff */
        /* <DEDUP_REMOVED lines=9> */
.L_x_104:
[----:B------:R1:W2:Y:S01]  /*42a0*/  LDC.64 R2, c[0x4][R23] ;  /* 0x0100000017027b82 */ /* 0x0002a20000000a00 */
[----:B------:R-:W3:Y:S01]  /*42b0*/  LDCU.64 UR4, c[0x4][0xe0] ;  /* 0x01001c00ff0477ac */ /* 0x000ee20008000a00 */
[----:B------:R-:W-:Y:S01]  /*42c0*/  CS2R R6, SRZ ;  /* 0x0000000000067805 */ /* 0x000fe2000001ff00 */
[----:B---3--:R-:W-:Y:S01]  /*42d0*/  IMAD.U32 R4, RZ, RZ, UR4 ;  /* 0x00000004ff047e24 */ /* 0x008fe2000f8e00ff */
[----:B------:R-:W-:-:S04]  /*42e0*/  MOV R5, UR5 ;  /* 0x0000000500057c02 */ /* 0x000fc80008000f00 */
[----:B------:R-:W-:-:S07]  /*42f0*/  LEPC R20, `(.L_x_105) ;  /* 0x000000001014794e */ /* 0x000fce0000000000 */
[----:B-12---:R-:W-:Y:S05]  /*4300*/  CALL.ABS.NOINC R2 ;  /* 0x0000000002007343 */ /* 0x006fea0003c00000 */
.L_x_105:
        /* <DEDUP_REMOVED lines=10> */
.L_x_106:
[----:B------:R-:W-:Y:S01]  /*43b0*/  HFMA2 R0, -RZ, RZ, 0, 2.443790435791015625e-06 ;  /* 0x00000029ff007431 */ /* 0x000fe200000001ff */
        /* <DEDUP_REMOVED lines=9> */
.L_x_107:
        /* <DEDUP_REMOVED lines=10> */
.L_x_108:
        /* <DEDUP_REMOVED lines=10> */
.L_x_109:
[----:B------:R1:W2:Y:S01]  /*4590*/  LDC.64 R2, c[0x4][R23] ;  /* 0x0100000017027b82 */ /* 0x0002a20000000a00 */
[----:B------:R-:W3:Y:S01]  /*45a0*/  LDCU.64 UR4, c[0x4][0xe0] ;  /* 0x01001c00ff0477ac */ /* 0x000ee20008000a00 */
[----:B------:R-:W-:Y:S01]  /*45b0*/  CS2R R6, SRZ ;  /* 0x0000000000067805 */ /* 0x000fe2000001ff00 */
[----:B---3--:R-:W-:Y:S01]  /*45c0*/  IMAD.U32 R4, RZ, RZ, UR4 ;  /* 0x00000004ff047e24 */ /* 0x008fe2000f8e00ff */
[----:B------:R-:W-:-:S04]  /*45d0*/  MOV R5, UR5 ;  /* 0x0000000500057c02 */ /* 0x000fc80008000f00 */
[----:B------:R-:W-:-:S07]  /*45e0*/  LEPC R20, `(.L_x_110) ;  /* 0x000000001014794e */ /* 0x000fce0000000000 */
[----:B-12---:R-:W-:Y:S05]  /*45f0*/  CALL.ABS.NOINC R2 ;  /* 0x0000000002007343 */ /* 0x006fea0003c00000 */
.L_x_110:
[----:B------:R-:W-:Y:S01]  /*4600*/  HFMA2 R0, -RZ, RZ, 0, 3.814697265625e-06 ;  /* 0x00000040ff007431 */ /* 0x000fe200000001ff */
        /* <DEDUP_REMOVED lines=9> */
.L_x_111:
        /* <DEDUP_REMOVED lines=10> */
.L_x_112:
[----:B------:R1:W2:Y:S01]  /*4740*/  LDC.64 R2, c[0x4][R23] ;  /* 0x0100000017027b82 */ /* 0x0002a20000000a00 */
[----:B------:R-:W3:Y:S01]  /*4750*/  LDCU.64 UR4, c[0x4][0xe0] ;  /* 0x01001c00ff0477ac */ /* 0x000ee20008000a00 */
[----:B------:R-:W-:Y:S01]  /*4760*/  CS2R R6, SRZ ;  /* 0x0000000000067805 */ /* 0x000fe2000001ff00 */
[----:B---3--:R-:W-:Y:S01]  /*4770*/  IMAD.U32 R4, RZ, RZ, UR4 ;  /* 0x00000004ff047e24 */ /* 0x008fe2000f8e00ff */
[----:B------:R-:W-:-:S04]  /*4780*/  MOV R5, UR5 ;  /* 0x0000000500057c02 */ /* 0x000fc80008000f00 */
[----:B------:R-:W-:-:S07]  /*4790*/  LEPC R20, `(.L_x_113) ;  /* 0x000000001014794e */ /* 0x000fce0000000000 */
[----:B-12---:R-:W-:Y:S05]  /*47a0*/  CALL.ABS.NOINC R2 ;  /* 0x0000000002007343 */ /* 0x006fea0003c00000 */
.L_x_113:
[----:B------:R-:W-:Y:S01]  /*47b0*/  HFMA2 R0, -RZ, RZ, 0, 5.9604644775390625e-08 ;  /* 0x00000001ff007431 */ /* 0x000fe200000001ff */
        /* <DEDUP_REMOVED lines=9> */
.L_x_114:
        /* <DEDUP_REMOVED lines=10> */
.L_x_115:
        /* <DEDUP_REMOVED lines=10> */
.L_x_116:
        /* <DEDUP_REMOVED lines=10> */
.L_x_117:
[----:B------:R1:W2:Y:S01]  /*4a30*/  LDC.64 R2, c[0x4][R23] ;  /* 0x0100000017027b82 */ /* 0x0002a20000000a00 */
[----:B------:R-:W3:Y:S01]  /*4a40*/  LDCU.64 UR4, c[0x4][0xe0] ;  /* 0x01001c00ff0477ac */ /* 0x000ee20008000a00 */
[----:B------:R-:W-:Y:S01]  /*4a50*/  CS2R R6, SRZ ;  /* 0x0000000000067805 */ /* 0x000fe2000001ff00 */
[----:B---3--:R-:W-:Y:S01]  /*4a60*/  IMAD.U32 R4, RZ, RZ, UR4 ;  /* 0x00000004ff047e24 */ /* 0x008fe2000f8e00ff */
[----:B------:R-:W-:-:S04]  /*4a70*/  MOV R5, UR5 ;  /* 0x0000000500057c02 */ /* 0x000fc80008000f00 */
[----:B------:R-:W-:-:S07]  /*4a80*/  LEPC R20, `(.L_x_118) ;  /* 0x000000001014794e */ /* 0x000fce0000000000 */
[----:B-12---:R-:W-:Y:S05]  /*4a90*/  CALL.ABS.NOINC R2 ;  /* 0x0000000002007343 */ /* 0x006fea0003c00000 */
.L_x_118:
        /* <DEDUP_REMOVED lines=10> */
.L_x_119:
        /* <DEDUP_REMOVED lines=10> */
.L_x_120:
[----:B------:R1:W2:Y:S01]  /*4be0*/  LDC.64 R2, c[0x4][R23] ;  /* 0x0100000017027b82 */ /* 0x0002a20000000a00 */
[----:B------:R-:W3:Y:S01]  /*4bf0*/  LDCU.64 UR4, c[0x4][0xe0] ;  /* 0x01001c00ff0477ac */ /* 0x000ee20008000a00 */
[----:B------:R-:W-:Y:S01]  /*4c00*/  CS2R R6, SRZ ;  /* 0x0000000000067805 */ /* 0x000fe2000001ff00 */
[----:B---3--:R-:W-:Y:S01]  /*4c10*/  IMAD.U32 R4, RZ, RZ, UR4 ;  /* 0x00000004ff047e24 */ /* 0x008fe2000f8e00ff */
[----:B------:R-:W-:-:S04]  /*4c20*/  MOV R5, UR5 ;  /* 0x0000000500057c02 */ /* 0x000fc80008000f00 */
[----:B------:R-:W-:-:S07]  /*4c30*/  LEPC R20, `(.L_x_121) ;  /* 0x000000001014794e */ /* 0x000fce0000000000 */
[----:B-12---:R-:W-:Y:S05]  /*4c40*/  CALL.ABS.NOINC R2 ;  /* 0x0000000002007343 */ /* 0x006fea0003c00000 */
.L_x_121:
[----:B------:R-:W-:Y:S01]  /*4c50*/  HFMA2 R0, -RZ, RZ, 0, 1.1920928955078125e-07 ;  /* 0x00000002ff007431 */ /* 0x000fe200000001ff */
        /* <DEDUP_REMOVED lines=9> */
.L_x_122:
        /* <DEDUP_REMOVED lines=10> */
.L_x_123:
        /* <DEDUP_REMOVED lines=10> */
.L_x_124:
        /* <DEDUP_REMOVED lines=10> */
.L_x_125:
        /* <DEDUP_REMOVED lines=10> */
.L_x_126:
        /* <DEDUP_REMOVED lines=10> */
.L_x_127:
[----:B------:R1:W2:Y:S01]  /*5010*/  LDC.64 R2, c[0x4][R23] ;  /* 0x0100000017027b82 */ /* 0x0002a20000000a00 */
[----:B------:R-:W3:Y:S01]  /*5020*/  LDCU.64 UR4, c[0x4][0xe0] ;  /* 0x01001c00ff0477ac */ /* 0x000ee20008000a00 */
[----:B------:R-:W-:Y:S01]  /*5030*/  CS2R R6, SRZ ;  /* 0x0000000000067805 */ /* 0x000fe2000001ff00 */
[----:B---3--:R-:W-:Y:S01]  /*5040*/  IMAD.U32 R4, RZ, RZ, UR4 ;  /* 0x00000004ff047e24 */ /* 0x008fe2000f8e00ff */
[----:B------:R-:W-:-:S04]  /*5050*/  MOV R5, UR5 ;  /* 0x0000000500057c02 */ /* 0x000fc80008000f00 */
[----:B------:R-:W-:-:S07]  /*5060*/  LEPC R20, `(.L_x_128) ;  /* 0x000000001014794e */ /* 0x000fce0000000000 */
[----:B-12---:R-:W-:Y:S05]  /*5070*/  CALL.ABS.NOINC R2 ;  /* 0x0000000002007343 */ /* 0x006fea0003c00000 */
.L_x_128:
        /* <DEDUP_REMOVED lines=10> */
.L_x_129:
        /* <DEDUP_REMOVED lines=10> */
.L_x_130:
[----:B------:R1:W2:Y:S01]  /*51c0*/  LDC.64 R2, c[0x4][R23] ;  /* 0x0100000017027b82 */ /* 0x0002a20000000a00 */
[----:B------:R-:W3:Y:S01]  /*51d0*/  LDCU.64 UR4, c[0x4][0xe0] ;  /* 0x01001c00ff0477ac */ /* 0x000ee20008000a00 */
[----:B------:R-:W-:Y:S01]  /*51e0*/  CS2R R6, SRZ ;  /* 0x0000000000067805 */ /* 0x000fe2000001ff00 */
[----:B---3--:R-:W-:Y:S01]  /*51f0*/  IMAD.U32 R4, RZ, RZ, UR4 ;  /* 0x00000004ff047e24 */ /* 0x008fe2000f8e00ff */
[----:B------:R-:W-:-:S04]  /*5200*/  MOV R5, UR5 ;  /* 0x0000000500057c02 */ /* 0x000fc80008000f00 */
[----:B------:R-:W-:-:S07]  /*5210*/  LEPC R20, `(.L_x_131) ;  /* 0x000000001014794e */ /* 0x000fce0000000000 */
[----:B-12---:R-:W-:Y:S05]  /*5220*/  CALL.ABS.NOINC R2 ;  /* 0x0000000002007343 */ /* 0x006fea0003c00000 */
.L_x_131:
[----:B------:R-:W-:Y:S01]  /*5230*/  HFMA2 R0, -RZ, RZ, 0, 3.0517578125e-05 ;  /* 0x00000200ff007431 */ /* 0x000fe200000001ff */
        /* <DEDUP_REMOVED lines=9> */
.L_x_132:
        /* <DEDUP_REMOVED lines=10> */
.L_x_133:
        /* <DEDUP_REMOVED lines=10> */
.L_x_134:
        /* <DEDUP_REMOVED lines=10> */
.L_x_135:
[----:B------:R1:W2:Y:S01]  /*54b0*/  LDC.64 R2, c[0x4][R23] ;  /* 0x0100000017027b82 */ /* 0x0002a20000000a00 */
[----:B------:R-:W3:Y:S01]  /*54c0*/  LDCU.64 UR4, c[0x4][0xe0] ;  /* 0x01001c00ff0477ac */ /* 0x000ee20008000a00 */
[----:B------:R-:W-:Y:S01]  /*54d0*/  CS2R R6, SRZ ;  /* 0x0000000000067805 */ /* 0x000fe2000001ff00 */
[----:B---3--:R-:W-:Y:S01]  /*54e0*/  IMAD.U32 R4, RZ, RZ, UR4 ;  /* 0x00000004ff047e24 */ /* 0x008fe2000f8e00ff */
[----:B------:R-:W-:-:S04]  /*54f0*/  MOV R5, UR5 ;  /* 0x0000000500057c02 */ /* 0x000fc80008000f00 */
[----:B------:R-:W-:-:S07]  /*5500*/  LEPC R20, `(.L_x_136) ;  /* 0x000000001014794e */ /* 0x000fce0000000000 */
[----:B-12---:R-:W-:Y:S05]  /*5510*/  CALL.ABS.NOINC R2 ;  /* 0x0000000002007343 */ /* 0x006fea0003c00000 */
.L_x_136:
        /* <DEDUP_REMOVED lines=10> */
.L_x_137:
        /* <DEDUP_REMOVED lines=10> */
.L_x_138:
[----:B------:R1:W2:Y:S01]  /*5660*/  LDC.64 R2, c[0x4][R23] ;  /* 0x0100000017027b82 */ /* 0x0002a20000000a00 */
[----:B------:R-:W3:Y:S01]  /*5670*/  LDCU.64 UR4, c[0x4][0xe0] ;  /* 0x01001c00ff0477ac */ /* 0x000ee20008000a00 */
[----:B------:R-:W-:Y:S01]  /*5680*/  CS2R R6, SRZ ;  /* 0x0000000000067805 */ /* 0x000fe2000001ff00 */
[----:B---3--:R-:W-:Y:S01]  /*5690*/  IMAD.U32 R4, RZ, RZ, UR4 ;  /* 0x00000004ff047e24 */ /* 0x008fe2000f8e00ff */
[----:B------:R-:W-:-:S04]  /*56a0*/  MOV R5, UR5 ;  /* 0x0000000500057c02 */ /* 0x000fc80008000f00 */
[----:B------:R-:W-:-:S07]  /*56b0*/  LEPC R20, `(.L_x_139) ;  /* 0x000000001014794e */ /* 0x000fce0000000000 */
[----:B-12---:R-:W-:Y:S05]  /*56c0*/  CALL.ABS.NOINC R2 ;  /* 0x0000000002007343 */ /* 0x006fea0003c00000 */
.L_x_139:
[----:B------:R1:W-:Y:S01]  /*56d0*/  STL [R1], RZ ;  /* 0x000000ff01007387 */ /* 0x0003e20000100800 */
[----:B------:R1:W2:Y:S01]  /*56e0*/  LDC.64 R2, c[0x4][R23] ;  /* 0x0100000017027b82 */ /* 0x0002a20000000a00 */
[----:B------:R-:W3:Y:S01]  /*56f0*/  LDCU.64 UR4, c[0x4][0xc8] ;  /* 0x01001900ff0477ac */ /* 0x000ee20008000a00 */
[----:B------:R-:W-:Y:S02]  /*5700*/  MOV R6, UR40 ;  /* 0x0000002800067c02 */ /* 0x000fe40008000f00 */
[----:B------:R-:W-:Y:S01]  /*5710*/  MOV R7, UR39 ;  /* 0x0000002700077c02 */ /* 0x000fe20008000f00 */
[----:B---3--:R-:W-:Y:S02]  /*5720*/  IMAD.U32 R4, RZ, RZ, UR4 ;  /* 0x00000004ff047e24 */ /* 0x008fe4000f8e00ff */
[----:B------:R-:W-:Y:S02]  /*5730*/  IMAD.U32 R5, RZ, RZ, UR5 ;  /* 0x00000005ff057e24 */ /* 0x000fe4000f8e00ff */
[----:B------:R-:W-:-:S07]  /*5740*/  LEPC R20, `(.L_x_140) ;  /* 0x000000001014794e */ /* 0x000fce0000000000 */
[----:B-12---:R-:W-:Y:S05]  /*5750*/  CALL.ABS.NOINC R2 ;  /* 0x0000000002007343 */ /* 0x006fea0003c00000 */
.L_x_140:
        /* <DEDUP_REMOVED lines=10> */
.L_x_141:
        /* <DEDUP_REMOVED lines=10> */
.L_x_142:
        /* <DEDUP_REMOVED lines=10> */
.L_x_143:
[----:B------:R1:W2:Y:S01]  /*5940*/  LDC.64 R2, c[0x4][R23] ;  /* 0x0100000017027b82 */ /* 0x0002a20000000a00 */
[----:B------:R-:W3:Y:S01]  /*5950*/  LDCU.64 UR4, c[0x4][0xe0] ;  /* 0x01001c00ff0477ac */ /* 0x000ee20008000a00 */
[----:B------:R-:W-:Y:S01]  /*5960*/  CS2R R6, SRZ ;  /* 0x0000000000067805 */ /* 0x000fe2000001ff00 */
[----:B---3--:R-:W-:Y:S01]  /*5970*/  IMAD.U32 R4, RZ, RZ, UR4 ;  /* 0x00000004ff047e24 */ /* 0x008fe2000f8e00ff */
[----:B------:R-:W-:-:S04]  /*5980*/  MOV R5, UR5 ;  /* 0x0000000500057c02 */ /* 0x000fc80008000f00 */
[----:B------:R-:W-:-:S07]  /*5990*/  LEPC R20, `(.L_x_144) ;  /* 0x000000001014794e */ /* 0x000fce0000000000 */
[----:B-12---:R-:W-:Y:S05]  /*59a0*/  CALL.ABS.NOINC R2 ;  /* 0x0000000002007343 */ /* 0x006fea0003c00000 */
.L_x_144:
        /* <DEDUP_REMOVED lines=9> */
.L_x_145:
        /* <DEDUP_REMOVED lines=10> */
.L_x_146:
[----:B------:R1:W2:Y:S01]  /*5ae0*/  LDC.64 R2, c[0x4][R23] ;  /* 0x0100000017027b82 */ /* 0x0002a20000000a00 */
[----:B------:R-:W3:Y:S01]  /*5af0*/  LDCU.64 UR4, c[0x4][0xe0] ;  /* 0x01001c00ff0477ac */ /* 0x000ee20008000a00 */
[----:B------:R-:W-:Y:S01]  /*5b00*/  CS2R R6, SRZ ;  /* 0x0000000000067805 */ /* 0x000fe2000001ff00 */
[----:B---3--:R-:W-:Y:S01]  /*5b10*/  IMAD.U32 R4, RZ, RZ, UR4 ;  /* 0x00000004ff047e24 */ /* 0x008fe2000f8e00ff */
[----:B------:R-:W-:-:S04]  /*5b20*/  MOV R5, UR5 ;  /* 0x0000000500057c02 */ /* 0x000fc80008000f00 */
[----:B------:R-:W-:-:S07]  /*5b30*/  LEPC R20, `(.L_x_147) ;  /* 0x000000001014794e */ /* 0x000fce0000000000 */
[----:B-12---:R-:W-:Y:S05]  /*5b40*/  CALL.ABS.NOINC R2 ;  /* 0x0000000002007343 */ /* 0x006fea0003c00000 */
.L_x_147:
[----:B------:R-:W-:Y:S01]  /*5b50*/  HFMA2 R0, -RZ, RZ, 0, 0.0078125 ;  /* 0x00002000ff007431 */ /* 0x000fe200000001ff */
        /* <DEDUP_REMOVED lines=9> */
.L_x_148:
        /* <DEDUP_REMOVED lines=10> */
.L_x_149:
        /* <DEDUP_REMOVED lines=10> */
.L_x_150:
        /* <DEDUP_REMOVED lines=10> */
.L_x_91:
[----:B------:R-:W-:Y:S05]  /*5dd0*/  BSYNC.RECONVERGENT B6 ;  /* 0x0000000000067941 */ /* 0x000fea0003800200 */
.L_x_90:
[----:B-1----:R-:W1:Y:S01]  /*5de0*/  S2R R0, SR_SWINHI ;  /* 0x0000000000007919 */ /* 0x002e620000002f00 */
[----:B------:R-:W-:Y:S01]  /*5df0*/  IMAD.SHL.U32 R30, R16, 0x2, RZ ;  /* 0x00000002101e7824 */ /* 0x000fe200078e00ff */
[----:B------:R-:W2:Y:S04]  /*5e00*/  LDCU.64 UR4, c[0x0][0x880] ;  /* 0x00011000ff0477ac */ /* 0x000ea80008000a00 */
[----:B------:R-:W-:Y:S02]  /*5e10*/  LOP3.LUT R30, R30, 0xfe, RZ, 0xc0, !PT ;  /* 0x000000fe1e1e7812 */ /* 0x000fe400078ec0ff */
[----:B--2---:R-:W-:-:S04]  /*5e20*/  ISETP.NE.U32.AND P6, PT, RZ, UR4, PT ;  /* 0x00000004ff007c0c */ /* 0x004fc8000bfc5070 */
[----:B------:R-:W-:Y:S02]  /*5e30*/  ISETP.NE.AND.EX P6, PT, RZ, UR5, PT, P6 ;  /* 0x00000005ff007c0c */ /* 0x000fe4000bfc5360 */
[----:B------:R-:W-:Y:S02]  /*5e40*/  MOV R2, R17 ;  /* 0x0000001100027202 */ /* 0x000fe40000000f00 */
[----:B-1----:R-:W-:-:S03]  /*5e50*/  MOV R3, R0 ;  /* 0x0000000000037202 */ /* 0x002fc60000000f00 */
[----:B------:R-:W-:-:S03]  /*5e60*/  IMAD.WIDE.U32 R30, R30, 0x2, R2 ;  /* 0x000000021e1e7825 */ /* 0x000fc600078e0002 */
[C---:B------:R-:W-:Y:S02]  /*5e70*/  IADD3 R3, P2, PT, R30.reuse, 0x200, RZ ;  /* 0x000002001e037810 */ /* 0x040fe40007f5e0ff */
[C---:B------:R-:W-:Y:S02]  /*5e80*/  IADD3 R5, P1, PT, R30.reuse, 0x400, RZ ;  /* 0x000004001e057810 */ /* 0x040fe40007f3e0ff */
[C---:B------:R-:W-:Y:S01]  /*5e90*/  IADD3 R7, P0, PT, R30.reuse, 0x600, RZ ;  /* 0x000006001e077810 */ /* 0x040fe20007f1e0ff */
[--C-:B------:R-:W-:Y:S01]  /*5ea0*/  IMAD.X R57, RZ, RZ, R31.reuse, P2 ;  /* 0x000000ffff397224 */ /* 0x100fe200010e061f */
[--C-:B------:R-:W-:Y:S01]  /*5eb0*/  SHF.R.U64 R11, R30, 0x3, R31.reuse ;  /* 0x000000031e0b7819 */ /* 0x100fe2000000121f */
[--C-:B------:R-:W-:Y:S02]  /*5ec0*/  IMAD.X R65, RZ, RZ, R31.reuse, P1 ;  /* 0x000000ffff417224 */ /* 0x100fe400008e061f */
[----:B------:R-:W-:Y:S01]  /*5ed0*/  IMAD.X R63, RZ, RZ, R31, P0 ;  /* 0x000000ffff3f7224 */ /* 0x000fe200000e061f */
[----:B------:R-:W-:-:S02]  /*5ee0*/  SHF.R.U64 R0, R3, 0x3, R57 ;  /* 0x0000000303007819 */ /* 0x000fc40000001239 */
[----:B------:R-:W-:Y:S02]  /*5ef0*/  SHF.R.U64 R2, R5, 0x3, R65 ;  /* 0x0000000305027819 */ /* 0x000fe40000001241 */
[----:B------:R-:W-:Y:S02]  /*5f00*/  LOP3.LUT R56, R3, 0x70, R0, 0x78, !PT ;  /* 0x0000007003387812 */ /* 0x000fe400078e7800 */
[----:B------:R-:W-:Y:S02]  /*5f10*/  LOP3.LUT R64, R5, 0x70, R2, 0x78, !PT ;  /* 0x0000007005407812 */ /* 0x000fe400078e7802 */
[C---:B------:R-:W-:Y:S02]  /*5f20*/  IADD3 R3, P3, PT, R30.reuse, 0x800, RZ ;  /* 0x000008001e037810 */ /* 0x040fe40007f7e0ff */
[C---:B------:R-:W-:Y:S02]  /*5f30*/  SHF.R.U64 R4, R7.reuse, 0x3, R63 ;  /* 0x0000000307047819 */ /* 0x040fe4000000123f */
[----:B------:R-:W-:Y:S01]  /*5f40*/  IADD3 R5, P2, PT, R30, 0xa00, RZ ;  /* 0x00000a001e057810 */ /* 0x000fe20007f5e0ff */
[----:B------:R-:W-:Y:S01]  /*5f50*/  IMAD.X R47, RZ, RZ, R31, P3 ;  /* 0x000000ffff2f7224 */ /* 0x000fe200018e061f */
[----:B------:R-:W-:-:S02]  /*5f60*/  LOP3.LUT R62, R7, 0x70, R4, 0x78, !PT ;  /* 0x00000070073e7812 */ /* 0x000fc400078e7804 */
[C---:B------:R-:W-:Y:S01]  /*5f70*/  IADD3 R7, P1, PT, R30.reuse, 0xc00, RZ ;  /* 0x00000c001e077810 */ /* 0x040fe20007f3e0ff */
[----:B------:R-:W-:Y:S01]  /*5f80*/  IMAD.X R45, RZ, RZ, R31, P2 ;  /* 0x000000ffff2d7224 */ /* 0x000fe200010e061f */
[----:B------:R-:W-:Y:S02]  /*5f90*/  IADD3 R9, P0, PT, R30, 0xe00, RZ ;  /* 0x00000e001e097810 */ /* 0x000fe40007f1e0ff */
[----:B------:R-:W-:Y:S01]  /*5fa0*/  SHF.R.U64 R0, R3, 0x3, R47 ;  /* 0x0000000303007819 */ /* 0x000fe2000000122f */
[----:B------:R-:W-:Y:S01]  /*5fb0*/  IMAD.X R43, RZ, RZ, R31, P1 ;  /* 0x000000ffff2b7224 */ /* 0x000fe200008e061f */
[----:B------:R-:W-:Y:S01]  /*5fc0*/  SHF.R.U64 R2, R5, 0x3, R45 ;  /* 0x0000000305027819 */ /* 0x000fe2000000122d */
[----:B------:R-:W-:Y:S01]  /*5fd0*/  IMAD.X R41, RZ, RZ, R31, P0 ;  /* 0x000000ffff297224 */ /* 0x000fe200000e061f */
[----:B------:R-:W-:Y:S02]  /*5fe0*/  LOP3.LUT R46, R3, 0x70, R0, 0x78, !PT ;  /* 0x00000070032e7812 */ /* 0x000fe400078e7800 */
[----:B------:R-:W-:-:S02]  /*5ff0*/  LOP3.LUT R44, R5, 0x70, R2, 0x78, !PT ;  /* 0x00000070052c7812 */ /* 0x000fc400078e7802 */
[C---:B------:R-:W-:Y:S02]  /*6000*/  IADD3 R3, P3, PT, R30.reuse, 0x1000, RZ ;  /* 0x000010001e037810 */ /* 0x040fe40007f7e0ff */
[----:B------:R-:W-:Y:S02]  /*6010*/  SHF.R.U64 R4, R7, 0x3, R43 ;  /* 0x0000000307047819 */ /* 0x000fe4000000122b */
[----:B------:R-:W-:Y:S01]  /*6020*/  IADD3 R5, P2, PT, R30, 0x1200, RZ ;  /* 0x000012001e057810 */ /* 0x000fe20007f5e0ff */
[----:B------:R-:W-:Y:S01]  /*6030*/  IMAD.X R39, RZ, RZ, R31, P3 ;  /* 0x000000ffff277224 */ /* 0x000fe200018e061f */
[----:B------:R-:W-:Y:S02]  /*6040*/  SHF.R.U64 R6, R9, 0x3, R41 ;  /* 0x0000000309067819 */ /* 0x000fe40000001229 */
[----:B------:R-:W-:Y:S01]  /*6050*/  LOP3.LUT R42, R7, 0x70, R4, 0x78, !PT ;  /* 0x00000070072a7812 */ /* 0x000fe200078e7804 */
[----:B------:R-:W-:Y:S01]  /*6060*/  IMAD.X R37, RZ, RZ, R31, P2 ;  /* 0x000000ffff257224 */ /* 0x000fe200010e061f */
[----:B------:R-:W-:-:S02]  /*6070*/  LOP3.LUT R40, R9, 0x70, R6, 0x78, !PT ;  /* 0x0000007009287812 */ /* 0x000fc400078e7806 */
[C---:B------:R-:W-:Y:S02]  /*6080*/  IADD3 R7, P1, PT, R30.reuse, 0x1400, RZ ;  /* 0x000014001e077810 */ /* 0x040fe40007f3e0ff */
        /* <DEDUP_REMOVED lines=25> */
[C---:B------:R-:W-:Y:S01]  /*6220*/  IADD3 R2, P2, PT, R30.reuse, 0x2200, RZ ;  /* 0x000022001e027810 */ /* 0x040fe20007f5e0ff */
[----:B------:R-:W-:Y:S01]  /*6230*/  IMAD.X R21, RZ, RZ, R31, P3 ;  /* 0x000000ffff157224 */ /* 0x000fe200018e061f */
[----:B------:R-:W-:Y:S02]  /*6240*/  SHF.R.U64 R6, R9, 0x3, R23 ;  /* 0x0000000309067819 */ /* 0x000fe40000001217 */
[----:B------:R-:W-:Y:S01]  /*6250*/  LOP3.LUT R10, R30, 0x70, R11, 0x78, !PT ;  /* 0x000000701e0a7812 */ /* 0x000fe200078e780b */
[--C-:B------:R-:W-:Y:S01]  /*6260*/  IMAD.MOV.U32 R11, RZ, RZ, R31.reuse ;  /* 0x000000ffff0b7224 */ /* 0x100fe200078e001f */
[----:B------:R-:W-:Y:S01]  /*6270*/  LOP3.LUT R24, R7, 0x70, R4, 0x78, !PT ;  /* 0x0000007007187812 */ /* 0x000fe200078e7804 */
[----:B------:R-:W-:Y:S01]  /*6280*/  IMAD.X R15, RZ, RZ, R31, P2 ;  /* 0x000000ffff0f7224 */ /* 0x000fe200010e061f */
[----:B------:R-:W-:-:S02]  /*6290*/  LOP3.LUT R22, R9, 0x70, R6, 0x78, !PT ;  /* 0x0000007009167812 */ /* 0x000fc400078e7806 */
[C---:B------:R-:W-:Y:S01]  /*62a0*/  IADD3 R4, P1, PT, R30.reuse, 0x2400, RZ ;  /* 0x000024001e047810 */ /* 0x040fe20007f3e0ff */
[----:B------:R1:W-:Y:S01]  /*62b0*/  ST.E desc[UR48][R10.64], RZ ;  /* 0x000000ff0a007985 */ /* 0x0003e2000c101930 */
[----:B------:R-:W-:Y:S02]  /*62c0*/  IADD3 R6, P0, PT, R30, 0x2600, RZ ;  /* 0x000026001e067810 */ /* 0x000fe40007f1e0ff */
[----:B------:R-:W-:Y:S01]  /*62d0*/  SHF.R.U64 R3, R0, 0x3, R21 ;  /* 0x0000000300037819 */ /* 0x000fe20000001215 */
[----:B------:R-:W-:Y:S01]  /*62e0*/  IMAD.X R13, RZ, RZ, R31, P1 ;  /* 0x000000ffff0d7224 */ /* 0x000fe200008e061f */
[----:B------:R-:W-:Y:S01]  /*62f0*/  SHF.R.U64 R5, R2, 0x3, R15 ;  /* 0x0000000302057819 */ /* 0x000fe2000000120f */
[----:B------:R2:W-:Y:S01]  /*6300*/  ST.E desc[UR48][R56.64], RZ ;  /* 0x000000ff38007985 */ /* 0x0005e2000c101930 */
[----:B------:R-:W-:Y:S02]  /*6310*/  LOP3.LUT R20, R0, 0x70, R3, 0x78, !PT ;  /* 0x0000007000147812 */ /* 0x000fe400078e7803 */
[----:B------:R-:W-:Y:S01]  /*6320*/  LOP3.LUT R14, R2, 0x70, R5, 0x78, !PT ;  /* 0x00000070020e7812 */ /* 0x000fe200078e7805 */
[----:B------:R3:W-:Y:S01]  /*6330*/  ST.E desc[UR48][R64.64], RZ ;  /* 0x000000ff40007985 */ /* 0x0007e2000c101930 */
[----:B------:R-:W-:-:S02]  /*6340*/  IADD3 R0, P3, PT, R30, 0x2800, RZ ;  /* 0x000028001e007810 */ /* 0x000fc40007f7e0ff */
[----:B------:R-:W-:Y:S01]  /*6350*/  SHF.R.U64 R7, R4, 0x3, R13 ;  /* 0x0000000304077819 */ /* 0x000fe2000000120d */
[----:B------:R4:W-:Y:S01]  /*6360*/  ST.E desc[UR48][R62.64], RZ ;  /* 0x000000ff3e007985 */ /* 0x0009e2000c101930 */
[----:B------:R-:W-:Y:S01]  /*6370*/  IADD3 R2, P2, PT, R30, 0x2a00, RZ ;  /* 0x00002a001e027810 */ /* 0x000fe20007f5e0ff */
[----:B------:R-:W-:Y:S01]  /*6380*/  IMAD.X R55, RZ, RZ, R31, P3 ;  /* 0x000000ffff377224 */ /* 0x000fe200018e061f */
[----:B------:R-:W-:Y:S01]  /*6390*/  LOP3.LUT R12, R4, 0x70, R7, 0x78, !PT ;  /* 0x00000070040c7812 */ /* 0x000fe200078e7807 */
[----:B------:R-:W-:Y:S01]  /*63a0*/  ST.E desc[UR48][R46.64], RZ ;  /* 0x000000ff2e007985 */ /* 0x000fe2000c101930 */
[----:B------:R-:W-:Y:S01]  /*63b0*/  IADD3 R4, P1, PT, R30, 0x2c00, RZ ;  /* 0x00002c001e047810 */ /* 0x000fe20007f3e0ff */
[----:B------:R-:W-:Y:S01]  /*63c0*/  IMAD.X R53, RZ, RZ, R31, P2 ;  /* 0x000000ffff357224 */ /* 0x000fe200010e061f */
[----:B------:R-:W-:Y:S01]  /*63d0*/  SHF.R.U64 R3, R0, 0x3, R55 ;  /* 0x0000000300037819 */ /* 0x000fe20000001237 */
[----:B------:R5:W-:Y:S02]  /*63e0*/  ST.E desc[UR48][R44.64], RZ ;  /* 0x000000ff2c007985 */ /* 0x000be4000c101930 */
[----:B------:R-:W-:Y:S01]  /*63f0*/  IMAD.X R51, RZ, RZ, R31, P1 ;  /* 0x000000ffff337224 */ /* 0x000fe200008e061f */
[----:B------:R-:W-:Y:S01]  /*6400*/  SHF.R.U64 R5, R2, 0x3, R53 ;  /* 0x0000000302057819 */ /* 0x000fe20000001235 */
[----:B-1----:R-:W-:Y:S01]  /*6410*/  IMAD.X R11, RZ, RZ, R31, P0 ;  /* 0x000000ffff0b7224 */ /* 0x002fe200000e061f */
[----:B------:R-:W-:Y:S01]  /*6420*/  LOP3.LUT R54, R0, 0x70, R3, 0x78, !PT ;  /* 0x0000007000367812 */ /* 0x000fe200078e7803 */
[----:B------:R1:W-:Y:S01]  /*6430*/  ST.E desc[UR48][R42.64], RZ ;  /* 0x000000ff2a007985 */ /* 0x0003e2000c101930 */
[----:B------:R-:W-:-:S02]  /*6440*/  LOP3.LUT R52, R2, 0x70, R5, 0x78, !PT ;  /* 0x0000007002347812 */ /* 0x000fc400078e7805 */
[----:B------:R-:W-:Y:S01]  /*6450*/  SHF.R.U64 R9, R6, 0x3, R11 ;  /* 0x0000000306097819 */ /* 0x000fe2000000120b */
[----:B------:R1:W-:Y:S01]  /*6460*/  ST.E desc[UR48][R40.64], RZ ;  /* 0x000000ff28007985 */ /* 0x0003e2000c101930 */
[----:B------:R-:W-:Y:S02]  /*6470*/  IADD3 R0, P1, PT, R30, 0x3000, RZ ;  /* 0x000030001e007810 */ /* 0x000fe40007f3e0ff */
[----:B------:R-:W-:Y:S01]  /*6480*/  LOP3.LUT R10, R6, 0x70, R9, 0x78, !PT ;  /* 0x00000070060a7812 */ /* 0x000fe200078e7809 */
[----:B------:R1:W-:Y:S01]  /*6490*/  ST.E desc[UR48][R38.64], RZ ;  /* 0x000000ff26007985 */ /* 0x0003e2000c101930 */
[----:B------:R-:W-:Y:S01]  /*64a0*/  IADD3 R6, P0, PT, R30, 0x2e00, RZ ;  /* 0x00002e001e067810 */ /* 0x000fe20007f1e0ff */
[----:B------:R-:W-:Y:S01]  /*64b0*/  IMAD.X R61, RZ, RZ, R31, P1 ;  /* 0x000000ffff3d7224 */ /* 0x000fe200008e061f */
[----:B------:R-:W-:Y:S01]  /*64c0*/  SHF.R.U64 R7, R4, 0x3, R51 ;  /* 0x0000000304077819 */ /* 0x000fe20000001233 */
[----:B------:R1:W-:Y:S02]  /*64d0*/  ST.E desc[UR48][R36.64], RZ ;  /* 0x000000ff24007985 */ /* 0x0003e4000c101930 */
[----:B------:R-:W-:Y:S01]  /*64e0*/  IMAD.X R49, RZ, RZ, R31, P0 ;  /* 0x000000ffff317224 */ /* 0x000fe200000e061f */
[----:B------:R-:W-:Y:S01]  /*64f0*/  IADD3 R2, P0, PT, R30, 0x3200, RZ ;  /* 0x000032001e027810 */ /* 0x000fe20007f1e0ff */
[----:B------:R1:W-:Y:S01]  /*6500*/  ST.E desc[UR48][R34.64], RZ ;  /* 0x000000ff22007985 */ /* 0x0003e2000c101930 */
[----:B------:R-:W-:-:S02]  /*6510*/  LOP3.LUT R50, R4, 0x70, R7, 0x78, !PT ;  /* 0x0000007004327812 */ /* 0x000fc400078e7807 */
[----:B------:R-:W-:Y:S01]  /*6520*/  SHF.R.U64 R9, R6, 0x3, R49 ;  /* 0x0000000306097819 */ /* 0x000fe20000001231 */
[----:B------:R-:W-:Y:S01]  /*6530*/  IMAD.X R59, RZ, RZ, R31, P0 ;  /* 0x000000ffff3b7224 */ /* 0x000fe200000e061f */
[----:B------:R-:W-:Y:S01]  /*6540*/  IADD3 R4, P1, PT, R30, 0x3400, RZ ;  /* 0x000034001e047810 */ /* 0x000fe20007f3e0ff */
[----:B------:R1:W-:Y:S01]  /*6550*/  ST.E desc[UR48][R32.64], RZ ;  /* 0x000000ff20007985 */ /* 0x0003e2000c101930 */
[----:B------:R-:W-:Y:S02]  /*6560*/  LOP3.LUT R48, R6, 0x70, R9, 0x78, !PT ;  /* 0x0000007006307812 */ /* 0x000fe400078e7809 */
[----:B------:R-:W-:Y:S01]  /*6570*/  IADD3 R6, P0, PT, R30, 0x3600, RZ ;  /* 0x000036001e067810 */ /* 0x000fe20007f1e0ff */
[----:B--2---:R-:W-:Y:S01]  /*6580*/  IMAD.X R57, RZ, RZ, R31, P1 ;  /* 0x000000ffff397224 */ /* 0x004fe200008e061f */
[----:B------:R-:W-:Y:S01]  /*6590*/  SHF.R.U64 R3, R0, 0x3, R61 ;  /* 0x0000000300037819 */ /* 0x000fe2000000123d */
[----:B------:R1:W-:Y:S01]  /*65a0*/  ST.E desc[UR48][R28.64], RZ ;  /* 0x000000ff1c007985 */ /* 0x0003e2000c101930 */
[----:B------:R-:W-:Y:S01]  /*65b0*/  SHF.R.U64 R5, R2, 0x3, R59 ;  /* 0x0000000302057819 */ /* 0x000fe2000000123b */
[----:B------:R-:W-:Y:S01]  /*65c0*/  IMAD.X R9, RZ, RZ, R31, P0 ;  /* 0x000000ffff097224 */ /* 0x000fe200000e061f */
[----:B------:R-:W-:Y:S01]  /*65d0*/  LOP3.LUT R60, R0, 0x70, R3, 0x78, !PT ;  /* 0x00000070003c7812 */ /* 0x000fe200078e7803 */
[----:B------:R1:W-:Y:S01]  /*65e0*/  ST.E desc[UR48][R26.64], RZ ;  /* 0x000000ff1a007985 */ /* 0x0003e2000c101930 */
[----:B------:R-:W-:-:S02]  /*65f0*/  LOP3.LUT R58, R2, 0x70, R5, 0x78, !PT ;  /* 0x00000070023a7812 */ /* 0x000fc400078e7805 */
[----:B------:R-:W-:Y:S01]  /*6600*/  IADD3 R0, P1, PT, R30, 0x3800, RZ ;  /* 0x000038001e007810 */ /* 0x000fe20007f3e0ff */
[----:B------:R1:W-:Y:S01]  /*6610*/  ST.E desc[UR48][R24.64], RZ ;  /* 0x000000ff18007985 */ /* 0x0003e2000c101930 */
[----:B------:R-:W-:Y:S02]  /*6620*/  SHF.R.U64 R3, R4, 0x3, R57 ;  /* 0x0000000304037819 */ /* 0x000fe40000001239 */
[----:B------:R-:W-:Y:S01]  /*6630*/  IADD3 R2, P0, PT, R30, 0x3a00, RZ ;  /* 0x00003a001e027810 */ /* 0x000fe20007f1e0ff */
[----:B---3--:R-:W-:Y:S01]  /*6640*/  IMAD.X R65, RZ, RZ, R31, P1 ;  /* 0x000000ffff417224 */ /* 0x008fe200008e061f */
[----:B------:R-:W-:Y:S01]  /*6650*/  SHF.R.U64 R5, R6, 0x3, R9 ;  /* 0x0000000306057819 */ /* 0x000fe20000001209 */
[----:B------:R1:W-:Y:S01]  /*6660*/  ST.E desc[UR48][R22.64], RZ ;  /* 0x000000ff16007985 */ /* 0x0003e2000c101930 */
[----:B------:R-:W-:Y:S01]  /*6670*/  LOP3.LUT R56, R4, 0x70, R3, 0x78, !PT ;  /* 0x0000007004387812 */ /* 0x000fe200078e7803 */
[----:B----4-:R-:W-:Y:S01]  /*6680*/  IMAD.X R63, RZ, RZ, R31, P0 ;  /* 0x000000ffff3f7224 */ /* 0x010fe200000e061f */
[----:B------:R-:W-:Y:S01]  /*6690*/  LOP3.LUT R8, R6, 0x70, R5, 0x78, !PT ;  /* 0x0000007006087812 */ /* 0x000fe200078e7805 */
[----:B------:R1:W-:Y:S01]  /*66a0*/  ST.E desc[UR48][R20.64], RZ ;  /* 0x000000ff14007985 */ /* 0x0003e2000c101930 */
[----:B------:R-:W-:-:S02]  /*66b0*/  IADD3 R4, P1, PT, R30, 0x3c00, RZ ;  /* 0x00003c001e047810 */ /* 0x000fc40007f3e0ff */
[----:B------:R-:W-:Y:S01]  /*66c0*/  IADD3 R6, P0, PT, R30, 0x3e00, RZ ;  /* 0x00003e001e067810 */ /* 0x000fe20007f1e0ff */
[----:B------:R1:W-:Y:S01]  /*66d0*/  ST.E desc[UR48][R14.64], RZ ;  /* 0x000000ff0e007985 */ /* 0x0003e2000c101930 */
[----:B------:R-:W-:Y:S01]  /*66e0*/  SHF.R.U64 R3, R0, 0x3, R65 ;  /* 0x0000000300037819 */ /* 0x000fe20000001241 */
[----:B-----5:R-:W-:Y:S01]  /*66f0*/  IMAD.X R45, RZ, RZ, R31, P1 ;  /* 0x000000ffff2d7224 */ /* 0x020fe200008e061f */
[----:B------:R-:W-:Y:S01]  /*6700*/  SHF.R.U64 R5, R2, 0x3, R63 ;  /* 0x0000000302057819 */ /* 0x000fe2000000123f */
[----:B------:R-:W-:Y:S01]  /*6710*/  IMAD.X R7, RZ, RZ, R31, P0 ;  /* 0x000000ffff077224 */ /* 0x000fe200000e061f */
[----:B------:R1:W-:Y:S01]  /*6720*/  ST.E desc[UR48][R12.64], RZ ;  /* 0x000000ff0c007985 */ /* 0x0003e2000c101930 */
[----:B------:R-:W-:Y:S02]  /*6730*/  LOP3.LUT R64, R0, 0x70, R3, 0x78, !PT ;  /* 0x0000007000407812 */ /* 0x000fe400078e7803 */
[----:B------:R-:W-:Y:S01]  /*6740*/  LOP3.LUT R62, R2, 0x70, R5, 0x78, !PT ;  /* 0x00000070023e7812 */ /* 0x000fe200078e7805 */
[----:B------:R1:W-:Y:S01]  /*6750*/  ST.E desc[UR48][R10.64], RZ ;  /* 0x000000ff0a007985 */ /* 0x0003e2000c101930 */
[----:B------:R-:W-:-:S02]  /*6760*/  SHF.R.U64 R3, R4, 0x3, R45 ;  /* 0x0000000304037819 */ /* 0x000fc4000000122d */
[----:B------:R-:W-:Y:S01]  /*6770*/  SHF.R.U64 R5, R6, 0x3, R7 ;  /* 0x0000000306057819 */ /* 0x000fe20000001207 */
[----:B------:R1:W-:Y:S01]  /*6780*/  ST.E desc[UR48][R54.64], RZ ;  /* 0x000000ff36007985 */ /* 0x0003e2000c101930 */
[----:B------:R-:W-:Y:S02]  /*6790*/  LOP3.LUT R44, R4, 0x70, R3, 0x78, !PT ;  /* 0x00000070042c7812 */ /* 0x000fe400078e7803 */
[----:B------:R-:W-:Y:S01]  /*67a0*/  LOP3.LUT R6, R6, 0x70, R5, 0x78, !PT ;  /* 0x0000007006067812 */ /* 0x000fe200078e7805 */
[----:B------:R1:W-:Y:S04]  /*67b0*/  ST.E desc[UR48][R52.64], RZ ;  /* 0x000000ff34007985 */ /* 0x0003e8000c101930 */
        /* <DEDUP_REMOVED lines=8> */
[----:B------:R1:W-:Y:S01]  /*6840*/  ST.E desc[UR48][R44.64], RZ ;  /* 0x000000ff2c007985 */ /* 0x0003e2000c101930 */
[----:B------:R-:W2:Y:S01]  /*6850*/  S2R R2, SR_CTAID.Z ;  /* 0x0000000000027919 */ /* 0x000ea20000002700 */
[----:B------:R-:W3:Y:S02]  /*6860*/  S2R R0, SR_CTAID.Y ;  /* 0x0000000000007919 */ /* 0x000ee40000002600 */
[----:B------:R1:W-:Y:S01]  /*6870*/  ST.E desc[UR48][R6.64], RZ ;  /* 0x000000ff06007985 */ /* 0x0003e2000c101930 */
[----:B------:R-:W-:Y:S05]  /*6880*/  @!P6 BRA `(.L_x_151) ;  /* 0x000000000090e947 */ /* 0x000fea0003800000 */
[----:B------:R-:W4:Y:S01]  /*6890*/  LDCU UR4, c[0x0][0x380] ;  /* 0x00007000ff0477ac */ /* 0x000f220008000800 */
[----:B------:R-:W-:Y:S01]  /*68a0*/  IADD3 R3, PT, PT, R18, UR41, RZ ;  /* 0x0000002912037c10 */ /* 0x000fe2000fffe0ff */
[----:B------:R-:W-:Y:S03]  /*68b0*/  BSSY.RECONVERGENT B0, `(.L_x_151) ;  /* 0x0000021000007945 */ /* 0x000fe60003800200 */
[----:B----4-:R-:W-:-:S13]  /*68c0*/  ISETP.GE.AND P0, PT, R3, UR4, PT ;  /* 0x0000000403007c0c */ /* 0x010fda000bf06270 */
[----:B------:R-:W-:Y:S05]  /*68d0*/  @P0 BRA `(.L_x_152) ;  /* 0x0000000000780947 */ /* 0x000fea0003800000 */
[----:B------:R-:W1:Y:S01]  /*68e0*/  LDCU UR7, c[0x0][0x38c] ;  /* 0x00007180ff0777ac */ /* 0x000e620008000800 */
[----:B------:R-:W2:Y:S01]  /*68f0*/  LDCU UR6, c[0x0][0x890] ;  /* 0x00011200ff0677ac */ /* 0x000ea20008000800 */
[----:B------:R-:W4:Y:S01]  /*6900*/  LDCU.64 UR4, c[0x0][0x888] ;  /* 0x00011100ff0477ac */ /* 0x000f220008000a00 */
[----:B-1----:R-:W1:Y:S01]  /*6910*/  I2F.U32.RP R8, UR7 ;  /* 0x0000000700087d06 */ /* 0x002e620008209000 */
[----:B------:R-:W-:-:S07]  /*6920*/  ISETP.NE.U32.AND P0, PT, RZ, UR7, PT ;  /* 0x00000007ff007c0c */ /* 0x000fce000bf05070 */
[----:B-1----:R-:W1:Y:S02]  /*6930*/  MUFU.RCP R6, R8 ;  /* 0x0000000800067308 */ /* 0x002e640000001000 */
[----:B-1----:R-:W-:-:S06]  /*6940*/  IADD3 R6, PT, PT, R6, 0xffffffe, RZ ;  /* 0x0ffffffe06067810 */ /* 0x002fcc0007ffe0ff */
[----:B------:R-:W1:Y:S02]  /*6950*/  F2I.FTZ.U32.TRUNC.NTZ R5, R6 ;  /* 0x0000000600057305 */ /* 0x000e64000021f000 */
[----:B-1----:R-:W-:-:S05]  /*6960*/  IADD3 R4, PT, PT, RZ, -R5, RZ ;  /* 0x80000005ff047210 */ /* 0x002fca0007ffe0ff */
[----:B------:R-:W-:Y:S02]  /*6970*/  IMAD R7, R4, UR7, RZ ;  /* 0x0000000704077c24 */ /* 0x000fe4000f8e02ff */
[----:B------:R-:W-:-:S05]  /*6980*/  HFMA2 R4, -RZ, RZ, 0, 0 ;  /* 0x00000000ff047431 */ /* 0x000fca00000001ff */
[----:B------:R-:W-:-:S04]  /*6990*/  IMAD.HI.U32 R5, R5, R7, R4 ;  /* 0x0000000705057227 */ /* 0x000fc800078e0004 */
[----:B--2---:R-:W-:Y:S02]  /*69a0*/  IMAD R4, R2, UR6, R3 ;  /* 0x0000000602047c24 */ /* 0x004fe4000f8e0203 */
[----:B---3--:R-:W-:-:S04]  /*69b0*/  IMAD.HI.U32 R5, R5, R0, RZ ;  /* 0x0000000005057227 */ /* 0x008fc800078e00ff */
[----:B------:R-:W-:-:S04]  /*69c0*/  IMAD.MOV R7, RZ, RZ, -R5 ;  /* 0x000000ffff077224 */ /* 0x000fc800078e0a05 */
[----:B------:R-:W-:-:S05]  /*69d0*/  IMAD R7, R7, UR7, R0 ;  /* 0x0000000707077c24 */ /* 0x000fca000f8e0200 */
[----:B------:R-:W-:-:S13]  /*69e0*/  ISETP.GE.U32.AND P2, PT, R7, UR7, PT ;  /* 0x0000000707007c0c */ /* 0x000fda000bf46070 */
[----:B------:R-:W-:Y:S02]  /*69f0*/  @P2 IADD3 R7, PT, PT, R7, -UR7, RZ ;  /* 0x8000000707072c10 */ /* 0x000fe4000fffe0ff */
[----:B------:R-:W-:Y:S02]  /*6a00*/  @P2 IADD3 R5, PT, PT, R5, 0x1, RZ ;  /* 0x0000000105052810 */ /* 0x000fe40007ffe0ff */
[----:B------:R-:W-:Y:S02]  /*6a10*/  ISETP.GE.U32.AND P1, PT, R7, UR7, PT ;  /* 0x0000000707007c0c */ /* 0x000fe4000bf26070 */
[----:B------:R-:W1:Y:S11]  /*6a20*/  LDC.64 R6, c[0x0][0x880] ;  /* 0x00022000ff067b82 */ /* 0x000e760000000a00 */
[----:B------:R-:W-:Y:S01]  /*6a30*/  @P1 VIADD R5, R5, 0x1 ;  /* 0x0000000105051836 */ /* 0x000fe20000000000 */
[----:B------:R-:W-:-:S04]  /*6a40*/  @!P0 LOP3.LUT R5, RZ, UR7, RZ, 0x33, !PT ;  /* 0x00000007ff058c12 */ /* 0x000fc8000f8e33ff */
[C---:B------:R-:W-:Y:S01]  /*6a50*/  IADD3 R3, PT, PT, -R5.reuse, RZ, RZ ;  /* 0x000000ff05037210 */ /* 0x040fe20007ffe1ff */
[----:B----4-:R-:W-:-:S04]  /*6a60*/  IMAD R5, R5, UR5, R4 ;  /* 0x0000000505057c24 */ /* 0x010fc8000f8e0204 */
[----:B------:R-:W-:Y:S01]  /*6a70*/  IMAD R4, R3, UR7, R0 ;  /* 0x0000000703047c24 */ /* 0x000fe2000f8e0200 */
[----:B------:R-:W-:-:S03]  /*6a80*/  MOV R3, 0xff800000 ;  /* 0xff80000000037802 */ /* 0x000fc60000000f00 */
[----:B------:R-:W-:-:S04]  /*6a90*/  IMAD R5, R4, UR4, R5 ;  /* 0x0000000404057c24 */ /* 0x000fc8000f8e0205 */
[----:B-1----:R-:W-:-:S05]  /*6aa0*/  IMAD.WIDE.U32 R6, R5, 0x4, R6 ;  /* 0x0000000405067825 */ /* 0x002fca00078e0006 */
[----:B------:R4:W-:Y:S02]  /*6ab0*/  STG.E desc[UR48][R6.64], R3 ;  /* 0x0000000306007986 */ /* 0x0009e4000c101930 */
.L_x_152:
[----:B------:R-:W-:Y:S05]  /*6ac0*/  BSYNC.RECONVERGENT B0 ;  /* 0x0000000000007941 */ /* 0x000fea0003800200 */
.L_x_151:
[----:B------:R-:W-:-:S09]  /*6ad0*/  UISETP.NE.AND UP0, UPT, UR38, URZ, UPT ;  /* 0x000000ff2600728c */ /* 0x000fd2000bf05270 */
[----:B------:R-:W-:Y:S05]  /*6ae0*/  BRA.U UP0, `(.L_x_153) ;  /* 0x0000000100047547 */ /* 0x000fea000b800000 */
[----:B------:R-:W-:Y:S05]  /*6af0*/  BPT.TRAP 0x1 ;  /* 0x000000040000795c */ /* 0x000fea0000300000 */
.L_x_153:
[C---:B----4-:R-:W-:Y:S01]  /*6b00*/  IADD3 R3, P3, PT, R30.reuse, 0x4000, RZ ;  /* 0x000040001e037810 */ /* 0x050fe20007f7e0ff */
[----:B------:R4:W-:Y:S01]  /*6b10*/  SYNCS.ARRIVE.TRANS64.A1T0 RZ, [R17+URZ+0xe0b0], RZ ;  /* 0x00e0b0ff11ff79a7 */ /* 0x0009e200081000ff */
[C---:B-1----:R-:W-:Y:S01]  /*6b20*/  IADD3 R7, P1, PT, R30.reuse, 0x4400, RZ ;  /* 0x000044001e077810 */ /* 0x042fe20007f3e0ff */
[----:B------:R-:W-:Y:S01]  /*6b30*/  UISETP.NE.AND UP0, UPT, UR38, URZ, UPT ;  /* 0x000000ff2600728c */ /* 0x000fe2000bf05270 */
[C---:B------:R-:W-:Y:S01]  /*6b40*/  IADD3 R5, P2, PT, R30.reuse, 0x4200, RZ ;  /* 0x000042001e057810 */ /* 0x040fe20007f5e0ff */
[--C-:B------:R-:W-:Y:S01]  /*6b50*/  IMAD.X R23, RZ, RZ, R31.reuse, P3 ;  /* 0x000000ffff177224 */ /* 0x100fe200018e061f */
[----:B------:R-:W-:Y:S01]  /*6b60*/  IADD3 R9, P0, PT, R30, 0x4600, RZ ;  /* 0x000046001e097810 */ /* 0x000fe20007f1e0ff */
[--C-:B------:R-:W-:Y:S02]  /*6b70*/  IMAD.X R15, RZ, RZ, R31.reuse, P1 ;  /* 0x000000ffff0f7224 */ /* 0x100fe400008e061f */
[----:B------:R-:W-:Y:S01]  /*6b80*/  IMAD.X R21, RZ, RZ, R31, P2 ;  /* 0x000000ffff157224 */ /* 0x000fe200010e061f */
[----:B------:R-:W-:Y:S01]  /*6b90*/  SHF.R.U64 R4, R3, 0x3, R23 ;  /* 0x0000000303047819 */ /* 0x000fe20000001217 */
[----:B------:R-:W-:Y:S01]  /*6ba0*/  IMAD.X R13, RZ, RZ, R31, P0 ;  /* 0x000000ffff0d7224 */ /* 0x000fe200000e061f */
[----:B------:R-:W-:-:S02]  /*6bb0*/  SHF.R.U64 R8, R7, 0x3, R15 ;  /* 0x0000000307087819 */ /* 0x000fc4000000120f */
[----:B------:R-:W-:Y:S02]  /*6bc0*/  LOP3.LUT R22, R3, 0x70, R4, 0x78, !PT ;  /* 0x0000007003167812 */ /* 0x000fe400078e7804 */
[C---:B------:R-:W-:Y:S02]  /*6bd0*/  IADD3 R3, P3, PT, R30.reuse, 0x4800, RZ ;  /* 0x000048001e037810 */ /* 0x040fe40007f7e0ff */
[----:B------:R-:W-:Y:S01]  /*6be0*/  LOP3.LUT R14, R7, 0x70, R8, 0x78, !PT ;  /* 0x00000070070e7812 */ /* 0x000fe200078e7808 */
[----:B------:R-:W-:Y:S01]  /*6bf0*/  ST.E desc[UR48][R22.64], RZ ;  /* 0x000000ff16007985 */ /* 0x000fe2000c101930 */
[----:B------:R-:W-:Y:S01]  /*6c00*/  SHF.R.U64 R6, R5, 0x3, R21 ;  /* 0x0000000305067819 */ /* 0x000fe20000001215 */
[----:B------:R-:W-:Y:S01]  /*6c10*/  IMAD.X R33, RZ, RZ, R31, P3 ;  /* 0x000000ffff217224 */ /* 0x000fe200018e061f */
[----:B------:R-:W-:Y:S02]  /*6c20*/  SHF.R.U64 R10, R9, 0x3, R13 ;  /* 0x00000003090a7819 */ /* 0x000fe4000000120d */
[----:B------:R-:W-:-:S02]  /*6c30*/  IADD3 R7, P1, PT, R30, 0x4c00, RZ ;  /* 0x00004c001e077810 */ /* 0x000fc40007f3e0ff */
[----:B------:R-:W-:Y:S02]  /*6c40*/  LOP3.LUT R20, R5, 0x70, R6, 0x78, !PT ;  /* 0x0000007005147812 */ /* 0x000fe400078e7806 */
[----:B------:R-:W-:Y:S01]  /*6c50*/  LOP3.LUT R12, R9, 0x70, R10, 0x78, !PT ;  /* 0x00000070090c7812 */ /* 0x000fe200078e780a */
[----:B------:R-:W-:Y:S01]  /*6c60*/  IMAD.X R27, RZ, RZ, R31, P1 ;  /* 0x000000ffff1b7224 */ /* 0x000fe200008e061f */
[C---:B------:R-:W-:Y:S01]  /*6c70*/  IADD3 R5, P2, PT, R30.reuse, 0x4a00, RZ ;  /* 0x00004a001e057810 */ /* 0x040fe20007f5e0ff */
[----:B------:R-:W-:Y:S01]  /*6c80*/  ST.E desc[UR48][R20.64], RZ ;  /* 0x000000ff14007985 */ /* 0x000fe2000c101930 */
[C---:B------:R-:W-:Y:S02]  /*6c90*/  IADD3 R9, P0, PT, R30.reuse, 0x4e00, RZ ;  /* 0x00004e001e097810 */ /* 0x040fe40007f1e0ff */
[----:B------:R-:W-:Y:S01]  /*6ca0*/  SHF.R.U64 R4, R3, 0x3, R33 ;  /* 0x0000000303047819 */ /* 0x000fe20000001221 */
[----:B------:R-:W-:Y:S01]  /*6cb0*/  IMAD.X R29, RZ, RZ, R31, P2 ;  /* 0x000000ffff1d7224 */ /* 0x000fe200010e061f */
[----:B------:R-:W-:Y:S01]  /*6cc0*/  SHF.R.U64 R8, R7, 0x3, R27 ;  /* 0x0000000307087819 */ /* 0x000fe2000000121b */
[----:B------:R-:W-:Y:S01]  /*6cd0*/  IMAD.X R25, RZ, RZ, R31, P0 ;  /* 0x000000ffff197224 */ /* 0x000fe200000e061f */
[----:B------:R-:W-:Y:S01]  /*6ce0*/  LOP3.LUT R32, R3, 0x70, R4, 0x78, !PT ;  /* 0x0000007003207812 */ /* 0x000fe200078e7804 */
[----:B------:R-:W-:Y:S01]  /*6cf0*/  ST.E desc[UR48][R14.64], RZ ;  /* 0x000000ff0e007985 */ /* 0x000fe2000c101930 */
[----:B------:R-:W-:-:S02]  /*6d00*/  IADD3 R3, P5, PT, R30, 0x5000, RZ ;  /* 0x000050001e037810 */ /* 0x000fc40007fbe0ff */
[----:B------:R-:W-:Y:S01]  /*6d10*/  LOP3.LUT R26, R7, 0x70, R8, 0x78, !PT ;  /* 0x00000070071a7812 */ /* 0x000fe200078e7808 */
[----:B------:R1:W-:Y:S01]  /*6d20*/  ST.E desc[UR48][R12.64], RZ ;  /* 0x000000ff0c007985 */ /* 0x0003e2000c101930 */
[----:B------:R-:W-:Y:S01]  /*6d30*/  SHF.R.U64 R6, R5, 0x3, R29 ;  /* 0x0000000305067819 */ /* 0x000fe2000000121d */
[----:B------:R-:W-:Y:S01]  /*6d40*/  IMAD.X R77, RZ, RZ, R31, P5 ;  /* 0x000000ffff4d7224 */ /* 0x000fe200028e061f */
[----:B------:R-:W-:Y:S01]  /*6d50*/  SHF.R.U64 R10, R9, 0x3, R25 ;  /* 0x00000003090a7819 */ /* 0x000fe20000001219 */
[----:B------:R-:W-:Y:S01]  /*6d60*/  ST.E desc[UR48][R32.64], RZ ;  /* 0x000000ff20007985 */ /* 0x000fe2000c101930 */
[C---:B------:R-:W-:Y:S02]  /*6d70*/  IADD3 R7, P3, PT, R30.reuse, 0x5400, RZ ;  /* 0x000054001e077810 */ /* 0x040fe40007f7e0ff */
[C---:B------:R-:W-:Y:S02]  /*6d80*/  IADD3 R8, P2, PT, R30.reuse, 0x5600, RZ ;  /* 0x000056001e087810 */ /* 0x040fe40007f5e0ff */
[----:B------:R-:W-:Y:S01]  /*6d90*/  LOP3.LUT R28, R5, 0x70, R6, 0x78, !PT ;  /* 0x00000070051c7812 */ /* 0x000fe200078e7806 */
[--C-:B------:R-:W-:Y:S01]  /*6da0*/  IMAD.X R73, RZ, RZ, R31.reuse, P3 ;  /* 0x000000ffff497224 */ /* 0x100fe200018e061f */
[----:B------:R-:W-:Y:S01]  /*6db0*/  LOP3.LUT R24, R9, 0x70, R10, 0x78, !PT ;  /* 0x0000007009187812 */ /* 0x000fe200078e780a */
[----:B------:R-:W-:Y:S01]  /*6dc0*/  IMAD.X R71, RZ, RZ, R31, P2 ;  /* 0x000000ffff477224 */ /* 0x000fe200010e061f */
[C---:B------:R-:W-:Y:S01]  /*6dd0*/  IADD3 R5, P4, PT, R30.reuse, 0x5200, RZ ;  /* 0x000052001e057810 */ /* 0x040fe20007f9e0ff */
[----:B------:R-:W-:Y:S01]  /*6de0*/  ST.E desc[UR48][R28.64], RZ ;  /* 0x000000ff1c007985 */ /* 0x000fe2000c101930 */
[----:B------:R-:W-:-:S02]  /*6df0*/  IADD3 R9, P1, PT, R30, 0x5800, RZ ;  /* 0x000058001e097810 */ /* 0x000fc40007f3e0ff */
[C---:B------:R-:W-:Y:S01]  /*6e00*/  SHF.R.U64 R4, R3.reuse, 0x3, R77 ;  /* 0x0000000303047819 */ /* 0x040fe2000000124d */
[--C-:B------:R-:W-:Y:S01]  /*6e10*/  IMAD.X R75, RZ, RZ, R31.reuse, P4 ;  /* 0x000000ffff4b7224 */ /* 0x100fe200020e061f */
[C---:B------:R-:W-:Y:S01]  /*6e20*/  IADD3 R10, P0, PT, R30.reuse, 0x5a00, RZ ;  /* 0x00005a001e0a7810 */ /* 0x040fe20007f1e0ff */
[--C-:B------:R-:W-:Y:S01]  /*6e30*/  IMAD.X R69, RZ, RZ, R31.reuse, P1 ;  /* 0x000000ffff457224 */ /* 0x100fe200008e061f */
[----:B------:R-:W-:Y:S01]  /*6e40*/  LOP3.LUT R76, R3, 0x70, R4, 0x78, !PT ;  /* 0x00000070034c7812 */ /* 0x000fe200078e7804 */
[----:B------:R-:W-:Y:S01]  /*6e50*/  ST.E desc[UR48][R26.64], RZ ;  /* 0x000000ff1a007985 */ /* 0x000fe2000c101930 */
[C---:B------:R-:W-:Y:S01]  /*6e60*/  IADD3 R11, P5, PT, R30.reuse, 0x5c00, RZ ;  /* 0x00005c001e0b7810 */ /* 0x040fe20007fbe0ff */
[----:B------:R-:W-:Y:S01]  /*6e70*/  IMAD.X R67, RZ, RZ, R31, P0 ;  /* 0x000000ffff437224 */ /* 0x000fe200000e061f */
[C---:B------:R-:W-:Y:S01]  /*6e80*/  SHF.R.U64 R4, R7.reuse, 0x3, R73 ;  /* 0x0000000307047819 */ /* 0x040fe20000001249 */
[----:B------:R5:W-:Y:S01]  /*6e90*/  ST.E desc[UR48][R24.64], RZ ;  /* 0x000000ff18007985 */ /* 0x000be2000c101930 */
[----:B-1----:R-:W-:Y:S01]  /*6ea0*/  IADD3 R12, P4, PT, R30, 0x5e00, RZ ;  /* 0x00005e001e0c7810 */ /* 0x002fe20007f9e0ff */
[----:B------:R-:W-:Y:S01]  /*6eb0*/  IMAD.X R65, RZ, RZ, R31, P5 ;  /* 0x000000ffff417224 */ /* 0x000fe200028e061f */
[----:B------:R-:W-:Y:S01]  /*6ec0*/  SHF.R.U64 R3, R8, 0x3, R71 ;  /* 0x0000000308037819 */ /* 0x000fe20000001247 */
[----:B------:R4:W-:Y:S01]  /*6ed0*/  ST.E desc[UR48][R76.64], RZ ;  /* 0x000000ff4c007985 */ /* 0x0009e2000c101930 */
[----:B------:R-:W-:Y:S01]  /*6ee0*/  LOP3.LUT R72, R7, 0x70, R4, 0x78, !PT ;  /* 0x0000007007487812 */ /* 0x000fe200078e7804 */
[----:B------:R-:W-:Y:S01]  /*6ef0*/  IMAD.X R63, RZ, RZ, R31, P4 ;  /* 0x000000ffff3f7224 */ /* 0x000fe200020e061f */
[----:B------:R-:W-:-:S02]  /*6f00*/  IADD3 R13, P3, PT, R30, 0x6000, RZ ;  /* 0x000060001e0d7810 */ /* 0x000fc40007f7e0ff */
[----:B------:R-:W-:Y:S02]  /*6f10*/  LOP3.LUT R70, R8, 0x70, R3, 0x78, !PT ;  /* 0x0000007008467812 */ /* 0x000fe400078e7803 */
[C---:B------:R-:W-:Y:S01]  /*6f20*/  SHF.R.U64 R4, R9.reuse, 0x3, R69 ;  /* 0x0000000309047819 */ /* 0x040fe20000001245 */
[----:B------:R-:W-:Y:S01]  /*6f30*/  IMAD.X R61, RZ, RZ, R31, P3 ;  /* 0x000000ffff3d7224 */ /* 0x000fe200018e061f */
[----:B------:R-:W-:Y:S02]  /*6f40*/  IADD3 R14, P2, PT, R30, 0x6200, RZ ;  /* 0x000062001e0e7810 */ /* 0x000fe40007f5e0ff */
[----:B------:R-:W-:Y:S02]  /*6f50*/  SHF.R.U64 R3, R10, 0x3, R67 ;  /* 0x000000030a037819 */ /* 0x000fe40000001243 */
        /* <DEDUP_REMOVED lines=28> */
[----:B------:R-:W-:Y:S01]  /*7120*/  SHF.R.U64 R4, R19, 0x3, R53 ;  /* 0x0000000313047819 */ /* 0x000fe20000001235 */
[----:B------:R-:W-:Y:S01]  /*7130*/  IMAD.X R45, RZ, RZ, R31, P1 ;  /* 0x000000ffff2d7224 */ /* 0x000fe200008e061f */
[----:B-----5:R-:W-:Y:S02]  /*7140*/  IADD3 R24, P0, PT, R30, 0x7200, RZ ;  /* 0x000072001e187810 */ /* 0x020fe40007f1e0ff */
[----:B------:R-:W-:Y:S02]  /*7150*/  SHF.R.U64 R3, R20, 0x3, R51 ;  /* 0x0000000314037819 */ /* 0x000fe40000001233 */
[----:B------:R-:W-:Y:S01]  /*7160*/  SHF.R.U64 R6, R5, 0x3, R75 ;  /* 0x0000000305067819 */ /* 0x000fe2000000124b */
[----:B------:R-:W-:Y:S01]  /*7170*/  IMAD.X R43, RZ, RZ, R31, P0 ;  /* 0x000000ffff2b7224 */ /* 0x000fe200000e061f */
[----:B------:R-:W-:-:S02]  /*7180*/  LOP3.LUT R52, R19, 0x70, R4, 0x78, !PT ;  /* 0x0000007013347812 */ /* 0x000fc400078e7804 */
[----:B------:R-:W-:Y:S02]  /*7190*/  IADD3 R25, P5, PT, R30, 0x7400, RZ ;  /* 0x000074001e197810 */ /* 0x000fe40007fbe0ff */
[----:B------:R-:W-:Y:S02]  /*71a0*/  LOP3.LUT R50, R20, 0x70, R3, 0x78, !PT ;  /* 0x0000007014327812 */ /* 0x000fe400078e7803 */
[----:B------:R-:W-:Y:S01]  /*71b0*/  SHF.R.U64 R4, R21, 0x3, R49 ;  /* 0x0000000315047819 */ /* 0x000fe20000001231 */
[----:B------:R-:W-:Y:S01]  /*71c0*/  IMAD.X R41, RZ, RZ, R31, P5 ;  /* 0x000000ffff297224 */ /* 0x000fe200028e061f */
[----:B------:R-:W-:Y:S02]  /*71d0*/  IADD3 R26, P4, PT, R30, 0x7600, RZ ;  /* 0x000076001e1a7810 */ /* 0x000fe40007f9e0ff */
[----:B------:R-:W-:Y:S02]  /*71e0*/  SHF.R.U64 R3, R22, 0x3, R47 ;  /* 0x0000000316037819 */ /* 0x000fe4000000122f */
[----:B------:R-:W-:Y:S01]  /*71f0*/  LOP3.LUT R74, R5, 0x70, R6, 0x78, !PT ;  /* 0x00000070054a7812 */ /* 0x000fe200078e7806 */
[----:B------:R-:W-:Y:S01]  /*7200*/  IMAD.X R39, RZ, RZ, R31, P4 ;  /* 0x000000ffff277224 */ /* 0x000fe200020e061f */
[----:B------:R-:W-:-:S02]  /*7210*/  LOP3.LUT R48, R21, 0x70, R4, 0x78, !PT ;  /* 0x0000007015307812 */ /* 0x000fc400078e7804 */
[----:B------:R-:W-:Y:S01]  /*7220*/  IADD3 R27, P3, PT, R30, 0x7800, RZ ;  /* 0x000078001e1b7810 */ /* 0x000fe20007f7e0ff */
[----:B------:R4:W-:Y:S01]  /*7230*/  ST.E desc[UR48][R74.64], RZ ;  /* 0x000000ff4a007985 */ /* 0x0009e2000c101930 */
[----:B------:R-:W-:Y:S02]  /*7240*/  LOP3.LUT R46, R22, 0x70, R3, 0x78, !PT ;  /* 0x00000070162e7812 */ /* 0x000fe400078e7803 */
[C---:B------:R-:W-:Y:S01]  /*7250*/  SHF.R.U64 R4, R23.reuse, 0x3, R45 ;  /* 0x0000000317047819 */ /* 0x040fe2000000122d */
[----:B------:R4:W-:Y:S01]  /*7260*/  ST.E desc[UR48][R72.64], RZ ;  /* 0x000000ff48007985 */ /* 0x0009e2000c101930 */
[----:B------:R-:W-:Y:S01]  /*7270*/  IADD3 R28, P2, PT, R30, 0x7a00, RZ ;  /* 0x00007a001e1c7810 */ /* 0x000fe20007f5e0ff */
[----:B------:R-:W-:Y:S01]  /*7280*/  IMAD.X R37, RZ, RZ, R31, P3 ;  /* 0x000000ffff257224 */ /* 0x000fe200018e061f */
[----:B------:R-:W-:Y:S01]  /*7290*/  SHF.R.U64 R3, R24, 0x3, R43 ;  /* 0x0000000318037819 */ /* 0x000fe2000000122b */
[----:B------:R4:W-:Y:S01]  /*72a0*/  ST.E desc[UR48][R70.64], RZ ;  /* 0x000000ff46007985 */ /* 0x0009e2000c101930 */
[----:B------:R-:W-:Y:S01]  /*72b0*/  LOP3.LUT R44, R23, 0x70, R4, 0x78, !PT ;  /* 0x00000070172c7812 */ /* 0x000fe200078e7804 */
[----:B------:R-:W-:Y:S01]  /*72c0*/  IMAD.X R35, RZ, RZ, R31, P2 ;  /* 0x000000ffff237224 */ /* 0x000fe200010e061f */
[----:B------:R-:W-:Y:S01]  /*72d0*/  IADD3 R29, P1, PT, R30, 0x7c00, RZ ;  /* 0x00007c001e1d7810 */ /* 0x000fe20007f3e0ff */
[----:B------:R4:W-:Y:S01]  /*72e0*/  ST.E desc[UR48][R68.64], RZ ;  /* 0x000000ff44007985 */ /* 0x0009e2000c101930 */
[----:B------:R-:W-:-:S02]  /*72f0*/  LOP3.LUT R42, R24, 0x70, R3, 0x78, !PT ;  /* 0x00000070182a7812 */ /* 0x000fc400078e7803 */
[C---:B------:R-:W-:Y:S01]  /*7300*/  SHF.R.U64 R4, R25.reuse, 0x3, R41 ;  /* 0x0000000319047819 */ /* 0x040fe20000001229 */
[----:B------:R4:W-:Y:S01]  /*7310*/  ST.E desc[UR48][R66.64], RZ ;  /* 0x000000ff42007985 */ /* 0x0009e2000c101930 */
[----:B------:R-:W-:Y:S01]  /*7320*/  IADD3 R30, P0, PT, R30, 0x7e00, RZ ;  /* 0x00007e001e1e7810 */ /* 0x000fe20007f1e0ff */
[----:B------:R-:W-:Y:S01]  /*7330*/  IMAD.X R33, RZ, RZ, R31, P1 ;  /* 0x000000ffff217224 */ /* 0x000fe200008e061f */
[C---:B------:R-:W-:Y:S01]  /*7340*/  SHF.R.U64 R3, R26.reuse, 0x3, R39 ;  /* 0x000000031a037819 */ /* 0x040fe20000001227 */
[----:B------:R4:W-:Y:S01]  /*7350*/  ST.E desc[UR48][R64.64], RZ ;  /* 0x000000ff40007985 */ /* 0x0009e2000c101930 */
[----:B------:R-:W-:Y:S01]  /*7360*/  LOP3.LUT R40, R25, 0x70, R4, 0x78, !PT ;  /* 0x0000007019287812 */ /* 0x000fe200078e7804 */
[----:B------:R-:W-:Y:S01]  /*7370*/  IMAD.X R31, RZ, RZ, R31, P0 ;  /* 0x000000ffff1f7224 */ /* 0x000fe200000e061f */
[----:B------:R-:W-:Y:S01]  /*7380*/  LOP3.LUT R38, R26, 0x70, R3, 0x78, !PT ;  /* 0x000000701a267812 */ /* 0x000fe200078e7803 */
[----:B------:R4:W-:Y:S01]  /*7390*/  ST.E desc[UR48][R62.64], RZ ;  /* 0x000000ff3e007985 */ /* 0x0009e2000c101930 */
[----:B------:R-:W-:-:S02]  /*73a0*/  SHF.R.U64 R4, R27, 0x3, R37 ;  /* 0x000000031b047819 */ /* 0x000fc40000001225 */
[C---:B------:R-:W-:Y:S01]  /*73b0*/  SHF.R.U64 R3, R28.reuse, 0x3, R35 ;  /* 0x000000031c037819 */ /* 0x040fe20000001223 */
[----:B------:R4:W-:Y:S01]  /*73c0*/  ST.E desc[UR48][R60.64], RZ ;  /* 0x000000ff3c007985 */ /* 0x0009e2000c101930 */
[----:B------:R-:W-:Y:S02]  /*73d0*/  LOP3.LUT R36, R27, 0x70, R4, 0x78, !PT ;  /* 0x000000701b247812 */ /* 0x000fe400078e7804 */
[----:B------:R-:W-:Y:S01]  /*73e0*/  LOP3.LUT R34, R28, 0x70, R3, 0x78, !PT ;  /* 0x000000701c227812 */ /* 0x000fe200078e7803 */
[----:B------:R4:W-:Y:S01]  /*73f0*/  ST.E desc[UR48][R58.64], RZ ;  /* 0x000000ff3a007985 */ /* 0x0009e2000c101930 */
[C---:B------:R-:W-:Y:S02]  /*7400*/  SHF.R.U64 R4, R29.reuse, 0x3, R33 ;  /* 0x000000031d047819 */ /* 0x040fe40000001221 */
[----:B------:R-:W-:Y:S01]  /*7410*/  SHF.R.U64 R3, R30, 0x3, R31 ;  /* 0x000000031e037819 */ /* 0x000fe2000000121f */
[----:B------:R4:W-:Y:S01]  /*7420*/  ST.E desc[UR48][R56.64], RZ ;  /* 0x000000ff38007985 */ /* 0x0009e2000c101930 */
[----:B------:R-:W-:-:S02]  /*7430*/  LOP3.LUT R32, R29, 0x70, R4, 0x78, !PT ;  /* 0x000000701d207812 */ /* 0x000fc400078e7804 */
        /* <DEDUP_REMOVED lines=14> */
[----:B------:R-:W-:Y:S01]  /*7520*/  @!PT LDS RZ, [RZ] ;  /* 0x00000000fffff984 */ /* 0x000fe20000000800 */
[----:B------:R-:W-:Y:S01]  /*7530*/  @!PT LDS RZ, [RZ] ;  /* 0x00000000fffff984 */ /* 0x000fe20000000800 */
[----:B------:R-:W-:Y:S01]  /*7540*/  @!PT LDS RZ, [RZ] ;  /* 0x00000000fffff984 */ /* 0x000fe20000000800 */
[----:B------:R-:W-:Y:S01]  /*7550*/  @!PT LDS RZ, [RZ] ;  /* 0x00000000fffff984 */ /* 0x000fe20000000800 */
[----:B------:R1:W-:Y:S06]  /*7560*/  MEMBAR.ALL.CTA ;  /* 0x0000000000007992 */ /* 0x0003ec0000008000 */
[----:B-1----:R-:W1:Y:S01]  /*7570*/  FENCE.VIEW.ASYNC.S ;  /* 0x00000000000073c6 */ /* 0x002e620000000000 */
[----:B------:R-:W-:Y:S05]  /*7580*/  BRA.U UP0, `(.L_x_154) ;  /* 0x0000000100047547 */ /* 0x000fea000b800000 */
[----:B------:R-:W-:Y:S05]  /*7590*/  BPT.TRAP 0x1 ;  /* 0x000000040000795c */ /* 0x000fea0000300000 */
.L_x_154:
[----:B------:R-:W-:-:S05]  /*75a0*/  HFMA2 R3, -RZ, RZ, 0, 5.9604644775390625e-08 ;  /* 0x00000001ff037431 */ /* 0x000fca00000001ff */
[----:B------:R-:W-:-:S04]  /*75b0*/  SHF.L.U32 R4, R3, 0x1f, RZ ;  /* 0x0000001f03047819 */ /* 0x000fc800000006ff */
[----:B-1----:R-:W1:Y:S02]  /*75c0*/  SYNCS.PHASECHK.TRANS64.TRYWAIT P0, [R17+URZ+0xe0c8], R4 ;  /* 0x00e0c804110075a7 */ /* 0x002e6400080011ff */
[----:B-1----:R-:W-:Y:S05]  /*75d0*/  @!P0 BRA `(.L_x_155) ;  /* 0x000000a800448947 */ /* 0x002fea0003800000 */
.L_x_377:
[----:B------:R-:W-:Y:S05]  /*75e0*/  @!P6 BRA `(.L_x_156) ;  /* 0x000000000094e947 */ /* 0x000fea0003800000 */
[----:B------:R-:W5:Y:S01]  /*75f0*/  LDCU UR4, c[0x0][0x380] ;  /* 0x00007000ff0477ac */ /* 0x000f620008000800 */
[----:B------:R-:W-:Y:S01]  /*7600*/  IMAD.U32 R5, RZ, RZ, UR41 ;  /* 0x00000029ff057e24 */ /* 0x000fe2000f8e00ff */
[----:B------:R-:W-:Y:S04]  /*7610*/  BSSY.RECONVERGENT B0, `(.L_x_156) ;  /* 0x0000022000007945 */ /* 0x000fe80003800200 */
[----:B------:R-:W-:-:S04]  /*7620*/  IADD3 R5, PT, PT, R5, 0x80, R18 ;  /* 0x0000008005057810 */ /* 0x000fc80007ffe012 */
[----:B-----5:R-:W-:-:S13]  /*7630*/  ISETP.GE.AND P0, PT, R5, UR4, PT ;  /* 0x0000000405007c0c */ /* 0x020fda000bf06270 */
[----:B------:R-:W-:Y:S05]  /*7640*/  @P0 BRA `(.L_x_157) ;  /* 0x0000000000780947 */ /* 0x000fea0003800000 */
[----:B------:R-:W5:Y:S01]  /*7650*/  LDCU UR7, c[0x0][0x38c] ;  /* 0x00007180ff0777ac */ /* 0x000f620008000800 */
[----:B------:R-:W2:Y:S01]  /*7660*/  LDCU UR6, c[0x0][0x890] ;  /* 0x00011200ff0677ac */ /* 0x000ea20008000800 */
[----:B------:R-:W4:Y:S01]  /*7670*/  LDCU.64 UR4, c[0x0][0x888] ;  /* 0x00011100ff0477ac */ /* 0x000f220008000a00 */
[----:B-----5:R-:W5:Y:S01]  /*7680*/  I2F.U32.RP R8, UR7 ;  /* 0x0000000700087d06 */ /* 0x020f620008209000 */
[----:B------:R-:W-:Y:S01]  /*7690*/  ISETP.NE.U32.AND P0, PT, RZ, UR7, PT ;  /* 0x00000007ff007c0c */ /* 0x000fe2000bf05070 */
[----:B--2---:R-:W-:-:S06]  /*76a0*/  IMAD R2, R2, UR6, R5 ;  /* 0x0000000602027c24 */ /* 0x004fcc000f8e0205 */
[----:B-----5:R-:W2:Y:S02]  /*76b0*/  MUFU.RCP R6, R8 ;  /* 0x0000000800067308 */ /* 0x020ea40000001000 */
[----:B--2---:R-:W-:-:S06]  /*76c0*/  IADD3 R6, PT, PT, R6, 0xffffffe, RZ ;  /* 0x0ffffffe06067810 */ /* 0x004fcc0007ffe0ff */
[----:B------:R-:W2:Y:S02]  /*76d0*/  F2I.FTZ.U32.TRUNC.NTZ R7, R6 ;  /* 0x0000000600077305 */ /* 0x000ea4000021f000 */
[----:B--2---:R-:W-:Y:S02]  /*76e0*/  IADD3 R3, PT, PT, RZ, -R7, RZ ;  /* 0x80000007ff037210 */ /* 0x004fe40007ffe0ff */
[----:B------:R-:W-:-:S03]  /*76f0*/  MOV R6, RZ ;  /* 0x000000ff00067202 */ /* 0x000fc60000000f00 */
[----:B------:R-:W-:-:S04]  /*7700*/  IMAD R3, R3, UR7, RZ ;  /* 0x0000000703037c24 */ /* 0x000fc8000f8e02ff */
[----:B------:R-:W-:-:S06]  /*7710*/  IMAD.HI.U32 R3, R7, R3, R6 ;  /* 0x0000000307037227 */ /* 0x000fcc00078e0006 */
[----:B---3--:R-:W-:-:S04]  /*7720*/  IMAD.HI.U32 R3, R3, R0, RZ ;  /* 0x0000000003037227 */ /* 0x008fc800078e00ff */
[----:B------:R-:W-:-:S04]  /*7730*/  IMAD.MOV R7, RZ, RZ, -R3 ;  /* 0x000000ffff077224 */ /* 0x000fc800078e0a03 */
[----:B-1----:R-:W-:Y:S02]  /*7740*/  IMAD R4, R7, UR7, R0 ;  /* 0x0000000707047c24 */ /* 0x002fe4000f8e0200 */
[----:B------:R-:W1:Y:S03]  /*7750*/  LDC.64 R6, c[0x0][0x880] ;  /* 0x00022000ff067b82 */ /* 0x000e660000000a00 */
[----:B------:R-:W-:-:S13]  /*7760*/  ISETP.GE.U32.AND P2, PT, R4, UR7, PT ;  /* 0x0000000704007c0c */ /* 0x000fda000bf46070 */
[----:B------:R-:W-:Y:S02]  /*7770*/  @P2 IADD3 R4, PT, PT, R4, -UR7, RZ ;  /* 0x8000000704042c10 */ /* 0x000fe4000fffe0ff */
[----:B------:R-:W-:Y:S02]  /*7780*/  @P2 IADD3 R3, PT, PT, R3, 0x1, RZ ;  /* 0x0000000103032810 */ /* 0x000fe40007ffe0ff */
[----:B------:R-:W-:-:S13]  /*7790*/  ISETP.GE.U32.AND P1, PT, R4, UR7, PT ;  /* 0x0000000704007c0c */ /* 0x000fda000bf26070 */
        /* <DEDUP_REMOVED lines=9> */
.L_x_157:
[----:B------:R-:W-:Y:S05]  /*7830*/  BSYNC.RECONVERGENT B0 ;  /* 0x0000000000007941 */ /* 0x000fea0003800200 */
.L_x_156:
[----:B------:R-:W-:Y:S01]  /*7840*/  @!PT LDS RZ, [RZ] ;  /* 0x00000000fffff984 */ /* 0x000fe20000000800 */
[----:B------:R-:W-:Y:S01]  /*7850*/  @!PT LDS RZ, [RZ] ;  /* 0x00000000fffff984 */ /* 0x000fe20000000800 */
[----:B------:R-:W-:Y:S01]  /*7860*/  @!PT LDS RZ, [RZ] ;  /* 0x00000000fffff984 */ /* 0x000fe20000000800 */
[----:B------:R-:W-:Y:S01]  /*7870*/  @!PT LDS RZ, [RZ] ;  /* 0x00000000fffff984 */ /* 0x000fe20000000800 */
[----:B------:R1:W-:Y:S06]  /*7880*/  MEMBAR.ALL.CTA ;  /* 0x0000000000007992 */ /* 0x0003ec0000008000 */
[----:B-1----:R-:W1:Y:S01]  /*7890*/  FENCE.VIEW.ASYNC.S ;  /* 0x00000000000073c6 */ /* 0x002e620000000000 */
[----:B------:R-:W-:-:S09]  /*78a0*/  UISETP.NE.AND UP0, UPT, UR38, URZ, UPT ;  /* 0x000000ff2600728c */ /* 0x000fd2000bf05270 */
[----:B------:R-:W-:Y:S05]  /*78b0*/  BRA.U UP0, `(.L_x_158) ;  /* 0x0000000100047547 */ /* 0x000fea000b800000 */
[----:B------:R-:W-:Y:S05]  /*78c0*/  BPT.TRAP 0x1 ;  /* 0x000000040000795c */ /* 0x000fea0000300000 */
.L_x_158:
[----:B-1----:R-:W-:Y:S01]  /*78d0*/  SYNCS.ARRIVE.TRANS64.A1T0 RZ, [R17+URZ+0xe0b8], RZ ;  /* 0x00e0b8ff11ff79a7 */ /* 0x002fe200081000ff */
[----:B------:R-:W-:Y:S05]  /*78e0*/  EXIT ;  /* 0x000000000000794d */ /* 0x000fea0003800000 */
.L_x_87:
[----:B------:R-:W-:Y:S01]  /*78f0*/  UISETP.NE.AND UP0, UPT, UR37, URZ, UPT ;  /* 0x000000ff2500728c */ /* 0x000fe2000bf05270 */
[C---:B------:R-:W-:Y:S01]  /*7900*/  IMAD.U32 R56, R16.reuse, 0x10000, RZ ;  /* 0x0001000010387824 */ /* 0x040fe200078e00ff */
[----:B------:R-:W-:-:S04]  /*7910*/  LOP3.LUT R2, R16, 0x7f, RZ, 0xc0, !PT ;  /* 0x0000007f10027812 */ /* 0x000fc800078ec0ff */
[----:B------:R-:W-:-:S04]  /*7920*/  LOP3.LUT R56, R56, 0x600000, RZ, 0xc0, !PT ;  /* 0x0060000038387812 */ /* 0x000fc800078ec0ff */
[----:B------:R-:W-:Y:S01]  /*7930*/  LOP3.LUT R57, R56, 0x80, RZ, 0xfc, !PT ;  /* 0x0000008038397812 */ /* 0x000fe200078efcff */
[----:B------:R-:W-:Y:S05]  /*7940*/  BRA.U !UP0, `(.L_x_159) ;  /* 0x0000000108047547 */ /* 0x000fea000b800000 */
[----:B------:R-:W-:Y:S05]  /*7950*/  BPT.TRAP 0x1 ;  /* 0x000000040000795c */ /* 0x000fea0000300000 */
.L_x_159:
[----:B------:R-:W1:Y:S01]  /*7960*/  S2UR UR40, SR_CgaCtaId ;  /* 0x00000000002879c3 */ /* 0x000e620000008800 */
[----:B------:R-:W-:Y:S01]  /*7970*/  UMOV UR39, 0x400 ;  /* 0x0000040000277882 */ /* 0x000fe20000000000 */
[----:B------:R-:W-:Y:S01]  /*7980*/  SHF.L.U32 R3, RZ, 0x1f, RZ ;  /* 0x0000001fff037819 */ /* 0x000fe200000006ff */
[----:B-1----:R-:W-:-:S09]  /*7990*/  ULEA UR39, UR40, UR39, 0x18 ;  /* 0x0000002728277291 */ /* 0x002fd2000f8ec0ff */
[----:B------:R-:W1:Y:S02]  /*79a0*/  SYNCS.PHASECHK.TRANS64.TRYWAIT P0, [UR39+0xe070], R3 ;  /* 0x00e07003ff0075a7 */ /* 0x000e640008001127 */
[----:B-1----:R-:W-:Y:S05]  /*79b0*/  @!P0 BRA `(.L_x_160) ;  /* 0x000000a400608947 */ /* 0x002fea0003800000 */
.L_x_378:
[----:B------:R-:W-:-:S09]  /*79c0*/  UISETP.NE.AND UP0, UPT, UR37, URZ, UPT ;  /* 0x000000ff2500728c */ /* 0x000fd2000bf05270 */
[----:B------:R-:W-:Y:S05]  /*79d0*/  BRA.U !UP0, `(.L_x_161) ;  /* 0x0000000108047547 */ /* 0x000fea000b800000 */
[----:B------:R-:W-:Y:S05]  /*79e0*/  BPT.TRAP 0x1 ;  /* 0x000000040000795c */ /* 0x000fea0000300000 */
.L_x_161:
[----:B------:R-:W-:Y:S02]  /*79f0*/  UIADD3 UR46, UPT, UPT, UR39, 0xe078, URZ ;  /* 0x0000e078272e7890 */ /* 0x000fe4000fffe0ff */
[----:B------:R-:W-:Y:S02]  /*7a00*/  UISETP.NE.AND UP0, UPT, UR36, URZ, UPT ;  /* 0x000000ff2400728c */ /* 0x000fe4000bf05270 */
[----:B------:R-:W-:-:S09]  /*7a10*/  UPRMT UR4, UR40, 0x654, UR46 ;  /* 0x0000065428047896 */ /* 0x000fd2000800002e */
[----:B------:R-:W-:Y:S01]  /*7a20*/  SYNCS.ARRIVE.TRANS64.RED.A1T0 RZ, [UR4], RZ ;  /* 0x000000ffffff79a7 */ /* 0x000fe20008100404 */
[----:B------:R-:W-:Y:S05]  /*7a30*/  BRA.U !UP0, `(.L_x_162) ;  /* 0x0000000108047547 */ /* 0x000fea000b800000 */
[----:B------:R-:W-:Y:S05]  /*7a40*/  BPT.TRAP 0x1 ;  /* 0x000000040000795c */ /* 0x000fea0000300000 */
.L_x_162:
[----:B------:R-:W2:Y:S01]  /*7a50*/  SYNCS.PHASECHK.TRANS64.TRYWAIT P0, [UR39+0xe080], R3 ;  /* 0x00e08003ff0075a7 */ /* 0x000ea20008001127 */
[----:B------:R-:W-:Y:S01]  /*7a60*/  UMOV UR45, URZ ;  /* 0x000000ff002d7c82 */ /* 0x000fe20008000000 */
[----:B--2---:R-:W-:Y:S05]  /*7a70*/  @!P0 BRA `(.L_x_163) ;  /* 0x000000a400488947 */ /* 0x004fea0003800000 */
.L_x_379:
[----:B------:R-:W-:Y:S01]  /*7a80*/  UISETP.GE.AND UP0, UPT, UR5, 0x41, UPT ;  /* 0x000000410500788c */ /* 0x000fe2000bf06270 */
[----:B------:R-:W-:Y:S01]  /*7a90*/  UMOV UR44, 0x1 ;  /* 0x00000001002c7882 */ /* 0x000fe20000000000 */
[----:B------:R-:W-:-:S07]  /*7aa0*/  UMOV UR43, 0x1 ;  /* 0x00000001002b7882 */ /* 0x000fce0000000000 */
[----:B------:R-:W-:Y:S05]  /*7ab0*/  BRA.U !UP0, `(.L_x_164) ;  /* 0x00000021089c7547 */ /* 0x000fea000b800000 */
[----:B------:R-:W-:Y:S01]  /*7ac0*/  UIADD3 UR5, UPT, UPT, UR5, 0x3f, URZ ;  /* 0x0000003f05057890 */ /* 0x000fe2000fffe0ff */
[----:B------:R-:W-:Y:S01]  /*7ad0*/  VIADD R61, R56, 0x100 ;  /* 0x00000100383d7836 */ /* 0x000fe20000000000 */
[----:B------:R-:W-:Y:S01]  /*7ae0*/  LOP3.LUT R62, R62, 0x3, RZ, 0xc0, !PT ;  /* 0x000000033e3e7812 */ /* 0x000fe200078ec0ff */
[C---:B------:R-:W-:Y:S01]  /*7af0*/  VIADD R59, R56.reuse, 0x180 ;  /* 0x00000180383b7836 */ /* 0x040fe20000000000 */
[----:B------:R-:W-:Y:S01]  /*7b00*/  USHF.R.S32.HI UR4, URZ, 0x1f, UR5 ;  /* 0x0000001fff047899 */ /* 0x000fe20008011405 */
[C---:B------:R-:W-:Y:S01]  /*7b10*/  VIADD R58, R56.reuse, 0x110 ;  /* 0x00000110383a7836 */ /* 0x040fe20000000000 */
[----:B------:R-:W-:Y:S01]  /*7b20*/  SHF.R.U32.HI R60, RZ, 0x15, R57 ;  /* 0x00000015ff3c7819 */ /* 0x000fe20000011639 */
[C---:B------:R-:W-:Y:S01]  /*7b30*/  VIADD R23, R56.reuse, 0x120 ;  /* 0x0000012038177836 */ /* 0x040fe20000000000 */
[----:B------:R-:W-:Y:S01]  /*7b40*/  ULEA.HI UR4, UR4, UR5, URZ, 0x6 ;  /* 0x0000000504047291 */ /* 0x000fe2000f8f30ff */
[C---:B------:R-:W-:Y:S01]  /*7b50*/  VIADD R22, R56.reuse, 0x130 ;  /* 0x0000013038167836 */ /* 0x040fe20000000000 */
[----:B------:R-:W-:Y:S01]  /*7b60*/  SHF.R.U32.HI R61, RZ, 0x15, R61 ;  /* 0x00000015ff3d7819 */ /* 0x000fe2000001163d */
[C---:B------:R-:W-:Y:S01]  /*7b70*/  VIADD R19, R56.reuse, 0x190 ;  /* 0x0000019038137836 */ /* 0x040fe20000000000 */
[----:B------:R-:W-:Y:S01]  /*7b80*/  SHF.R.U32.HI R59, RZ, 0x15, R59 ;  /* 0x00000015ff3b7819 */ /* 0x000fe2000001163b */
[C---:B------:R-:W-:Y:S01]  /*7b90*/  VIADD R18, R56.reuse, 0x1a0 ;  /* 0x000001a038127836 */ /* 0x040fe20000000000 */
[----:B------:R-:W-:Y:S01]  /*7ba0*/  SHF.R.U32.HI R58, RZ, 0x15, R58 ;  /* 0x00000015ff3a7819 */ /* 0x000fe2000001163a */
[----:B------:R-:W-:Y:S01]  /*7bb0*/  VIADD R17, R56, 0x1b0 ;  /* 0x000001b038117836 */ /* 0x000fe20000000000 */
[----:B------:R-:W-:Y:S01]  /*7bc0*/  SHF.R.U32.HI R23, RZ, 0x15, R23 ;  /* 0x00000015ff177819 */ /* 0x000fe20000011617 */
[----:B------:R-:W-:Y:S01]  /*7bd0*/  UMOV UR45, URZ ;  /* 0x000000ff002d7c82 */ /* 0x000fe20008000000 */
[----:B------:R-:W-:Y:S01]  /*7be0*/  SHF.R.U32.HI R22, RZ, 0x15, R22 ;  /* 0x00000015ff167819 */ /* 0x000fe20000011616 */
[----:B------:R-:W-:Y:S01]  /*7bf0*/  USHF.R.S32.HI UR42, URZ, 0x6, UR4 ;  /* 0x00000006ff2a7899 */ /* 0x000fe20008011404 */
[----:B------:R-:W-:Y:S01]  /*7c00*/  SHF.R.U32.HI R19, RZ, 0x15, R19 ;  /* 0x00000015ff137819 */ /* 0x000fe20000011613 */
[----:B------:R-:W-:Y:S01]  /*7c10*/  UMOV UR43, 0x1 ;  /* 0x00000001002b7882 */ /* 0x000fe20000000000 */
[----:B------:R-:W-:Y:S01]  /*7c20*/  SHF.R.U32.HI R18, RZ, 0x15, R18 ;  /* 0x00000015ff127819 */ /* 0x000fe20000011612 */
[----:B------:R-:W-:Y:S01]  /*7c30*/  UMOV UR41, URZ ;  /* 0x000000ff00297c82 */ /* 0x000fe20008000000 */
[----:B------:R-:W-:-:S07]  /*7c40*/  SHF.R.U32.HI R17, RZ, 0x15, R17 ;  /* 0x00000015ff117819 */ /* 0x000fce0000011611 */
.L_x_196:
[----:B------:R-:W-:Y:S01]  /*7c50*/  UISETP.NE.AND UP0, UPT, UR37, URZ, UPT ;  /* 0x000000ff2500728c */ /* 0x000fe2000bf05270 */
[----:B------:R-:W-:Y:S01]  /*7c60*/  UMOV UR4, UR42 ;  /* 0x0000002a00047c82 */ /* 0x000fe20008000000 */
[----:B------:R-:W-:Y:S02]  /*7c70*/  UIADD3 UR42, UPT, UPT, UR42, -0x1, URZ ;  /* 0xffffffff2a2a7890 */ /* 0x000fe4000fffe0ff */
[----:B------:R-:W-:Y:S01]  /*7c80*/  UISETP.GT.AND UP1, UPT, UR4, 0x2, UPT ;  /* 0x000000020400788c */ /* 0x000fe2000bf24270 */
[----:B------:R-:W-:-:S03]  /*7c90*/  UMOV UR44, UR41 ;  /* 0x00000029002c7c82 */ /* 0x000fc60008000000 */
[----:B------:R-:W-:Y:S01]  /*7ca0*/  UP2UR UR47, UPR, URZ, 0x2 ;  /* 0x00000002ff2f7883 */ /* 0x000fe20008000000 */
[----:B--234-:R-:W-:Y:S11]  /*7cb0*/  BRA.U !UP0, `(.L_x_165) ;  /* 0x0000000108047547 */ /* 0x01cff6000b800000 */
[----:B------:R-:W-:Y:S05]  /*7cc0*/  BPT.TRAP 0x1 ;  /* 0x000000040000795c */ /* 0x000fea0000300000 */
.L_x_165:
[----:B-1----:R-:W-:-:S04]  /*7cd0*/  MOV R3, UR43 ;  /* 0x0000002b00037c02 */ /* 0x002fc80008000f00 */
[----:B------:R-:W-:-:S04]  /*7ce0*/  SHF.L.U32 R3, R3, 0x1f, RZ ;  /* 0x0000001f03037819 */ /* 0x000fc800000006ff */
[----:B------:R-:W1:Y:S02]  /*7cf0*/  SYNCS.PHASECHK.TRANS64.TRYWAIT P0, [UR39+0xe070], R3 ;  /* 0x00e07003ff0075a7 */ /* 0x000e640008001127 */
[----:B-1----:R-:W-:Y:S05]  /*7d00*/  @!P0 BRA `(.L_x_166) ;  /* 0x000000a000bc8947 */ /* 0x002fea0003800000 */
.L_x_380:
[----:B------:R-:W-:Y:S01]  /*7d10*/  R2UR UR4, R56 ;  /* 0x00000000380472ca */ /* 0x000fe200000e0000 */
[----:B------:R-:W-:Y:S01]  /*7d20*/  UISETP.NE.AND UP0, UPT, UR38, URZ, UPT ;  /* 0x000000ff2600728c */ /* 0x000fe2000bf05270 */
[----:B------:R-:W-:Y:S01]  /*7d30*/  PLOP3.LUT P0, PT, PT, PT, PT, 0x80, 0x8 ;  /* 0x000000000008781c */ /* 0x000fe20003f0f070 */
[----:B------:R-:W-:-:S10]  /*7d40*/  IMAD.MOV.U32 R63, RZ, RZ, 0x3f800000 ;  /* 0x3f800000ff3f7424 */ /* 0x000fd400078e00ff */
[----:B------:R-:W2:Y:S02]  /*7d50*/  LDTM.x2 R4, tmem[UR4] ;  /* 0x00000004000479ee */ /* 0x000ea400080c0000 */
[----:B--2---:R-:W-:-:S13]  /*7d60*/  FSETP.NEU.AND P2, PT, R4, R5, PT ;  /* 0x000000050400720b */ /* 0x004fda0003f4d000 */
[----:B-1----:R-:W1:Y:S01]  /*7d70*/  @P2 LDC R0, c[0x0][0x704] ;  /* 0x0001c100ff002b82 */ /* 0x002e620000000800 */
[----:B------:R-:W-:-:S04]  /*7d80*/  @P2 FADD R5, R4, -R5 ;  /* 0x8000000504052221 */ /* 0x000fc80000000000 */
[----:B-1----:R-:W-:-:S05]  /*7d90*/  @P2 FMUL R5, R5, R0 ;  /* 0x0000000005052220 */ /* 0x002fca0000400000 */
[----:B------:R-:W-:-:S04]  /*7da0*/  @P2 FSETP.GEU.AND P1, PT, R5, -126, PT ;  /* 0xc2fc00000500280b */ /* 0x000fc80003f2e000 */
[----:B------:R-:W-:-:S13]  /*7db0*/  @P2 PLOP3.LUT P0, PT, P1, PT, PT, 0x80, 0x8 ;  /* 0x000000000008281c */ /* 0x000fda0000f0f070 */
[----:B------:R-:W-:-:S04]  /*7dc0*/  @!P0 FMUL R5, R5, 0.5 ;  /* 0x3f00000005058820 */ /* 0x000fc80000400000 */
[----:B------:R-:W1:Y:S02]  /*7dd0*/  @P2 MUFU.EX2 R0, R5 ;  /* 0x0000000500002308 */ /* 0x000e640000000800 */
[----:B-1----:R-:W-:-:S05]  /*7de0*/  @!P0 FMUL R0, R0, R0 ;  /* 0x0000000000008220 */ /* 0x002fca0000400000 */
[----:B------:R-:W-:Y:S01]  /*7df0*/  @P2 MOV R63, R0 ;  /* 0x00000000003f2202 */ /* 0x000fe20000000f00 */
[----:B------:R-:W-:Y:S06]  /*7e00*/  BRA.U UP0, `(.L_x_167) ;  /* 0x0000000100047547 */ /* 0x000fec000b800000 */
[----:B------:R-:W-:Y:S05]  /*7e10*/  BPT.TRAP 0x1 ;  /* 0x000000040000795c */ /* 0x000fea0000300000 */
.L_x_167:
[----:B------:R-:W-:Y:S01]  /*7e20*/  IMAD.U32 R3, RZ, RZ, UR45 ;  /* 0x0000002dff037e24 */ /* 0x000fe2000f8e00ff */
[----:B------:R-:W-:-:S04]  /*7e30*/  FSETP.NEU.AND P1, PT, R63, 1, PT ;  /* 0x3f8000003f00780b */ /* 0x000fc80003f2d000 */
[----:B------:R-:W-:-:S04]  /*7e40*/  SHF.L.U32 R3, R3, 0x1f, RZ ;  /* 0x0000001f03037819 */ /* 0x000fc800000006ff */
[----:B------:R-:W1:Y:S02]  /*7e50*/  SYNCS.PHASECHK.TRANS64.TRYWAIT P0, [UR39+0xe090], R3 ;  /* 0x00e09003ff0075a7 */ /* 0x000e640008001127 */
[----:B-1----:R-:W-:Y:S05]  /*7e60*/  @!P0 BRA `(.L_x_168) ;  /* 0x000000a0007c8947 */ /* 0x002fea0003800000 */
.L_x_381:
[----:B------:R-:W-:-:S13]  /*7e70*/  VOTE.ANY P1, P1 ;  /* 0x0000000000ff7806 */ /* 0x000fda0000820100 */
[----:B------:R-:W-:Y:S05]  /*7e80*/  @!P1 BRA `(.L_x_169) ;  /* 0x0000000c00309947 */ /* 0x000fea0003800000 */
[----:B------:R-:W-:-:S13]  /*7e90*/  ISETP.NE.AND P0, PT, R62, R61, PT ;  /* 0x0000003d3e00720c */ /* 0x000fda0003f05270 */
[----:B------:R-:W-:Y:S05]  /*7ea0*/  @!P0 BRA `(.L_x_170) ;  /* 0x0000000000408947 */ /* 0x000fea0003800000 */
[----:B------:R-:W-:Y:S01]  /*7eb0*/  MOV R14, 0x8 ;  /* 0x00000008000e7802 */ /* 0x000fe20000000f00 */
[----:B------:R-:W2:Y:S01]  /*7ec0*/  LDCU.64 UR8, c[0x4][0xb0] ;  /* 0x01001600ff0877ac */ /* 0x000ea20008000a00 */
[----:B------:R-:W-:Y:S02]  /*7ed0*/  HFMA2 R12, -RZ, RZ, 0, 5.9604644775390625e-08 ;  /* 0x00000001ff0c7431 */ /* 0x000fe400000001ff */
[----:B------:R-:W-:Y:S01]  /*7ee0*/  IMAD.MOV.U32 R8, RZ, RZ, 0x192 ;  /* 0x00000192ff087424 */ /* 0x000fe200078e00ff */
[----:B------:R-:W3:Y:S01]  /*7ef0*/  LDCU.64 UR6, c[0x4][0xb8] ;  /* 0x01001700ff0677ac */ /* 0x000ee20008000a00 */
[----:B------:R-:W4:Y:S01]  /*7f00*/  LDC.64 R14, c[0x4][R14] ;  /* 0x010000000e0e7b82 */ /* 0x000f220000000a00 */
[----:B------:R-:W-:Y:S01]  /*7f10*/  IMAD.MOV.U32 R13, RZ, RZ, RZ ;  /* 0x000000ffff0d7224 */ /* 0x000fe200078e00ff */
[----:B------:R-:W5:Y:S01]  /*7f20*/  LDCU.64 UR4, c[0x4][0x30] ;  /* 0x01000600ff0477ac */ /* 0x000f620008000a00 */
[----:B--2---:R-:W-:Y:S01]  /*7f30*/  IMAD.U32 R4, RZ, RZ, UR8 ;  /* 0x00000008ff047e24 */ /* 0x004fe2000f8e00ff */
[----:B------:R-:W-:Y:S01]  /*7f40*/  MOV R5, UR9 ;  /* 0x0000000900057c02 */ /* 0x000fe20008000f00 */
[----:B---3--:R-:W-:Y:S01]  /*7f50*/  IMAD.U32 R6, RZ, RZ, UR6 ;  /* 0x00000006ff067e24 */ /* 0x008fe2000f8e00ff */
[----:B------:R-:W-:Y:S01]  /*7f60*/  MOV R7, UR7 ;  /* 0x0000000700077c02 */ /* 0x000fe20008000f00 */
[----:B-----5:R-:W-:Y:S01]  /*7f70*/  IMAD.U32 R10, RZ, RZ, UR4 ;  /* 0x00000004ff0a7e24 */ /* 0x020fe2000f8e00ff */
[----:B------:R-:W-:-:S02]  /*7f80*/  MOV R11, UR5 ;  /* 0x00000005000b7c02 */ /* 0x000fc40008000f00 */
[----:B------:R-:W-:-:S07]  /*7f90*/  LEPC R20, `(.L_x_170) ;  /* 0x000000001014794e */ /* 0x000fce0000000000 */
[----:B-1--4-:R-:W-:Y:S05]  /*7fa0*/  CALL.ABS.NOINC R14 ;  /* 0x000000000e007343 */ /* 0x012fea0003c00000 */
.L_x_170:
[----:B------:R-:W-:Y:S05]  /*7fb0*/  WARPSYNC.ALL ;  /* 0x0000000000007948 */ /* 0x000fea0003800000 */
[----:B------:R-:W-:Y:S02]  /*7fc0*/  R2UR UR4, R56 ;  /* 0x00000000380472ca */ /* 0x000fe400000e0000 */
[----:B------:R-:W-:-:S11]  /*7fd0*/  ISETP.NE.AND P0, PT, R62, R58, PT ;  /* 0x0000003a3e00720c */ /* 0x000fd60003f05270 */
[----:B------:R-:W2:Y:S02]  /*7fe0*/  LDTM.x16 R40, tmem[UR4+0x100] ;  /* 0x00010004002879ee */ /* 0x000ea40008240000 */
[----:B--2---:R-:W-:Y:S05]  /*7ff0*/  @!P0 BRA `(.L_x_171) ;  /* 0x0000000000408947 */ /* 0x004fea0003800000 */
        /* <DEDUP_REMOVED lines=16> */
.L_x_171:
[----:B------:R-:W-:Y:S05]  /*8100*/  WARPSYNC.ALL ;  /* 0x0000000000007948 */ /* 0x000fea0003800000 */
[----:B------:R-:W-:Y:S02]  /*8110*/  R2UR UR4, R56 ;  /* 0x00000000380472ca */ /* 0x000fe400000e0000 */
[----:B------:R-:W-:Y:S02]  /*8120*/  ISETP.NE.AND P0, PT, R62, R61, PT ;  /* 0x0000003d3e00720c */ /* 0x000fe40003f05270 */
[----:B------:R-:W-:-:S09]  /*8130*/  FSETP.NEU.AND P1, PT, R63, 1, PT ;  /* 0x3f8000003f00780b */ /* 0x000fd20003f2d000 */
[----:B------:R-:W2:Y:S04]  /*8140*/  LDTM.x16 R24, tmem[UR4+0x110] ;  /* 0x00011004001879ee */ /* 0x000ea80008240000 */
[C---:B------:R-:W-:Y:S02]  /*8150*/  @P1 FMUL2 R40, R63.reuse.F32, R40.F32x2.HI_LO ;  /* 0x000000283f28124a */ /* 0x040fe40000040000 */
[C---:B------:R-:W-:Y:S02]  /*8160*/  @P1 FMUL2 R42, R63.reuse.F32, R42.F32x2.HI_LO ;  /* 0x0000002a3f2a124a */ /* 0x040fe40000040000 */
[C---:B------:R-:W-:Y:S02]  /*8170*/  @P1 FMUL2 R44, R63.reuse.F32, R44.F32x2.HI_LO ;  /* 0x0000002c3f2c124a */ /* 0x040fe40000040000 */
[----:B------:R-:W-:-:S02]  /*8180*/  @P1 FMUL2 R46, R63.F32, R46.F32x2.HI_LO ;  /* 0x0000002e3f2e124a */ /* 0x000fc40000040000 */
[C---:B------:R-:W-:Y:S02]  /*8190*/  @P1 FMUL2 R48, R63.reuse.F32, R48.F32x2.HI_LO ;  /* 0x000000303f30124a */ /* 0x040fe40000040000 */
[C---:B------:R-:W-:Y:S02]  /*81a0*/  @P1 FMUL2 R50, R63.reuse.F32, R50.F32x2.HI_LO ;  /* 0x000000323f32124a */ /* 0x040fe40000040000 */
[C---:B------:R-:W-:Y:S02]  /*81b0*/  @P1 FMUL2 R52, R63.reuse.F32, R52.F32x2.HI_LO ;  /* 0x000000343f34124a */ /* 0x040fe40000040000 */
[----:B------:R-:W-:Y:S01]  /*81c0*/  @P1 FMUL2 R54, R63.F32, R54.F32x2.HI_LO ;  /* 0x000000363f36124a */ /* 0x000fe20000040000 */
[----:B--2---:R-:W-:Y:S06]  /*81d0*/  @!P0 BRA `(.L_x_172) ;  /* 0x0000000000408947 */ /* 0x004fec0003800000 */
        /* <DEDUP_REMOVED lines=16> */
.L_x_172:
[----:B------:R-:W-:Y:S05]  /*82e0*/  WARPSYNC.ALL ;  /* 0x0000000000007948 */ /* 0x000fea0003800000 */
[----:B------:R-:W-:Y:S02]  /*82f0*/  R2UR UR4, R56 ;  /* 0x00000000380472ca */ /* 0x000fe400000e0000 */
[----:B------:R-:W-:-:S11]  /*8300*/  ISETP.NE.AND P0, PT, R62, R23, PT ;  /* 0x000000173e00720c */ /* 0x000fd60003f05270 */
[----:B------:R2:W-:Y:S02]  /*8310*/  STTM.x16 tmem[UR4+0x100], R40 ;  /* 0x00010028000079ed */ /* 0x0005e40008240004 */
[----:B------:R-:W-:Y:S05]  /*8320*/  @!P0 BRA `(.L_x_173) ;  /* 0x0000000000408947 */ /* 0x000fea0003800000 */
[----:B------:R-:W-:Y:S01]  /*8330*/  MOV R14, 0x8 ;  /* 0x00000008000e7802 */ /* 0x000fe20000000f00 */
[----:B------:R-:W3:Y:S01]  /*8340*/  LDCU.64 UR8, c[0x4][0xb0] ;  /* 0x01001600ff0877ac */ /* 0x000ee20008000a00 */
[----:B------:R-:W-:Y:S02]  /*8350*/  HFMA2 R12, -RZ, RZ, 0, 5.9604644775390625e-08 ;  /* 0x00000001ff0c7431 */ /* 0x000fe400000001ff */
[----:B------:R-:W-:Y:S01]  /*8360*/  IMAD.MOV.U32 R8, RZ, RZ, 0x192 ;  /* 0x00000192ff087424 */ /* 0x000fe200078e00ff */
[----:B------:R-:W4:Y:S01]  /*8370*/  LDCU.64 UR6, c[0x4][0xb8] ;  /* 0x01001700ff0677ac */ /* 0x000f220008000a00 */
[----:B------:R-:W5:Y:S01]  /*8380*/  LDC.64 R14, c[0x4][R14] ;  /* 0x010000000e0e7b82 */ /* 0x000f620000000a00 */
[----:B------:R-:W-:Y:S01]  /*8390*/  IMAD.MOV.U32 R13, RZ, RZ, RZ ;  /* 0x000000ffff0d7224 */ /* 0x000fe200078e00ff */
[----:B------:R-:W1:Y:S01]  /*83a0*/  LDCU.64 UR4, c[0x4][0x30] ;  /* 0x01000600ff0477ac */ /* 0x000e620008000a00 */
[----:B---3--:R-:W-:Y:S01]  /*83b0*/  IMAD.U32 R4, RZ, RZ, UR8 ;  /* 0x00000008ff047e24 */ /* 0x008fe2000f8e00ff */
[----:B------:R-:W-:Y:S01]  /*83c0*/  MOV R5, UR9 ;  /* 0x0000000900057c02 */ /* 0x000fe20008000f00 */
[----:B----4-:R-:W-:Y:S01]  /*83d0*/  IMAD.U32 R6, RZ, RZ, UR6 ;  /* 0x00000006ff067e24 */ /* 0x010fe2000f8e00ff */
[----:B------:R-:W-:Y:S01]  /*83e0*/  MOV R7, UR7 ;  /* 0x0000000700077c02 */ /* 0x000fe20008000f00 */
[----:B-1----:R-:W-:Y:S01]  /*83f0*/  IMAD.U32 R10, RZ, RZ, UR4 ;  /* 0x00000004ff0a7e24 */ /* 0x002fe2000f8e00ff */
[----:B------:R-:W-:-:S02]  /*8400*/  MOV R11, UR5 ;  /* 0x00000005000b7c02 */ /* 0x000fc40008000f00 */
[----:B------:R-:W-:-:S07]  /*8410*/  LEPC R20, `(.L_x_173) ;  /* 0x000000001014794e */ /* 0x000fce0000000000 */
[----:B--2--5:R-:W-:Y:S05]  /*8420*/  CALL.ABS.NOINC R14 ;  /* 0x000000000e007343 */ /* 0x024fea0003c00000 */
.L_x_173:
[----:B------:R-:W-:Y:S05]  /*8430*/  WARPSYNC.ALL ;  /* 0x0000000000007948 */ /* 0x000fea0003800000 */
[----:B------:R-:W-:Y:S02]  /*8440*/  R2UR UR4, R56 ;  /* 0x00000000380472ca */ /* 0x000fe400000e0000 */
[----:B------:R-:W-:Y:S02]  /*8450*/  ISETP.NE.AND P0, PT, R62, R58, PT ;  /* 0x0000003a3e00720c */ /* 0x000fe40003f05270 */
[----:B------:R-:W-:-:S09]  /*8460*/  FSETP.NEU.AND P1, PT, R63, 1, PT ;  /* 0x3f8000003f00780b */ /* 0x000fd20003f2d000 */
[----:B--2---:R-:W2:Y:S04]  /*8470*/  LDTM.x16 R40, tmem[UR4+0x120] ;  /* 0x00012004002879ee */ /* 0x004ea80008240000 */
        /* <DEDUP_REMOVED lines=25> */
.L_x_174:
        /* <DEDUP_REMOVED lines=21> */
.L_x_175:
        /* <DEDUP_REMOVED lines=30> */
.L_x_176:
[----:B------:R-:W-:Y:S05]  /*8940*/  WARPSYNC.ALL ;  /* 0x0000000000007948 */ /* 0x000fea0003800000 */
[----:B------:R-:W-:Y:S02]  /*8950*/  R2UR UR4, R56 ;  /* 0x00000000380472ca */ /* 0x000fe400000e0000 */
[----:B------:R-:W-:Y:S02]  /*8960*/  ISETP.NE.AND P0, PT, R62, R22, PT ;  /* 0x000000163e00720c */ /* 0x000fe40003f05270 */
[----:B------:R-:W-:-:S09]  /*8970*/  FSETP.NEU.AND P1, PT, R63, 1, PT ;  /* 0x3f8000003f00780b */ /* 0x000fd20003f2d000 */
[----:B------:R2:W-:Y:S04]  /*8980*/  STTM.x16 tmem[UR4+0x120], R40 ;  /* 0x00012028000079ed */ /* 0x0005e80008240004 */
        /* <DEDUP_REMOVED lines=8> */
[----:B------:R-:W-:Y:S06]  /*8a10*/  @!P0 BRA `(.L_x_177) ;  /* 0x0000000000408947 */ /* 0x000fec0003800000 */
        /* <DEDUP_REMOVED lines=16> */
.L_x_177:
[----:B------:R-:W-:Y:S05]  /*8b20*/  WARPSYNC.ALL ;  /* 0x0000000000007948 */ /* 0x000fea0003800000 */
[----:B------:R-:W-:-:S13]  /*8b30*/  R2UR UR4, R56 ;  /* 0x00000000380472ca */ /* 0x000fda00000e0000 */
[----:B------:R3:W-:Y:S02]  /*8b40*/  STTM.x16 tmem[UR4+0x130], R24 ;  /* 0x00013018000079ed */ /* 0x0007e40008240004 */
.L_x_169:
[----:B------:R-:W-:-:S09]  /*8b50*/  UISETP.NE.AND UP0, UPT, UR36, URZ, UPT ;  /* 0x000000ff2400728c */ /* 0x000fd2000bf05270 */
[----:B------:R-:W-:Y:S05]  /*8b60*/  BRA.U !UP0, `(.L_x_178) ;  /* 0x0000000108047547 */ /* 0x000fea000b800000 */
[----:B------:R-:W-:Y:S05]  /*8b70*/  BPT.TRAP 0x1 ;  /* 0x000000040000795c */ /* 0x000fea0000300000 */
.L_x_178:
[----:B------:R-:W-:Y:S02]  /*8b80*/  UIADD3 UR4, UPT, UPT, UR39, 0xe088, URZ ;  /* 0x0000e08827047890 */ /* 0x000fe4000fffe0ff */
[----:B------:R-:W-:Y:S02]  /*8b90*/  UISETP.NE.AND UP0, UPT, UR38, URZ, UPT ;  /* 0x000000ff2600728c */ /* 0x000fe4000bf05270 */
[----:B------:R-:W-:Y:S02]  /*8ba0*/  UPRMT UR4, UR40, 0x654, UR4 ;  /* 0x0000065428047896 */ /* 0x000fe40008000004 */
[----:B------:R-:W-:-:S07]  /*8bb0*/  ULOP3.LUT UR41, UR44, 0x1, URZ, 0x3c, !UPT ;  /* 0x000000012c297892 */ /* 0x000fce000f8e3cff */
[----:B------:R-:W-:Y:S01]  /*8bc0*/  SYNCS.ARRIVE.TRANS64.RED.A1T0 RZ, [UR4], RZ ;  /* 0x000000ffffff79a7 */ /* 0x000fe20008100404 */
[----:B------:R-:W4:Y:S01]  /*8bd0*/  FENCE.VIEW.ASYNC.T ;  /* 0x00000000000073c6 */ /* 0x000f220000000200 */
[----:B------:R-:W-:Y:S05]  /*8be0*/  BRA.U UP0, `(.L_x_179) ;  /* 0x0000000100087547 */ /* 0x000fea000b800000 */
[----:B------:R-:W-:Y:S05]  /*8bf0*/  BPT.TRAP 0x1 ;  /* 0x000000040000795c */ /* 0x000fea0000300000 */
[----:B------:R-:W-:Y:S05]  /*8c00*/  BPT.TRAP 0x1 ;  /* 0x000000040000795c */ /* 0x000fea0000300000 */
.L_x_179:
[----:B------:R-:W-:Y:S02]  /*8c10*/  UIADD3 UR4, UPT, UPT, UR39, 0xe0a0, URZ ;  /* 0x0000e0a027047890 */ /* 0x000fe4000fffe0ff */
[----:B------:R-:W-:Y:S02]  /*8c20*/  UISETP.NE.AND UP0, UPT, UR36, URZ, UPT ;  /* 0x000000ff2400728c */ /* 0x000fe4000bf05270 */
[----:B------:R-:W-:-:S09]  /*8c30*/  UPRMT UR4, UR40, 0x654, UR4 ;  /* 0x0000065428047896 */ /* 0x000fd20008000004 */
[----:B----4-:R-:W-:Y:S01]  /*8c40*/  SYNCS.ARRIVE.TRANS64.RED.A1T0 RZ, [UR4], RZ ;  /* 0x000000ffffff79a7 */ /* 0x010fe20008100404 */
[----:B------:R-:W-:Y:S05]  /*8c50*/  BRA.U !UP0, `(.L_x_180) ;  /* 0x0000000108047547 */ /* 0x000fea000b800000 */
[----:B------:R-:W-:Y:S05]  /*8c60*/  BPT.TRAP 0x1 ;  /* 0x000000040000795c */ /* 0x000fea0000300000 */
.L_x_180:
[----:B-1----:R-:W-:Y:S01]  /*8c70*/  IMAD.U32 R3, RZ, RZ, UR41 ;  /* 0x00000029ff037e24 */ /* 0x002fe2000f8e00ff */
[----:B------:R-:W-:-:S04]  /*8c80*/  ISETP.NE.AND P0, PT, R62, R60, PT ;  /* 0x0000003c3e00720c */ /* 0x000fc80003f05270 */
[----:B------:R-:W-:-:S04]  /*8c90*/  SHF.L.U32 R3, R3, 0x1f, RZ ;  /* 0x0000001f03037819 */ /* 0x000fc800000006ff */
[----:B------:R-:W1:Y:S02]  /*8ca0*/  SYNCS.PHASECHK.TRANS64.TRYWAIT P1, [UR39+0xe080], R3 ;  /* 0x00e08003ff0075a7 */ /* 0x000e640008021127 */
[----:B-1----:R-:W-:Y:S05]  /*8cb0*/  @!P1 BRA `(.L_x_181) ;  /* 0x0000009400009947 */ /* 0x002fea0003800000 */
.L_x_382:
[----:B------:R-:W-:Y:S05]  /*8cc0*/  @!P0 BRA `(.L_x_182) ;  /* 0x0000000000408947 */ /* 0x000fea0003800000 */
[----:B------:R-:W-:Y:S01]  /*8cd0*/  MOV R14, 0x8 ;  /* 0x00000008000e7802 */ /* 0x000fe20000000f00 */
[----:B------:R-:W4:Y:S01]  /*8ce0*/  LDCU.64 UR6, c[0x4][0xb0] ;  /* 0x01001600ff0677ac */ /* 0x000f220008000a00 */
[----:B------:R-:W-:Y:S02]  /*8cf0*/  HFMA2 R12, -RZ, RZ, 0, 5.9604644775390625e-08 ;  /* 0x00000001ff0c7431 */ /* 0x000fe400000001ff */
[----:B------:R-:W-:Y:S01]  /*8d00*/  IMAD.MOV.U32 R8, RZ, RZ, 0x192 ;  /* 0x00000192ff087424 */ /* 0x000fe200078e00ff */
[----:B------:R-:W5:Y:S01]  /*8d10*/  LDCU.64 UR4, c[0x4][0xb8] ;  /* 0x01001700ff0477ac */ /* 0x000f620008000a00 */
[----:B------:R-:W1:Y:S01]  /*8d20*/  LDC.64 R14, c[0x4][R14] ;  /* 0x010000000e0e7b82 */ /* 0x000e620000000a00 */
[----:B------:R-:W-:Y:S01]  /*8d30*/  IMAD.MOV.U32 R13, RZ, RZ, RZ ;  /* 0x000000ffff0d7224 */ /* 0x000fe200078e00ff */
[----:B------:R-:W2:Y:S01]  /*8d40*/  LDCU.64 UR8, c[0x4][0x28] ;  /* 0x01000500ff0877ac */ /* 0x000ea20008000a00 */
[----:B----4-:R-:W-:Y:S01]  /*8d50*/  IMAD.U32 R4, RZ, RZ, UR6 ;  /* 0x00000006ff047e24 */ /* 0x010fe2000f8e00ff */
[----:B------:R-:W-:Y:S01]  /*8d60*/  MOV R5, UR7 ;  /* 0x0000000700057c02 */ /* 0x000fe20008000f00 */
[----:B-----5:R-:W-:Y:S01]  /*8d70*/  IMAD.U32 R6, RZ, RZ, UR4 ;  /* 0x00000004ff067e24 */ /* 0x020fe2000f8e00ff */
[----:B------:R-:W-:Y:S01]  /*8d80*/  MOV R7, UR5 ;  /* 0x0000000500077c02 */ /* 0x000fe20008000f00 */
[----:B--2---:R-:W-:Y:S01]  /*8d90*/  IMAD.U32 R10, RZ, RZ, UR8 ;  /* 0x00000008ff0a7e24 */ /* 0x004fe2000f8e00ff */
[----:B------:R-:W-:-:S02]  /*8da0*/  MOV R11, UR9 ;  /* 0x00000009000b7c02 */ /* 0x000fc40008000f00 */
[----:B------:R-:W-:-:S07]  /*8db0*/  LEPC R20, `(.L_x_182) ;  /* 0x000000001014794e */ /* 0x000fce0000000000 */
[----:B-1-3--:R-:W-:Y:S05]  /*8dc0*/  CALL.ABS.NOINC R14 ;  /* 0x000000000e007343 */ /* 0x00afea0003c00000 */
.L_x_182:
[----:B------:R-:W-:Y:S05]  /*8dd0*/  WARPSYNC.ALL ;  /* 0x0000000000007948 */ /* 0x000fea0003800000 */
[----:B------:R-:W-:Y:S01]  /*8de0*/  R2UR UR4, R57 ;  /* 0x00000000390472ca */ /* 0x000fe200000e0000 */
[----:B------:R-:W-:Y:S01]  /*8df0*/  UISETP.NE.AND UP0, UPT, UR38, URZ, UPT ;  /* 0x000000ff2600728c */ /* 0x000fe2000bf05270 */
[----:B------:R-:W-:Y:S01]  /*8e00*/  PLOP3.LUT P0, PT, PT, PT, PT, 0x80, 0x8 ;  /* 0x000000000008781c */ /* 0x000fe20003f0f070 */
[----:B------:R-:W-:-:S10]  /*8e10*/  IMAD.MOV.U32 R63, RZ, RZ, 0x3f800000 ;  /* 0x3f800000ff3f7424 */ /* 0x000fd400078e00ff */
[----:B------:R-:W4:Y:S02]  /*8e20*/  LDTM.x2 R4, tmem[UR4] ;  /* 0x00000004000479ee */ /* 0x000f2400080c0000 */
[----:B----4-:R-:W-:-:S13]  /*8e30*/  FSETP.NEU.AND P2, PT, R4, R5, PT ;  /* 0x000000050400720b */ /* 0x010fda0003f4d000 */
        /* <DEDUP_REMOVED lines=11> */
.L_x_183:
[----:B------:R-:W-:Y:S01]  /*8ef0*/  IMAD.U32 R3, RZ, RZ, UR45 ;  /* 0x0000002dff037e24 */ /* 0x000fe2000f8e00ff */
[----:B------:R-:W-:-:S04]  /*8f00*/  FSETP.NEU.AND P1, PT, R63, 1, PT ;  /* 0x3f8000003f00780b */ /* 0x000fc80003f2d000 */
[----:B------:R-:W-:-:S04]  /*8f10*/  SHF.L.U32 R3, R3, 0x1f, RZ ;  /* 0x0000001f03037819 */ /* 0x000fc800000006ff */
[----:B------:R-:W1:Y:S02]  /*8f20*/  SYNCS.PHASECHK.TRANS64.TRYWAIT P0, [UR39+0xe098], R3 ;  /* 0x00e09803ff0075a7 */ /* 0x000e640008001127 */
[----:B-1----:R-:W-:Y:S05]  /*8f30*/  @!P0 BRA `(.L_x_184) ;  /* 0x0000009000788947 */ /* 0x002fea0003800000 */
.L_x_383:
[----:B------:R-:W-:-:S13]  /*8f40*/  VOTE.ANY P1, P1 ;  /* 0x0000000000ff7806 */ /* 0x000fda0000820100 */
[----:B------:R-:W-:Y:S05]  /*8f50*/  @!P1 BRA `(.L_x_185) ;  /* 0x0000000c00309947 */ /* 0x000fea0003800000 */
[----:B------:R-:W-:-:S13]  /*8f60*/  ISETP.NE.AND P0, PT, R62, R59, PT ;  /* 0x0000003b3e00720c */ /* 0x000fda0003f05270 */
        /* <DEDUP_REMOVED lines=17> */
.L_x_186:
[----:B------:R-:W-:Y:S05]  /*9080*/  WARPSYNC.ALL ;  /* 0x0000000000007948 */ /* 0x000fea0003800000 */
[----:B------:R-:W-:Y:S02]  /*9090*/  R2UR UR4, R56 ;  /* 0x00000000380472ca */ /* 0x000fe400000e0000 */
[----:B------:R-:W-:-:S11]  /*90a0*/  ISETP.NE.AND P0, PT, R62, R19, PT ;  /* 0x000000133e00720c */ /* 0x000fd60003f05270 */
[----:B--2---:R-:W2:Y:S02]  /*90b0*/  LDTM.x16 R40, tmem[UR4+0x180] ;  /* 0x00018004002879ee */ /* 0x004ea40008240000 */
[----:B--2---:R-:W-:Y:S05]  /*90c0*/  @!P0 BRA `(.L_x_187) ;  /* 0x0000000000408947 */ /* 0x004fea0003800000 */
[----:B------:R-:W-:Y:S01]  /*90d0*/  MOV R14, 0x8 ;  /* 0x00000008000e7802 */ /* 0x000fe20000000f00 */
[----:B------:R-:W2:Y:S01]  /*90e0*/  LDCU.64 UR8, c[0x4][0xb0] ;  /* 0x01001600ff0877ac */ /* 0x000ea20008000a00 */
[----:B------:R-:W-:Y:S02]  /*90f0*/  HFMA2 R12, -RZ, RZ, 0, 5.9604644775390625e-08 ;  /* 0x00000001ff0c7431 */ /* 0x000fe400000001ff */
[----:B------:R-:W-:Y:S01]  /*9100*/  IMAD.MOV.U32 R8, RZ, RZ, 0x192 ;  /* 0x00000192ff087424 */ /* 0x000fe200078e00ff */
[----:B------:R-:W4:Y:S01]  /*9110*/  LDCU.64 UR6, c[0x4][0xb8] ;  /* 0x01001700ff0677ac */ /* 0x000f220008000a00 */
[----:B------:R-:W5:Y:S01]  /*9120*/  LDC.64 R14, c[0x4][R14] ;  /* 0x010000000e0e7b82 */ /* 0x000f620000000a00 */
[----:B------:R-:W-:Y:S01]  /*9130*/  IMAD.MOV.U32 R13, RZ, RZ, RZ ;  /* 0x000000ffff0d7224 */ /* 0x000fe200078e00ff */
[----:B------:R-:W1:Y:S01]  /*9140*/  LDCU.64 UR4, c[0x4][0x30] ;  /* 0x01000600ff0477ac */ /* 0x000e620008000a00 */
[----:B--2---:R-:W-:Y:S01]  /*9150*/  IMAD.U32 R4, RZ, RZ, UR8 ;  /* 0x00000008ff047e24 */ /* 0x004fe2000f8e00ff */
[----:B------:R-:W-:Y:S01]  /*9160*/  MOV R5, UR9 ;  /* 0x0000000900057c02 */ /* 0x000fe20008000f00 */
[----:B----4-:R-:W-:Y:S01]  /*9170*/  IMAD.U32 R6, RZ, RZ, UR6 ;  /* 0x00000006ff067e24 */ /* 0x010fe2000f8e00ff */
[----:B------:R-:W-:Y:S01]  /*9180*/  MOV R7, UR7 ;  /* 0x0000000700077c02 */ /* 0x000fe20008000f00 */
[----:B-1----:R-:W-:Y:S01]  /*9190*/  IMAD.U32 R10, RZ, RZ, UR4 ;  /* 0x00000004ff0a7e24 */ /* 0x002fe2000f8e00ff */
[----:B------:R-:W-:-:S02]  /*91a0*/  MOV R11, UR5 ;  /* 0x00000005000b7c02 */ /* 0x000fc40008000f00 */
[----:B------:R-:W-:-:S07]  /*91b0*/  LEPC R20, `(.L_x_187) ;  /* 0x000000001014794e */ /* 0x000fce0000000000 */
[----:B---3-5:R-:W-:Y:S05]  /*91c0*/  CALL.ABS.NOINC R14 ;  /* 0x000000000e007343 */ /* 0x028fea0003c00000 */
.L_x_187:
[----:B------:R-:W-:Y:S05]  /*91d0*/  WARPSYNC.ALL ;  /* 0x0000000000007948 */ /* 0x000fea0003800000 */
[----:B------:R-:W-:Y:S02]  /*91e0*/  R2UR UR4, R56 ;  /* 0x00000000380472ca */ /* 0x000fe400000e0000 */
[----:B------:R-:W-:Y:S02]  /*91f0*/  ISETP.NE.AND P0, PT, R62, R59, PT ;  /* 0x0000003b3e00720c */ /* 0x000fe40003f05270 */
[----:B------:R-:W-:-:S09]  /*9200*/  FSETP.NEU.AND P1, PT, R63, 1, PT ;  /* 0x3f8000003f00780b */ /* 0x000fd20003f2d000 */
[----:B---3--:R-:W2:Y:S04]  /*9210*/  LDTM.x16 R24, tmem[UR4+0x190] ;  /* 0x00019004001879ee */ /* 0x008ea80008240000 */
        /* <DEDUP_REMOVED lines=25> */
.L_x_188:
        /* <DEDUP_REMOVED lines=21> */
.L_x_189:
        /* <DEDUP_REMOVED lines=30> */
.L_x_190:
        /* <DEDUP_REMOVED lines=21> */
.L_x_191:
        /* <DEDUP_REMOVED lines=30> */
.L_x_192:
        /* <DEDUP_REMOVED lines=30> */
.L_x_193:
[----:B------:R-:W-:Y:S05]  /*9bf0*/  WARPSYNC.ALL ;  /* 0x0000000000007948 */ /* 0x000fea0003800000 */
[----:B------:R-:W-:-:S13]  /*9c00*/  R2UR UR4, R56 ;  /* 0x00000000380472ca */ /* 0x000fda00000e0000 */
[----:B------:R4:W-:Y:S02]  /*9c10*/  STTM.x16 tmem[UR4+0x1b0], R24 ;  /* 0x0001b018000079ed */ /* 0x0009e40008240004 */
.L_x_185:
[----:B------:R-:W-:-:S09]  /*9c20*/  UISETP.NE.AND UP0, UPT, UR37, URZ, UPT ;  /* 0x000000ff2500728c */ /* 0x000fd2000bf05270 */
[----:B------:R-:W-:Y:S05]  /*9c30*/  BRA.U !UP0, `(.L_x_194) ;  /* 0x0000000108047547 */ /* 0x000fea000b800000 */
[----:B------:R-:W-:Y:S05]  /*9c40*/  BPT.TRAP 0x1 ;  /* 0x000000040000795c */ /* 0x000fea0000300000 */
.L_x_194:
[----:B------:R-:W-:Y:S02]  /*9c50*/  UPRMT UR4, UR40, 0x654, UR46 ;  /* 0x0000065428047896 */ /* 0x000fe4000800002e */
[----:B------:R-:W-:-:S07]  /*9c60*/  UISETP.NE.AND UP0, UPT, UR38, URZ, UPT ;  /* 0x000000ff2600728c */ /* 0x000fce000bf05270 */
[----:B------:R-:W-:Y:S01]  /*9c70*/  SYNCS.ARRIVE.TRANS64.RED.A1T0 RZ, [UR4], RZ ;  /* 0x000000ffffff79a7 */ /* 0x000fe20008100404 */
[----:B------:R-:W5:Y:S01]  /*9c80*/  FENCE.VIEW.ASYNC.T ;  /* 0x00000000000073c6 */ /* 0x000f620000000200 */
[----:B------:R-:W-:Y:S05]  /*9c90*/  BRA.U UP0, `(.L_x_195) ;  /* 0x0000000100087547 */ /* 0x000fea000b800000 */
[----:B------:R-:W-:Y:S05]  /*9ca0*/  BPT.TRAP 0x1 ;  /* 0x000000040000795c */ /* 0x000fea0000300000 */
[----:B------:R-:W-:Y:S05]  /*9cb0*/  BPT.TRAP 0x1 ;  /* 0x000000040000795c */ /* 0x000fea0000300000 */
.L_x_195:
[----:B------:R-:W-:Y:S02]  /*9cc0*/  UIADD3 UR5, UPT, UPT, UR39, 0xe0a8, URZ ;  /* 0x0000e0a827057890 */ /* 0x000fe4000fffe0ff */
[----:B------:R-:W-:Y:S02]  /*9cd0*/  UISETP.NE.AND UP0, UPT, UR47, URZ, UPT ;  /* 0x000000ff2f00728c */ /* 0x000fe4000bf05270 */
[----:B------:R-:W-:Y:S02]  /*9ce0*/  UPRMT UR5, UR40, 0x654, UR5 ;  /* 0x0000065428057896 */ /* 0x000fe40008000005 */
[----:B------:R-:W-:Y:S02]  /*9cf0*/  ULOP3.LUT UR45, UR45, 0x1, URZ, 0x3c, !UPT ;  /* 0x000000012d2d7892 */ /* 0x000fe4000f8e3cff */
[----:B------:R-:W-:-:S05]  /*9d00*/  ULOP3.LUT UR43, UR43, 0x1, URZ, 0x3c, !UPT ;  /* 0x000000012b2b7892 */ /* 0x000fca000f8e3cff */
[----:B-----5:R-:W-:Y:S01]  /*9d10*/  SYNCS.ARRIVE.TRANS64.RED.A1T0 RZ, [UR5], RZ ;  /* 0x000000ffffff79a7 */ /* 0x020fe20008100405 */
[----:B------:R-:W-:Y:S06]  /*9d20*/  BRA.U UP0, `(.L_x_196) ;  /* 0xffffffdd00c87547 */ /* 0x000fec000b83ffff */
.L_x_164:
[----:B------:R-:W-:-:S09]  /*9d30*/  UISETP.NE.AND UP0, UPT, UR36, URZ, UPT ;  /* 0x000000ff2400728c */ /* 0x000fd2000bf05270 */
[----:B------:R-:W-:Y:S05]  /*9d40*/  BRA.U !UP0, `(.L_x_197) ;  /* 0x0000000108047547 */ /* 0x000fea000b800000 */
[----:B------:R-:W-:Y:S05]  /*9d50*/  BPT.TRAP 0x1 ;  /* 0x000000040000795c */ /* 0x000fea0000300000 */
.L_x_197:
[----:B------:R-:W5:Y:S01]  /*9d60*/  S2UR UR41, SR_CgaCtaId ;  /* 0x00000000002979c3 */ /* 0x000f620000008800 */
[----:B------:R-:W-:Y:S01]  /*9d70*/  UMOV UR40, 0x400 ;  /* 0x0000040000287882 */ /* 0x000fe20000000000 */
[----:B------:R-:W-:Y:S02]  /*9d80*/  UISETP.NE.AND UP0, UPT, UR37, URZ, UPT ;  /* 0x000000ff2500728c */ /* 0x000fe4000bf05270 */
[----:B-----5:R-:W-:-:S04]  /*9d90*/  ULEA UR40, UR41, UR40, 0x18 ;  /* 0x0000002829287291 */ /* 0x020fc8000f8ec0ff */
[----:B------:R-:W-:-:S04]  /*9da0*/  UIADD3 UR39, UPT, UPT, UR40, 0xe088, URZ ;  /* 0x0000e08828277890 */ /* 0x000fc8000fffe0ff */
[----:B------:R-:W-:-:S09]  /*9db0*/  UPRMT UR5, UR41, 0x654, UR39 ;  /* 0x0000065429057896 */ /* 0x000fd20008000027 */
[----:B------:R-:W-:Y:S01]  /*9dc0*/  SYNCS.ARRIVE.TRANS64.RED.A1T0 RZ, [UR5], RZ ;  /* 0x000000ffffff79a7 */ /* 0x000fe20008100405 */
[----:B------:R-:W-:Y:S05]  /*9dd0*/  BRA.U !UP0, `(.L_x_198) ;  /* 0x0000000108047547 */ /* 0x000fea000b800000 */
[----:B------:R-:W-:Y:S05]  /*9de0*/  BPT.TRAP 0x1 ;  /* 0x000000040000795c */ /* 0x000fea0000300000 */
.L_x_198:
[----:B-1----:R-:W-:-:S04]  /*9df0*/  MOV R3, UR43 ;  /* 0x0000002b00037c02 */ /* 0x002fc80008000f00 */
[----:B------:R-:W-:-:S04]  /*9e00*/  SHF.L.U32 R3, R3, 0x1f, RZ ;  /* 0x0000001f03037819 */ /* 0x000fc800000006ff */
[----:B------:R-:W1:Y:S02]  /*9e10*/  SYNCS.PHASECHK.TRANS64.TRYWAIT P0, [UR40+0xe070], R3 ;  /* 0x00e07003ff0075a7 */ /* 0x000e640008001128 */
[----:B-1----:R-:W-:Y:S05]  /*9e20*/  @!P0 BRA `(.L_x_199) ;  /* 0x0000008000d48947 */ /* 0x002fea0003800000 */
.L_x_384:
[----:B------:R-:W-:Y:S01]  /*9e30*/  R2UR UR5, R56 ;  /* 0x00000000380572ca */ /* 0x000fe200000e0000 */
[----:B------:R-:W-:-:S12]  /*9e40*/  UISETP.NE.AND UP0, UPT, UR37, URZ, UPT ;  /* 0x000000ff2500728c */ /* 0x000fd8000bf05270 */
[----:B------:R-:W5:Y:S02]  /*9e50*/  LDTM.x2 R22, tmem[UR5] ;  /* 0x00000005001679ee */ /* 0x000f6400080c0000 */
[----:B-----5:R-:W-:Y:S05]  /*9e60*/  BRA.U !UP0, `(.L_x_200) ;  /* 0x0000000108047547 */ /* 0x020fea000b800000 */
[----:B------:R-:W-:Y:S05]  /*9e70*/  BPT.TRAP 0x1 ;  /* 0x000000040000795c */ /* 0x000fea0000300000 */
.L_x_200:
[----:B------:R-:W-:Y:S01]  /*9e80*/  SYNCS.ARRIVE.TRANS64.RED.A1T0 RZ, [UR4], RZ ;  /* 0x000000ffffff79a7 */ /* 0x000fe20008100404 */
[----:B------:R-:W-:-:S09]  /*9e90*/  UISETP.NE.AND UP0, UPT, UR38, URZ, UPT ;  /* 0x000000ff2600728c */ /* 0x000fd2000bf05270 */
[----:B------:R-:W-:Y:S05]  /*9ea0*/  BRA.U UP0, `(.L_x_201) ;  /* 0x0000000100047547 */ /* 0x000fea000b800000 */
[----:B------:R-:W-:Y:S05]  /*9eb0*/  BPT.TRAP 0x1 ;  /* 0x000000040000795c */ /* 0x000fea0000300000 */
.L_x_201:
[----:B-1----:R-:W-:-:S04]  /*9ec0*/  MOV R3, UR45 ;  /* 0x0000002d00037c02 */ /* 0x002fc80008000f00 */
[----:B------:R-:W-:-:S04]  /*9ed0*/  SHF.L.U32 R3, R3, 0x1f, RZ ;  /* 0x0000001f03037819 */ /* 0x000fc800000006ff */
[----:B------:R-:W1:Y:S02]  /*9ee0*/  SYNCS.PHASECHK.TRANS64.TRYWAIT P0, [UR40+0xe090], R3 ;  /* 0x00e09003ff0075a7 */ /* 0x000e640008001128 */
[----:B-1----:R-:W-:Y:S05]  /*9ef0*/  @!P0 BRA `(.L_x_202) ;  /* 0x0000008000b88947 */ /* 0x002fea0003800000 */
.L_x_385:
[----:B------:R-:W-:-:S09]  /*9f00*/  UISETP.NE.AND UP0, UPT, UR38, URZ, UPT ;  /* 0x000000ff2600728c */ /* 0x000fd2000bf05270 */
[----:B------:R-:W-:Y:S05]  /*9f10*/  BRA.U UP0, `(.L_x_203) ;  /* 0x0000000100047547 */ /* 0x000fea000b800000 */
[----:B------:R-:W-:Y:S05]  /*9f20*/  BPT.TRAP 0x1 ;  /* 0x000000040000795c */ /* 0x000fea0000300000 */
.L_x_203:
[----:B------:R-:W-:Y:S01]  /*9f30*/  MOV R5, 0x1 ;  /* 0x0000000100057802 */ /* 0x000fe20000000f00 */
[----:B-1----:R1:W5:Y:S03]  /*9f40*/  MUFU.RCP R3, R22 ;  /* 0x0000001600037308 */ /* 0x0023660000001000 */
[----:B------:R-:W-:-:S04]  /*9f50*/  SHF.L.U32 R5, R5, 0x1f, RZ ;  /* 0x0000001f05057819 */ /* 0x000fc800000006ff */
[----:B------:R-:W2:Y:S02]  /*9f60*/  SYNCS.PHASECHK.TRANS64.TRYWAIT P0, [UR40+0xe0c0], R5 ;  /* 0x00e0c005ff0075a7 */ /* 0x000ea40008001128 */
[----:B-12--5:R-:W-:Y:S05]  /*9f70*/  @!P0 BRA `(.L_x_204) ;  /* 0x0000008000b08947 */ /* 0x026fea0003800000 */
.L_x_386:
[----:B------:R-:W2:Y:S01]  /*9f80*/  LDCU UR4, c[0x0][0x708] ;  /* 0x0000e100ff0477ac */ /* 0x000ea20008000800 */
[----:B---34-:R-:W-:Y:S01]  /*9f90*/  FFMA R30, -R22, R3, 1 ;  /* 0x3f800000161e7423 */ /* 0x018fe20000000103 */
[----:B------:R-:W3:Y:S01]  /*9fa0*/  LDC R34, c[0x0][0x708] ;  /* 0x0001c200ff227b82 */ /* 0x000ee20000000800 */
[----:B------:R-:W-:Y:S02]  /*9fb0*/  BSSY.RECONVERGENT B2, `(.L_x_205) ;  /* 0x000000b000027945 */ /* 0x000fe40003800200 */
[----:B------:R-:W-:Y:S01]  /*9fc0*/  FFMA R30, R3, R30, R3 ;  /* 0x0000001e031e7223 */ /* 0x000fe20000000003 */
[----:B--2---:R-:W-:-:S03]  /*9fd0*/  MOV R3, UR4 ;  /* 0x0000000400037c02 */ /* 0x004fc60008000f00 */
[----:B-1----:R-:W-:Y:S01]  /*9fe0*/  FFMA R5, R30, UR4, RZ ;  /* 0x000000041e057c23 */ /* 0x002fe200080000ff */
[----:B------:R-:W1:Y:S03]  /*9ff0*/  FCHK P0, R3, R22 ;  /* 0x0000001603007302 */ /* 0x000e660000000000 */
[----:B------:R-:W-:-:S04]  /*a000*/  FFMA R0, -R22, R5, UR4 ;  /* 0x0000000416007e23 */ /* 0x000fc80008000105 */
[----:B------:R-:W-:Y:S01]  /*a010*/  FFMA R30, R30, R0, R5 ;  /* 0x000000001e1e7223 */ /* 0x000fe20000000005 */
[----:B-1----:R-:W-:Y:S05]  /*a020*/  @!P0 BRA `(.L_x_206) ;  /* 0x00000000000c8947 */ /* 0x002fea0003800000 */
[----:B------:R-:W-:Y:S02]  /*a030*/  MOV R4, 0xa050 ;  /* 0x0000a05000047802 */ /* 0x000fe40000000f00 */
[----:B---3--:R-:W-:Y:S05]  /*a040*/  CALL.REL.NOINC `($__internal_3_$__cuda_sm3x_div_rn_noftz_f32_slowpath) ;  /* 0x0000008c00107944 */ /* 0x008fea0003c00000 */
[----:B------:R-:W-:Y:S02]  /*a050*/  MOV R30, R32 ;  /* 0x00000020001e7202 */ /* 0x000fe40000000f00 */
.L_x_206:
[----:B------:R-:W-:Y:S05]  /*a060*/  BSYNC.RECONVERGENT B2 ;  /* 0x0000000000027941 */ /* 0x000fea0003800200 */
.L_x_205:
[----:B------:R-:W-:Y:S01]  /*a070*/  VIADD R4, R56, 0x100 ;  /* 0x0000010038047836 */ /* 0x000fe20000000000 */
[----:B------:R-:W-:Y:S02]  /*a080*/  SHF.R.U32.HI R0, RZ, 0x5, R16 ;  /* 0x00000005ff007819 */ /* 0x000fe40000011610 */
[----:B------:R-:W-:Y:S02]  /*a090*/  LOP3.LUT R24, R16, 0x1f, RZ, 0xc0, !PT ;  /* 0x0000001f10187812 */ /* 0x000fe400078ec0ff */
[----:B------:R-:W-:Y:S02]  /*a0a0*/  SHF.R.U32.HI R4, RZ, 0x15, R4 ;  /* 0x00000015ff047819 */ /* 0x000fe40000011604 */
[C---:B------:R-:W-:Y:S01]  /*a0b0*/  LOP3.LUT R25, R0.reuse, 0x3, RZ, 0xc0, !PT ;  /* 0x0000000300197812 */ /* 0x040fe200078ec0ff */
[----:B------:R-:W-:-:S03]  /*a0c0*/  IMAD.SHL.U32 R0, R0, 0x800, RZ ;  /* 0x0000080000007824 */ /* 0x000fc600078e00ff */
[----:B------:R-:W-:Y:S02]  /*a0d0*/  ISETP.NE.AND P0, PT, R25, R4, PT ;  /* 0x000000041900720c */ /* 0x000fe40003f05270 */
[----:B------:R-:W-:-:S05]  /*a0e0*/  LOP3.LUT R3, R0, 0x1800, RZ, 0xc0, !PT ;  /* 0x0000180000037812 */ /* 0x000fca00078ec0ff */
[----:B------:R-:W-:-:S06]  /*a0f0*/  IMAD R24, R24, 0x40, R3 ;  /* 0x0000004018187824 */ /* 0x000fcc00078e0203 */
[----:B------:R-:W-:Y:S05]  /*a100*/  @!P0 BRA `(.L_x_207) ;  /* 0x0000000000408947 */ /* 0x000fea0003800000 */
[----:B------:R-:W-:Y:S01]  /*a110*/  MOV R14, 0x8 ;  /* 0x00000008000e7802 */ /* 0x000fe20000000f00 */
[----:B------:R-:W1:Y:S01]  /*a120*/  LDCU.64 UR6, c[0x4][0xb0] ;  /* 0x01001600ff0677ac */ /* 0x000e620008000a00 */
[----:B------:R-:W-:Y:S02]  /*a130*/  HFMA2 R12, -RZ, RZ, 0, 5.9604644775390625e-08 ;  /* 0x00000001ff0c7431 */ /* 0x000fe400000001ff */
[----:B------:R-:W-:Y:S01]  /*a140*/  IMAD.MOV.U32 R8, RZ, RZ, 0x192 ;  /* 0x00000192ff087424 */ /* 0x000fe200078e00ff */
[----:B------:R-:W2:Y:S01]  /*a150*/  LDCU.64 UR4, c[0x4][0xb8] ;  /* 0x01001700ff0477ac */ /* 0x000ea20008000a00 */
[----:B------:R-:W4:Y:S01]  /*a160*/  LDC.64 R14, c[0x4][R14] ;  /* 0x010000000e0e7b82 */ /* 0x000f220000000a00 */
[----:B------:R-:W-:Y:S01]  /*a170*/  IMAD.MOV.U32 R13, RZ, RZ, RZ ;  /* 0x000000ffff0d7224 */ /* 0x000fe200078e00ff */
[----:B------:R-:W5:Y:S01]  /*a180*/  LDCU.64 UR8, c[0x4][0x40] ;  /* 0x01000800ff0877ac */ /* 0x000f620008000a00 */
[----:B-1----:R-:W-:Y:S01]  /*a190*/  IMAD.U32 R4, RZ, RZ, UR6 ;  /* 0x00000006ff047e24 */ /* 0x002fe2000f8e00ff */
[----:B------:R-:W-:Y:S01]  /*a1a0*/  MOV R5, UR7 ;  /* 0x0000000700057c02 */ /* 0x000fe20008000f00 */
[----:B--2---:R-:W-:Y:S01]  /*a1b0*/  IMAD.U32 R6, RZ, RZ, UR4 ;  /* 0x00000004ff067e24 */ /* 0x004fe2000f8e00ff */
[----:B------:R-:W-:Y:S01]  /*a1c0*/  MOV R7, UR5 ;  /* 0x0000000500077c02 */ /* 0x000fe20008000f00 */
[----:B-----5:R-:W-:Y:S01]  /*a1d0*/  IMAD.U32 R10, RZ, RZ, UR8 ;  /* 0x00000008ff0a7e24 */ /* 0x020fe2000f8e00ff */
[----:B------:R-:W-:-:S02]  /*a1e0*/  MOV R11, UR9 ;  /* 0x00000009000b7c02 */ /* 0x000fc40008000f00 */
[----:B------:R-:W-:-:S07]  /*a1f0*/  LEPC R20, `(.L_x_207) ;  /* 0x000000001014794e */ /* 0x000fce0000000000 */
[----:B---34-:R-:W-:Y:S05]  /*a200*/  CALL.ABS.NOINC R14 ;  /* 0x000000000e007343 */ /* 0x018fea0003c00000 */
.L_x_207:
[----:B------:R-:W1:Y:S01]  /*a210*/  S2UR UR4, SR_SWINHI ;  /* 0x00000000000479c3 */ /* 0x000e620000002f00 */
[----:B------:R-:W-:Y:S01]  /*a220*/  UMOV UR6, UR40 ;  /* 0x0000002800067c82 */ /* 0x000fe20008000000 */
[----:B-1----:R-:W-:Y:S01]  /*a230*/  UMOV UR7, UR4 ;  /* 0x0000000400077c82 */ /* 0x002fe20008000000 */
[----:B------:R-:W-:-:S05]  /*a240*/  LEA R24, P0, R24, UR6, 0x1 ;  /* 0x0000000618187c11 */ /* 0x000fca000f8008ff */
[----:B------:R-:W-:Y:S01]  /*a250*/  IMAD.X R27, RZ, RZ, UR7, P0 ;  /* 0x00000007ff1b7e24 */ /* 0x000fe200080e06ff */
[----:B------:R-:W-:Y:S05]  /*a260*/  WARPSYNC.ALL ;  /* 0x0000000000007948 */ /* 0x000fea0003800000 */
[----:B------:R-:W-:Y:S02]  /*a270*/  R2UR UR4, R56 ;  /* 0x00000000380472ca */ /* 0x000fe400000e0000 */
[----:B------:R-:W-:-:S05]  /*a280*/  IADD3 R3, P0, PT, R24, 0x10, RZ ;  /* 0x0000001018037810 */ /* 0x000fca0007f1e0ff */
[----:B------:R-:W-:-:S05]  /*a290*/  IMAD.X R33, RZ, RZ, R27, P0 ;  /* 0x000000ffff217224 */ /* 0x000fca00000e061b */
[C---:B------:R-:W-:Y:S01]  /*a2a0*/  SHF.R.U64 R0, R3.reuse, 0x3, R33 ;  /* 0x0000000303007819 */ /* 0x040fe20000001221 */
[----:B------:R-:W1:Y:S03]  /*a2b0*/  LDTM.x16 R4, tmem[UR4+0x100] ;  /* 0x00010004000479ee */ /* 0x000e660008240000 */
[----:B------:R-:W-:Y:S01]  /*a2c0*/  LOP3.LUT R32, R3, 0x70, R0, 0x78, !PT ;  /* 0x0000007003207812 */ /* 0x000fe200078e7800 */
[----:B------:R-:W-:Y:S01]  /*a2d0*/  VIADD R0, R56, 0x110 ;  /* 0x0000011038007836 */ /* 0x000fe20000000000 */
[----:B------:R-:W-:-:S04]  /*a2e0*/  SHF.R.U64 R3, R24, 0x3, R27 ;  /* 0x0000000318037819 */ /* 0x000fc8000000121b */
[----:B------:R-:W-:Y:S02]  /*a2f0*/  LOP3.LUT R26, R24, 0x70, R3, 0x78, !PT ;  /* 0x00000070181a7812 */ /* 0x000fe400078e7803 */
[----:B------:R-:W-:-:S04]  /*a300*/  SHF.R.U32.HI R0, RZ, 0x15, R0 ;  /* 0x00000015ff007819 */ /* 0x000fc80000011600 */
[----:B------:R-:W-:Y:S01]  /*a310*/  ISETP.NE.AND P0, PT, R25, R0, PT ;  /* 0x000000001900720c */ /* 0x000fe20003f05270 */
[C---:B-1----:R-:W-:Y:S02]  /*a320*/  FMUL2 R4, R30.reuse.F32, R4.F32x2.HI_LO ;  /* 0x000000041e04724a */ /* 0x042fe40000040000 */
[C---:B------:R-:W-:Y:S02]  /*a330*/  FMUL2 R6, R30.reuse.F32, R6.F32x2.HI_LO ;  /* 0x000000061e06724a */ /* 0x040fe40000040000 */
[C---:B------:R-:W-:Y:S01]  /*a340*/  FMUL2 R20, R30.reuse.F32, R8.F32x2.HI_LO ;  /* 0x000000081e14724a */ /* 0x040fe20000040000 */
[----:B------:R-:W-:Y:S01]  /*a350*/  F2FP.F16.F32.PACK_AB R8, R5, R4 ;  /* 0x000000040508723e */ /* 0x000fe200000000ff */
        /* <DEDUP_REMOVED lines=8> */
[----:B------:R-:W-:Y:S01]  /*a3e0*/  FMUL2 R18, R30.F32, R18.F32x2.HI_LO ;  /* 0x000000121e12724a */ /* 0x000fe20000040000 */
[----:B------:R-:W-:Y:S01]  /*a3f0*/  F2FP.F16.F32.PACK_AB R5, R15, R14 ;  /* 0x0000000e0f05723e */ /* 0x000fe200000000ff */
[----:B------:R1:W-:Y:S01]  /*a400*/  ST.E.128 desc[UR48][R26.64], R8 ;  /* 0x000000081a007985 */ /* 0x0003e2000c101d30 */
[----:B------:R-:W-:-:S02]  /*a410*/  F2FP.F16.F32.PACK_AB R6, R17, R16 ;  /* 0x000000101106723e */ /* 0x000fc400000000ff */
[----:B------:R-:W-:-:S05]  /*a420*/  F2FP.F16.F32.PACK_AB R7, R19, R18 ;  /* 0x000000121307723e */ /* 0x000fca00000000ff */
[----:B------:R1:W-:Y:S01]  /*a430*/  ST.E.128 desc[UR48][R32.64], R4 ;  /* 0x0000000420007985 */ /* 0x0003e2000c101d30 */
[----:B------:R-:W-:Y:S05]  /*a440*/  @!P0 BRA `(.L_x_208) ;  /* 0x0000000000408947 */ /* 0x000fea0003800000 */
[----:B------:R-:W-:Y:S01]  /*a450*/  MOV R14, 0x8 ;  /* 0x00000008000e7802 */ /* 0x000fe20000000f00 */
[----:B------:R-:W2:Y:S01]  /*a460*/  LDCU.64 UR8, c[0x4][0xb0] ;  /* 0x01001600ff0877ac */ /* 0x000ea20008000a00 */
[----:B------:R-:W-:Y:S02]  /*a470*/  HFMA2 R12, -RZ, RZ, 0, 5.9604644775390625e-08 ;  /* 0x00000001ff0c7431 */ /* 0x000fe400000001ff */
[----:B-1----:R-:W-:Y:S01]  /*a480*/  IMAD.MOV.U32 R8, RZ, RZ, 0x192 ;  /* 0x00000192ff087424 */ /* 0x002fe200078e00ff */
[----:B------:R-:W1:Y:S01]  /*a490*/  LDCU.64 UR6, c[0x4][0xb8] ;  /* 0x01001700ff0677ac */ /* 0x000e620008000a00 */
[----:B------:R-:W4:Y:S01]  /*a4a0*/  LDC.64 R14, c[0x4][R14] ;  /* 0x010000000e0e7b82 */ /* 0x000f220000000a00 */
[----:B------:R-:W-:Y:S01]  /*a4b0*/  IMAD.MOV.U32 R13, RZ, RZ, RZ ;  /* 0x000000ffff0d7224 */ /* 0x000fe200078e00ff */
[----:B------:R-:W5:Y:S01]  /*a4c0*/  LDCU.64 UR4, c[0x4][0x40] ;  /* 0x01000800ff0477ac */ /* 0x000f620008000a00 */
[----:B--2---:R-:W-:Y:S01]  /*a4d0*/  IMAD.U32 R4, RZ, RZ, UR8 ;  /* 0x00000008ff047e24 */ /* 0x004fe2000f8e00ff */
[----:B------:R-:W-:Y:S01]  /*a4e0*/  MOV R5, UR9 ;  /* 0x0000000900057c02 */ /* 0x000fe20008000f00 */
[----:B-1----:R-:W-:Y:S01]  /*a4f0*/  IMAD.U32 R6, RZ, RZ, UR6 ;  /* 0x00000006ff067e24 */ /* 0x002fe2000f8e00ff */
[----:B------:R-:W-:Y:S01]  /*a500*/  MOV R7, UR7 ;  /* 0x0000000700077c02 */ /* 0x000fe20008000f00 */
[----:B-----5:R-:W-:Y:S01]  /*a510*/  IMAD.U32 R10, RZ, RZ, UR4 ;  /* 0x00000004ff0a7e24 */ /* 0x020fe2000f8e00ff */
[----:B------:R-:W-:-:S02]  /*a520*/  MOV R11, UR5 ;  /* 0x00000005000b7c02 */ /* 0x000fc40008000f00 */
[----:B------:R-:W-:-:S07]  /*a530*/  LEPC R20, `(.L_x_208) ;  /* 0x000000001014794e */ /* 0x000fce0000000000 */
[----:B---34-:R-:W-:Y:S05]  /*a540*/  CALL.ABS.NOINC R14 ;  /* 0x000000000e007343 */ /* 0x018fea0003c00000 */
.L_x_208:
[----:B------:R-:W-:Y:S05]  /*a550*/  WARPSYNC.ALL ;  /* 0x0000000000007948 */ /* 0x000fea0003800000 */
[----:B------:R-:W-:Y:S02]  /*a560*/  R2UR UR4, R56 ;  /* 0x00000000380472ca */ /* 0x000fe400000e0000 */
[C---:B------:R-:W-:Y:S02]  /*a570*/  IADD3 R31, P0, PT, R24.reuse, 0x30, RZ ;  /* 0x00000030181f7810 */ /* 0x040fe40007f1e0ff */
[----:B------:R-:W-:-:S03]  /*a580*/  IADD3 R3, P1, PT, R24, 0x20, RZ ;  /* 0x0000002018037810 */ /* 0x000fc60007f3e0ff */
[--C-:B------:R-:W-:Y:S02]  /*a590*/  IMAD.X R37, RZ, RZ, R27.reuse, P0 ;  /* 0x000000ffff257224 */ /* 0x100fe400000e061b */
[----:B-1----:R-:W-:-:S04]  /*a5a0*/  IMAD.X R33, RZ, RZ, R27, P1 ;  /* 0x000000ffff217224 */ /* 0x002fc800008e061b */
[----:B------:R-:W1:Y:S01]  /*a5b0*/  LDTM.x16 R4, tmem[UR4+0x110] ;  /* 0x00011004000479ee */ /* 0x000e620008240000 */
[----:B------:R-:W-:-:S04]  /*a5c0*/  SHF.R.U64 R0, R3, 0x3, R33 ;  /* 0x0000000303007819 */ /* 0x000fc80000001221 */
[----:B------:R-:W-:Y:S01]  /*a5d0*/  LOP3.LUT R32, R3, 0x70, R0, 0x78, !PT ;  /* 0x0000007003207812 */ /* 0x000fe200078e7800 */
[----:B------:R-:W-:-:S05]  /*a5e0*/  VIADD R0, R56, 0x120 ;  /* 0x0000012038007836 */ /* 0x000fca0000000000 */
[----:B------:R-:W-:-:S04]  /*a5f0*/  SHF.R.U32.HI R0, RZ, 0x15, R0 ;  /* 0x00000015ff007819 */ /* 0x000fc80000011600 */
[----:B------:R-:W-:Y:S01]  /*a600*/  ISETP.NE.AND P0, PT, R25, R0, PT ;  /* 0x000000001900720c */ /* 0x000fe20003f05270 */
[C---:B-1----:R-:W-:Y:S01]  /*a610*/  FMUL2 R20, R30.reuse.F32, R8.F32x2.HI_LO ;  /* 0x000000081e14724a */ /* 0x042fe20000040000 */
[C---:B------:R-:W-:Y:S01]  /*a620*/  SHF.R.U64 R8, R31.reuse, 0x3, R37 ;  /* 0x000000031f087819 */ /* 0x040fe20000001225 */
[C---:B------:R-:W-:Y:S02]  /*a630*/  FMUL2 R4, R30.reuse.F32, R4.F32x2.HI_LO ;  /* 0x000000041e04724a */ /* 0x040fe40000040000 */
[C---:B------:R-:W-:Y:S01]  /*a640*/  FMUL2 R6, R30.reuse.F32, R6.F32x2.HI_LO ;  /* 0x000000061e06724a */ /* 0x040fe20000040000 */
[----:B------:R-:W-:Y:S01]  /*a650*/  LOP3.LUT R36, R31, 0x70, R8, 0x78, !PT ;  /* 0x000000701f247812 */ /* 0x000fe200078e7808 */
        /* <DEDUP_REMOVED lines=9> */
[----:B------:R-:W-:-:S02]  /*a6f0*/  F2FP.F16.F32.PACK_AB R4, R13, R12 ;  /* 0x0000000c0d04723e */ /* 0x000fc400000000ff */
[----:B------:R-:W-:Y:S01]  /*a700*/  F2FP.F16.F32.PACK_AB R5, R15, R14 ;  /* 0x0000000e0f05723e */ /* 0x000fe200000000ff */
[----:B------:R1:W-:Y:S01]  /*a710*/  ST.E.128 desc[UR48][R32.64], R8 ;  /* 0x0000000820007985 */ /* 0x0003e2000c101d30 */
[----:B------:R-:W-:Y:S02]  /*a720*/  F2FP.F16.F32.PACK_AB R6, R17, R16 ;  /* 0x000000101106723e */ /* 0x000fe400000000ff */
        /* <DEDUP_REMOVED lines=19> */
.L_x_209:
[----:B------:R-:W-:Y:S05]  /*a860*/  WARPSYNC.ALL ;  /* 0x0000000000007948 */ /* 0x000fea0003800000 */
[----:B------:R-:W-:Y:S02]  /*a870*/  R2UR UR4, R56 ;  /* 0x00000000380472ca */ /* 0x000fe400000e0000 */
[C---:B------:R-:W-:Y:S02]  /*a880*/  IADD3 R31, P0, PT, R24.reuse, 0x50, RZ ;  /* 0x00000050181f7810 */ /* 0x040fe40007f1e0ff */
[----:B------:R-:W-:-:S03]  /*a890*/  IADD3 R3, P1, PT, R24, 0x40, RZ ;  /* 0x0000004018037810 */ /* 0x000fc60007f3e0ff */
[--C-:B-1----:R-:W-:Y:S02]  /*a8a0*/  IMAD.X R37, RZ, RZ, R27.reuse, P0 ;  /* 0x000000ffff257224 */ /* 0x102fe400000e061b */
[----:B------:R-:W-:-:S04]  /*a8b0*/  IMAD.X R33, RZ, RZ, R27, P1 ;  /* 0x000000ffff217224 */ /* 0x000fc800008e061b */
        /* <DEDUP_REMOVED lines=43> */
.L_x_210:
[----:B------:R-:W-:Y:S05]  /*ab70*/  WARPSYNC.ALL ;  /* 0x0000000000007948 */ /* 0x000fea0003800000 */
[----:B------:R-:W-:Y:S01]  /*ab80*/  R2UR UR4, R56 ;  /* 0x00000000380472ca */ /* 0x000fe200000e0000 */
[----:B-1----:R-:W1:Y:S01]  /*ab90*/  S2R R33, SR_CTAID.X ;  /* 0x0000000000217919 */ /* 0x002e620000002500 */
[C---:B------:R-:W-:Y:S02]  /*aba0*/  IADD3 R31, P0, PT, R24.reuse, 0x70, RZ ;  /* 0x00000070181f7810 */ /* 0x040fe40007f1e0ff */
[----:B------:R-:W-:-:S03]  /*abb0*/  IADD3 R3, P1, PT, R24, 0x60, RZ ;  /* 0x0000006018037810 */ /* 0x000fc60007f3e0ff */
[--C-:B------:R-:W-:Y:S02]  /*abc0*/  IMAD.X R39, RZ, RZ, R27.reuse, P0 ;  /* 0x000000ffff277224 */ /* 0x100fe400000e061b */
[----:B------:R-:W-:-:S04]  /*abd0*/  IMAD.X R37, RZ, RZ, R27, P1 ;  /* 0x000000ffff257224 */ /* 0x000fc800008e061b */
[----:B------:R-:W2:Y:S01]  /*abe0*/  LDTM.x16 R4, tmem[UR4+0x130] ;  /* 0x00013004000479ee */ /* 0x000ea20008240000 */
[----:B------:R-:W4:Y:S01]  /*abf0*/  LDCU.64 UR4, c[0x0][0x880] ;  /* 0x00011000ff0477ac */ /* 0x000f220008000a00 */
[----:B------:R-:W-:-:S04]  /*ac00*/  SHF.R.U64 R0, R3, 0x3, R37 ;  /* 0x0000000303007819 */ /* 0x000fc80000001225 */
[----:B------:R-:W-:Y:S01]  /*ac10*/  LOP3.LUT R36, R3, 0x70, R0, 0x78, !PT ;  /* 0x0000007003247812 */ /* 0x000fe200078e7800 */
[----:B----4-:R-:W-:-:S04]  /*ac20*/  UISETP.NE.U32.AND UP0, UPT, UR4, URZ, UPT ;  /* 0x000000ff0400728c */ /* 0x010fc8000bf05070 */
[----:B------:R-:W-:Y:S01]  /*ac30*/  UISETP.NE.AND.EX UP0, UPT, UR5, URZ, UPT, UP0 ;  /* 0x000000ff0500728c */ /* 0x000fe2000bf05300 */
[C---:B--2---:R-:W-:Y:S01]  /*ac40*/  FMUL2 R20, R30.reuse.F32, R8.F32x2.HI_LO ;  /* 0x000000081e14724a */ /* 0x044fe20000040000 */
        /* <DEDUP_REMOVED lines=14> */
[----:B------:R-:W2:Y:S01]  /*ad30*/  S2R R31, SR_CTAID.Z ;  /* 0x00000000001f7919 */ /* 0x000ea20000002700 */
[----:B------:R-:W-:-:S02]  /*ad40*/  F2FP.F16.F32.PACK_AB R5, R15, R14 ;  /* 0x0000000e0f05723e */ /* 0x000fc400000000ff */
[----:B------:R-:W-:Y:S01]  /*ad50*/  F2FP.F16.F32.PACK_AB R6, R17, R16 ;  /* 0x000000101106723e */ /* 0x000fe200000000ff */
[----:B------:R4:W-:Y:S01]  /*ad60*/  ST.E.128 desc[UR48][R36.64], R8 ;  /* 0x0000000824007985 */ /* 0x0009e2000c101d30 */
[----:B------:R-:W-:Y:S01]  /*ad70*/  F2FP.F16.F32.PACK_AB R7, R19, R18 ;  /* 0x000000121307723e */ /* 0x000fe200000000ff */
[----:B------:R-:W5:Y:S04]  /*ad80*/  S2R R30, SR_CTAID.Y ;  /* 0x00000000001e7919 */ /* 0x000f680000002600 */
[----:B------:R4:W-:Y:S01]  /*ad90*/  ST.E.128 desc[UR48][R38.64], R4 ;  /* 0x0000000426007985 */ /* 0x0009e2000c101d30 */
[----:B------:R-:W-:Y:S01]  /*ada0*/  @!PT LDS RZ, [RZ] ;  /* 0x00000000fffff984 */ /* 0x000fe20000000800 */
[----:B------:R-:W-:Y:S01]  /*adb0*/  @!PT LDS RZ, [RZ] ;  /* 0x00000000fffff984 */ /* 0x000fe20000000800 */
[----:B------:R-:W-:Y:S01]  /*adc0*/  @!PT LDS RZ, [RZ] ;  /* 0x00000000fffff984 */ /* 0x000fe20000000800 */
[----:B------:R-:W-:Y:S01]  /*add0*/  @!PT LDS RZ, [RZ] ;  /* 0x00000000fffff984 */ /* 0x000fe20000000800 */
[----:B------:R3:W-:Y:S06]  /*ade0*/  MEMBAR.ALL.CTA ;  /* 0x0000000000007992 */ /* 0x0007ec0000008000 */
[----:B---3--:R-:W3:Y:S01]  /*adf0*/  FENCE.VIEW.ASYNC.S ;  /* 0x00000000000073c6 */ /* 0x008ee20000000000 */
[----:B-1----:R-:W-:Y:S05]  /*ae00*/  BRA.U !UP0, `(.L_x_211) ;  /* 0x0000000108fc7547 */ /* 0x002fea000b800000 */
[C---:B------:R-:W-:Y:S01]  /*ae10*/  FSETP.GEU.AND P0, PT, R22.reuse, 1.175494350822287508e-38, PT ;  /* 0x008000001600780b */ /* 0x040fe20003f0e000 */
[----:B------:R-:W1:Y:S01]  /*ae20*/  LDCU UR4, c[0x0][0x380] ;  /* 0x00007000ff0477ac */ /* 0x000e620008000800 */
[----:B------:R-:W-:Y:S01]  /*ae30*/  MOV R0, 0x3e055027 ;  /* 0x3e05502700007802 */ /* 0x000fe20000000f00 */
[----:B------:R-:W-:Y:S01]  /*ae40*/  BSSY.RECONVERGENT B0, `(.L_x_211) ;  /* 0x000003b000007945 */ /* 0x000fe20003800200 */
[----:B----4-:R-:W-:Y:S01]  /*ae50*/  FSEL R5, RZ, -23, P0 ;  /* 0xc1b80000ff057808 */ /* 0x010fe20000000000 */
[----:B------:R-:W4:Y:S08]  /*ae60*/  LDCU UR5, c[0x0][0x700] ;  /* 0x0000e000ff0577ac */ /* 0x000f300008000800 */
[----:B------:R-:W-:-:S05]  /*ae70*/  @!P0 FMUL R22, R22, 8388608 ;  /* 0x4b00000016168820 */ /* 0x000fca0000400000 */
[C---:B------:R-:W-:Y:S02]  /*ae80*/  IADD3 R7, PT, PT, R22.reuse, -0x3f2aaaab, RZ ;  /* 0xc0d5555516077810 */ /* 0x040fe40007ffe0ff */
[C---:B------:R-:W-:Y:S02]  /*ae90*/  ISETP.GT.U32.AND P0, PT, R22.reuse, 0x7f7fffff, PT ;  /* 0x7f7fffff1600780c */ /* 0x040fe40003f04070 */
[----:B------:R-:W-:Y:S02]  /*aea0*/  LOP3.LUT R7, R7, 0xff800000, RZ, 0xc0, !PT ;  /* 0xff80000007077812 */ /* 0x000fe400078ec0ff */
[C---:B------:R-:W-:Y:S02]  /*aeb0*/  FSETP.NEU.AND P1, PT, R22.reuse, RZ, PT ;  /* 0x000000ff1600720b */ /* 0x040fe40003f2d000 */
[-C--:B------:R-:W-:Y:S02]  /*aec0*/  IADD3 R3, PT, PT, R22, -R7.reuse, RZ ;  /* 0x8000000716037210 */ /* 0x080fe40007ffe0ff */
[----:B------:R-:W-:-:S03]  /*aed0*/  I2FP.F32.S32 R4, R7 ;  /* 0x0000000700047245 */ /* 0x000fc60000201400 */
[----:B------:R-:W-:Y:S02]  /*aee0*/  FADD R3, R3, -1 ;  /* 0xbf80000003037421 */ /* 0x000fe40000000000 */
[----:B------:R-:W-:Y:S02]  /*aef0*/  FFMA R4, R4, 1.1920928955078125e-07, R5 ;  /* 0x3400000004047823 */ /* 0x000fe40000000005 */
[----:B------:R-:W-:-:S04]  /*af00*/  FFMA R0, R3, -R0, 0.14084610342979431152 ;  /* 0x3e1039f603007423 */ /* 0x000fc80000000800 */
[----:B------:R-:W-:-:S04]  /*af10*/  FFMA R0, R3, R0, -0.12148627638816833496 ;  /* 0xbdf8cdcc03007423 */ /* 0x000fc80000000000 */
[----:B------:R-:W-:-:S04]  /*af20*/  FFMA R0, R3, R0, 0.13980610668659210205 ;  /* 0x3e0f295503007423 */ /* 0x000fc80000000000 */
[----:B------:R-:W-:-:S04]  /*af30*/  FFMA R0, R3, R0, -0.16684235632419586182 ;  /* 0xbe2ad8b903007423 */ /* 0x000fc80000000000 */
[----:B------:R-:W-:-:S04]  /*af40*/  FFMA R0, R3, R0, 0.20012299716472625732 ;  /* 0x3e4ced0b03007423 */ /* 0x000fc80000000000 */
[----:B------:R-:W-:-:S04]  /*af50*/  FFMA R0, R3, R0, -0.24999669194221496582 ;  /* 0xbe7fff2203007423 */ /* 0x000fc80000000000 */
[----:B------:R-:W-:-:S04]  /*af60*/  FFMA R0, R3, R0, 0.33333182334899902344 ;  /* 0x3eaaaa7803007423 */ /* 0x000fc80000000000 */
[----:B------:R-:W-:-:S04]  /*af70*/  FFMA R0, R3, R0, -0.5 ;  /* 0xbf00000003007423 */ /* 0x000fc80000000000 */
[----:B------:R-:W-:-:S04]  /*af80*/  FMUL R0, R3, R0 ;  /* 0x0000000003007220 */ /* 0x000fc80000400000 */
[----:B------:R-:W-:Y:S01]  /*af90*/  FFMA R5, R3, R0, R3 ;  /* 0x0000000003057223 */ /* 0x000fe20000000003 */
[----:B------:R-:W-:Y:S02]  /*afa0*/  MOV R3, 0x7f800000 ;  /* 0x7f80000000037802 */ /* 0x000fe40000000f00 */
[----:B------:R-:W-:Y:S01]  /*afb0*/  LEA R0, R33, R2, 0x8 ;  /* 0x0000000221007211 */ /* 0x000fe200078e40ff */
[----:B------:R-:W-:Y:S02]  /*afc0*/  FFMA R4, R4, 0.69314718246459960938, R5 ;  /* 0x3f31721804047823 */ /* 0x000fe40000000005 */
[----:B------:R-:W-:Y:S01]  /*afd0*/  @P0 FFMA R4, R22, R3, +INF ;  /* 0x7f80000016040423 */ /* 0x000fe20000000003 */
[----:B-1----:R-:W-:-:S04]  /*afe0*/  ISETP.GE.AND P0, PT, R0, UR4, PT ;  /* 0x0000000400007c0c */ /* 0x002fc8000bf06270 */
[----:B------:R-:W-:-:S05]  /*aff0*/  FSEL R4, R4, -INF , P1 ;  /* 0xff80000004047808 */ /* 0x000fca0000800000 */
[----:B----4-:R-:W-:-:S04]  /*b000*/  FFMA R23, R23, UR5, R4 ;  /* 0x0000000517177c23 */ /* 0x010fc80008000004 */
[----:B------:R-:W-:Y:S05]  /*b010*/  @P0 BRA `(.L_x_212) ;  /* 0x0000000000740947 */ /* 0x000fea0003800000 */
[----:B------:R-:W1:Y:S01]  /*b020*/  LDCU UR7, c[0x0][0x38c] ;  /* 0x00007180ff0777ac */ /* 0x000e620008000800 */
[----:B------:R-:W-:Y:S01]  /*b030*/  HFMA2 R4, -RZ, RZ, 0, 0 ;  /* 0x00000000ff047431 */ /* 0x000fe200000001ff */
[----:B------:R-:W2:Y:S01]  /*b040*/  LDCU UR6, c[0x0][0x890] ;  /* 0x00011200ff0677ac */ /* 0x000ea20008000800 */
[----:B------:R-:W4:Y:S01]  /*b050*/  LDCU.64 UR4, c[0x0][0x888] ;  /* 0x00011100ff0477ac */ /* 0x000f220008000a00 */
[----:B-1----:R-:W1:Y:S01]  /*b060*/  I2F.U32.RP R7, UR7 ;  /* 0x0000000700077d06 */ /* 0x002e620008209000 */
[----:B------:R-:W-:Y:S01]  /*b070*/  ISETP.NE.U32.AND P0, PT, RZ, UR7, PT ;  /* 0x00000007ff007c0c */ /* 0x000fe2000bf05070 */
[----:B--2---:R-:W-:-:S06]  /*b080*/  IMAD R0, R31, UR6, R0 ;  /* 0x000000061f007c24 */ /* 0x004fcc000f8e0200 */
[----:B-1----:R-:W1:Y:S02]  /*b090*/  MUFU.RCP R6, R7 ;  /* 0x0000000700067308 */ /* 0x002e640000001000 */
[----:B-1----:R-:W-:-:S06]  /*b0a0*/  IADD3 R6, PT, PT, R6, 0xffffffe, RZ ;  /* 0x0ffffffe06067810 */ /* 0x002fcc0007ffe0ff */
[----:B------:R-:W1:Y:S02]  /*b0b0*/  F2I.FTZ.U32.TRUNC.NTZ R5, R6 ;  /* 0x0000000600057305 */ /* 0x000e64000021f000 */
[----:B-1----:R-:W-:Y:S01]  /*b0c0*/  IADD3 R3, PT, PT, RZ, -R5, RZ ;  /* 0x80000005ff037210 */ /* 0x002fe20007ffe0ff */
[----:B------:R-:W1:Y:S04]  /*b0d0*/  LDC.64 R6, c[0x0][0x880] ;  /* 0x00022000ff067b82 */ /* 0x000e680000000a00 */
[----:B------:R-:W-:-:S04]  /*b0e0*/  IMAD R3, R3, UR7, RZ ;  /* 0x0000000703037c24 */ /* 0x000fc8000f8e02ff */
[----:B------:R-:W-:-:S06]  /*b0f0*/  IMAD.HI.U32 R3, R5, R3, R4 ;  /* 0x0000000305037227 */ /* 0x000fcc00078e0004 */
[----:B-----5:R-:W-:-:S05]  /*b100*/  IMAD.HI.U32 R3, R3, R30, RZ ;  /* 0x0000001e03037227 */ /* 0x020fca00078e00ff */
[----:B------:R-:W-:-:S05]  /*b110*/  IADD3 R5, PT, PT, -R3, RZ, RZ ;  /* 0x000000ff03057210 */ /* 0x000fca0007ffe1ff */
[----:B------:R-:W-:-:S05]  /*b120*/  IMAD R4, R5, UR7, R30 ;  /* 0x0000000705047c24 */ /* 0x000fca000f8e021e */
[----:B------:R-:W-:-:S13]  /*b130*/  ISETP.GE.U32.AND P2, PT, R4, UR7, PT ;  /* 0x0000000704007c0c */ /* 0x000fda000bf46070 */
[----:B------:R-:W-:Y:S02]  /*b140*/  @P2 IADD3 R4, PT, PT, R4, -UR7, RZ ;  /* 0x8000000704042c10 */ /* 0x000fe4000fffe0ff */
[----:B------:R-:W-:Y:S02]  /*b150*/  @P2 IADD3 R3, PT, PT, R3, 0x1, RZ ;  /* 0x0000000103032810 */ /* 0x000fe40007ffe0ff */
[----:B------:R-:W-:-:S13]  /*b160*/  ISETP.GE.U32.AND P1, PT, R4, UR7, PT ;  /* 0x0000000704007c0c */ /* 0x000fda000bf26070 */
[----:B------:R-:W-:Y:S02]  /*b170*/  @P1 IADD3 R3, PT, PT, R3, 0x1, RZ ;  /* 0x0000000103031810 */ /* 0x000fe40007ffe0ff */
[----:B------:R-:W-:-:S04]  /*b180*/  @!P0 LOP3.LUT R3, RZ, UR7, RZ, 0x33, !PT ;  /* 0x00000007ff038c12 */ /* 0x000fc8000f8e33ff */
[C---:B------:R-:W-:Y:S01]  /*b190*/  IADD3 R5, PT, PT, -R3.reuse, RZ, RZ ;  /* 0x000000ff03057210 */ /* 0x040fe20007ffe1ff */
[----:B----4-:R-:W-:-:S04]  /*b1a0*/  IMAD R0, R3, UR5, R0 ;  /* 0x0000000503007c24 */ /* 0x010fc8000f8e0200 */
[----:B------:R-:W-:-:S04]  /*b1b0*/  IMAD R5, R5, UR7, R30 ;  /* 0x0000000705057c24 */ /* 0x000fc8000f8e021e */
[----:B------:R-:W-:-:S04]  /*b1c0*/  IMAD R5, R5, UR4, R0 ;  /* 0x0000000405057c24 */ /* 0x000fc8000f8e0200 */
[----:B-1----:R-:W-:-:S05]  /*b1d0*/  IMAD.WIDE.U32 R6, R5, 0x4, R6 ;  /* 0x0000000405067825 */ /* 0x002fca00078e0006 */
[----:B------:R1:W-:Y:S02]  /*b1e0*/  STG.E desc[UR48][R6.64], R23 ;  /* 0x0000001706007986 */ /* 0x0003e4000c101930 */
.L_x_212:
[----:B------:R-:W-:Y:S05]  /*b1f0*/  BSYNC.RECONVERGENT B0 ;  /* 0x0000000000007941 */ /* 0x000fea0003800200 */
.L_x_211:
[----:B------:R-:W-:Y:S01]  /*b200*/  UISETP.NE.AND UP0, UPT, UR38, URZ, UPT ;  /* 0x000000ff2600728c */ /* 0x000fe2000bf05270 */
[----:B------:R-:W-:-:S08]  /*b210*/  NOP ;  /* 0x0000000000007918 */ /* 0x000fd00000000000 */
[----:B------:R-:W-:Y:S05]  /*b220*/  BRA.U UP0, `(.L_x_213) ;  /* 0x0000000100087547 */ /* 0x000fea000b800000 */
[----:B------:R-:W-:Y:S05]  /*b230*/  BPT.TRAP 0x1 ;  /* 0x000000040000795c */ /* 0x000fea0000300000 */
[----:B------:R-:W-:Y:S05]  /*b240*/  BPT.TRAP 0x1 ;  /* 0x000000040000795c */ /* 0x000fea0000300000 */
.L_x_213:
[----:B------:R-:W-:Y:S02]  /*b250*/  UIADD3 UR4, UPT, UPT, UR40, 0xe0a0, URZ ;  /* 0x0000e0a028047890 */ /* 0x000fe4000fffe0ff */
[----:B------:R-:W-:Y:S02]  /*b260*/  UISETP.NE.AND UP0, UPT, UR38, URZ, UPT ;  /* 0x000000ff2600728c */ /* 0x000fe4000bf05270 */
[----:B------:R-:W-:-:S09]  /*b270*/  UPRMT UR4, UR41, 0x654, UR4 ;  /* 0x0000065429047896 */ /* 0x000fd20008000004 */
[----:B---3--:R-:W-:Y:S01]  /*b280*/  SYNCS.ARRIVE.TRANS64.RED.A1T0 RZ, [UR4], RZ ;  /* 0x000000ffffff79a7 */ /* 0x008fe20008100404 */
[----:B------:R-:W-:Y:S05]  /*b290*/  BRA.U UP0, `(.L_x_214) ;  /* 0x0000000100047547 */ /* 0x000fea000b800000 */
[----:B------:R-:W-:Y:S05]  /*b2a0*/  BPT.TRAP 0x1 ;  /* 0x000000040000795c */ /* 0x000fea0000300000 */
.L_x_214:
[----:B------:R-:W-:Y:S01]  /*b2b0*/  SYNCS.ARRIVE.TRANS64.A1T0 RZ, [UR40+0xe0b0], RZ ;  /* 0x00e0b0ffffff79a7 */ /* 0x000fe20008100028 */
[----:B------:R-:W-:-:S09]  /*b2c0*/  UISETP.NE.AND UP0, UPT, UR36, URZ, UPT ;  /* 0x000000ff2400728c */ /* 0x000fd2000bf05270 */
[----:B------:R-:W-:Y:S05]  /*b2d0*/  BRA.U !UP0, `(.L_x_215) ;  /* 0x0000000108047547 */ /* 0x000fea000b800000 */
[----:B------:R-:W-:Y:S05]  /*b2e0*/  BPT.TRAP 0x1 ;  /* 0x000000040000795c */ /* 0x000fea0000300000 */
.L_x_215:
[----:B------:R-:W-:Y:S01]  /*b2f0*/  IMAD.U32 R3, RZ, RZ, UR44 ;  /* 0x0000002cff037e24 */ /* 0x000fe2000f8e00ff */
[----:B------:R-:W-:-:S04]  /*b300*/  SHF.R.U32.HI R0, RZ, 0x15, R57 ;  /* 0x00000015ff007819 */ /* 0x000fc80000011639 */
[----:B------:R-:W-:Y:S02]  /*b310*/  SHF.L.U32 R3, R3, 0x1f, RZ ;  /* 0x0000001f03037819 */ /* 0x000fe400000006ff */
[----:B------:R-:W-:Y:S02]  /*b320*/  ISETP.NE.AND P0, PT, R25, R0, PT ;  /* 0x000000001900720c */ /* 0x000fe40003f05270 */
[----:B------:R-:W3:Y:S02]  /*b330*/  SYNCS.PHASECHK.TRANS64.TRYWAIT P1, [UR40+0xe080], R3 ;  /* 0x00e08003ff0075a7 */ /* 0x000ee40008021128 */
[----:B---3--:R-:W-:Y:S09]  /*b340*/  @!P1 BRA `(.L_x_216) ;  /* 0x0000006c00d49947 */ /* 0x008ff20003800000 */
.L_x_387:
[----:B------:R-:W-:Y:S05]  /*b350*/  @!P0 BRA `(.L_x_217) ;  /* 0x0000000000408947 */ /* 0x000fea0003800000 */
[----:B------:R-:W-:Y:S01]  /*b360*/  MOV R14, 0x8 ;  /* 0x00000008000e7802 */ /* 0x000fe20000000f00 */
[----:B------:R-:W1:Y:S01]  /*b370*/  LDCU.64 UR8, c[0x4][0xb0] ;  /* 0x01001600ff0877ac */ /* 0x000e620008000a00 */
[----:B------:R-:W-:Y:S02]  /*b380*/  HFMA2 R12, -RZ, RZ, 0, 5.9604644775390625e-08 ;  /* 0x00000001ff0c7431 */ /* 0x000fe400000001ff */
[----:B----4-:R-:W-:Y:S01]  /*b390*/  IMAD.MOV.U32 R8, RZ, RZ, 0x192 ;  /* 0x00000192ff087424 */ /* 0x010fe200078e00ff */
[----:B------:R-:W4:Y:S01]  /*b3a0*/  LDCU.64 UR6, c[0x4][0xb8] ;  /* 0x01001700ff0677ac */ /* 0x000f220008000a00 */
[----:B------:R-:W2:Y:S01]  /*b3b0*/  LDC.64 R14, c[0x4][R14] ;  /* 0x010000000e0e7b82 */ /* 0x000ea20000000a00 */
[----:B------:R-:W-:Y:S01]  /*b3c0*/  IMAD.MOV.U32 R13, RZ, RZ, RZ ;  /* 0x000000ffff0d7224 */ /* 0x000fe200078e00ff */
[----:B------:R-:W3:Y:S01]  /*b3d0*/  LDCU.64 UR4, c[0x4][0x28] ;  /* 0x01000500ff0477ac */ /* 0x000ee20008000a00 */
[----:B-1----:R-:W-:Y:S01]  /*b3e0*/  IMAD.U32 R4, RZ, RZ, UR8 ;  /* 0x00000008ff047e24 */ /* 0x002fe2000f8e00ff */
[----:B------:R-:W-:Y:S01]  /*b3f0*/  MOV R5, UR9 ;  /* 0x0000000900057c02 */ /* 0x000fe20008000f00 */
[----:B----4-:R-:W-:Y:S01]  /*b400*/  IMAD.U32 R6, RZ, RZ, UR6 ;  /* 0x00000006ff067e24 */ /* 0x010fe2000f8e00ff */
[----:B------:R-:W-:Y:S01]  /*b410*/  MOV R7, UR7 ;  /* 0x0000000700077c02 */ /* 0x000fe20008000f00 */
[----:B---3--:R-:W-:Y:S01]  /*b420*/  IMAD.U32 R10, RZ, RZ, UR4 ;  /* 0x00000004ff0a7e24 */ /* 0x008fe2000f8e00ff */
[----:B------:R-:W-:-:S02]  /*b430*/  MOV R11, UR5 ;  /* 0x00000005000b7c02 */ /* 0x000fc40008000f00 */
[----:B------:R-:W-:-:S07]  /*b440*/  LEPC R20, `(.L_x_217) ;  /* 0x000000001014794e */ /* 0x000fce0000000000 */
[----:B--2--5:R-:W-:Y:S05]  /*b450*/  CALL.ABS.NOINC R14 ;  /* 0x000000000e007343 */ /* 0x024fea0003c00000 */
.L_x_217:
[----:B------:R-:W-:Y:S05]  /*b460*/  WARPSYNC.ALL ;  /* 0x0000000000007948 */ /* 0x000fea0003800000 */
[----:B------:R-:W-:Y:S01]  /*b470*/  R2UR UR4, R57 ;  /* 0x00000000390472ca */ /* 0x000fe200000e0000 */
[----:B------:R-:W-:-:S12]  /*b480*/  UISETP.NE.AND UP0, UPT, UR36, URZ, UPT ;  /* 0x000000ff2400728c */ /* 0x000fd8000bf05270 */
[----:B-1----:R-:W1:Y:S02]  /*b490*/  LDTM.x2 R22, tmem[UR4] ;  /* 0x00000004001679ee */ /* 0x002e6400080c0000 */
[----:B-1----:R-:W-:Y:S05]  /*b4a0*/  BRA.U !UP0, `(.L_x_218) ;  /* 0x0000000108047547 */ /* 0x002fea000b800000 */
[----:B------:R-:W-:Y:S05]  /*b4b0*/  BPT.TRAP 0x1 ;  /* 0x000000040000795c */ /* 0x000fea0000300000 */
.L_x_218:
[----:B------:R-:W-:Y:S02]  /*b4c0*/  UPRMT UR39, UR41, 0x654, UR39 ;  /* 0x0000065429277896 */ /* 0x000fe40008000027 */
[----:B------:R-:W-:-:S07]  /*b4d0*/  UISETP.NE.AND UP0, UPT, UR38, URZ, UPT ;  /* 0x000000ff2600728c */ /* 0x000fce000bf05270 */
[----:B------:R-:W-:Y:S02]  /*b4e0*/  SYNCS.ARRIVE.TRANS64.RED.A1T0 RZ, [UR39], RZ ;  /* 0x000000ffffff79a7 */ /* 0x000fe40008100427 */
[----:B------:R-:W-:Y:S05]  /*b4f0*/  BRA.U UP0, `(.L_x_219) ;  /* 0x0000000100047547 */ /* 0x000fea000b800000 */
[----:B------:R-:W-:Y:S05]  /*b500*/  BPT.TRAP 0x1 ;  /* 0x000000040000795c */ /* 0x000fea0000300000 */
.L_x_219:
[----:B---3--:R-:W-:-:S04]  /*b510*/  MOV R3, UR45 ;  /* 0x0000002d00037c02 */ /* 0x008fc80008000f00 */
[----:B------:R-:W-:-:S04]  /*b520*/  SHF.L.U32 R3, R3, 0x1f, RZ ;  /* 0x0000001f03037819 */ /* 0x000fc800000006ff */
[----:B------:R-:W1:Y:S02]  /*b530*/  SYNCS.PHASECHK.TRANS64.TRYWAIT P0, [UR40+0xe098], R3 ;  /* 0x00e09803ff0075a7 */ /* 0x000e640008001128 */
[----:B-1----:R-:W-:Y:S05]  /*b540*/  @!P0 BRA `(.L_x_220) ;  /* 0x0000006c006c8947 */ /* 0x002fea0003800000 */
.L_x_388:
[----:B------:R-:W-:-:S09]  /*b550*/  UISETP.NE.AND UP0, UPT, UR38, URZ, UPT ;  /* 0x000000ff2600728c */ /* 0x000fd2000bf05270 */
[----:B------:R-:W-:Y:S05]  /*b560*/  BRA.U UP0, `(.L_x_221) ;  /* 0x0000000100047547 */ /* 0x000fea000b800000 */
[----:B------:R-:W-:Y:S05]  /*b570*/  BPT.TRAP 0x1 ;  /* 0x000000040000795c */ /* 0x000fea0000300000 */
.L_x_221:
[----:B-1----:R-:W-:Y:S01]  /*b580*/  MOV R3, 0x1 ;  /* 0x0000000100037802 */ /* 0x002fe20000000f00 */
[----:B----4-:R1:W3:Y:S03]  /*b590*/  MUFU.RCP R5, R22 ;  /* 0x0000001600057308 */ /* 0x0102e60000001000 */
[----:B------:R-:W-:-:S04]  /*b5a0*/  SHF.L.U32 R3, R3, 0x1f, RZ ;  /* 0x0000001f03037819 */ /* 0x000fc800000006ff */
[----:B------:R-:W4:Y:S02]  /*b5b0*/  SYNCS.PHASECHK.TRANS64.TRYWAIT P0, [UR40+0xe0c8], R3 ;  /* 0x00e0c803ff0075a7 */ /* 0x000f240008001128 */
[----:B-1-34-:R-:W-:Y:S05]  /*b5c0*/  @!P0 BRA `(.L_x_222) ;  /* 0x0000006c00648947 */ /* 0x01afea0003800000 */
.L_x_389:
[----:B------:R-:W1:Y:S01]  /*b5d0*/  LDCU UR4, c[0x0][0x708] ;  /* 0x0000e100ff0477ac */ /* 0x000e620008000800 */
[----:B------:R-:W-:Y:S01]  /*b5e0*/  FFMA R32, -R22, R5, 1 ;  /* 0x3f80000016207423 */ /* 0x000fe20000000105 */
[----:B------:R-:W-:Y:S03]  /*b5f0*/  BSSY.RECONVERGENT B2, `(.L_x_223) ;  /* 0x000000a000027945 */ /* 0x000fe60003800200 */
[----:B------:R-:W-:Y:S01]  /*b600*/  FFMA R32, R5, R32, R5 ;  /* 0x0000002005207223 */ /* 0x000fe20000000005 */
[----:B-1----:R-:W-:-:S03]  /*b610*/  MOV R3, UR4 ;  /* 0x0000000400037c02 */ /* 0x002fc60008000f00 */
[----:B------:R-:W-:Y:S01]  /*b620*/  FFMA R5, R32, UR4, RZ ;  /* 0x0000000420057c23 */ /* 0x000fe200080000ff */
[----:B------:R-:W1:Y:S03]  /*b630*/  FCHK P0, R3, R22 ;  /* 0x0000001603007302 */ /* 0x000e660000000000 */
[----:B------:R-:W-:-:S04]  /*b640*/  FFMA R0, -R22, R5, UR4 ;  /* 0x0000000416007e23 */ /* 0x000fc80008000105 */
[----:B------:R-:W-:Y:S01]  /*b650*/  FFMA R32, R32, R0, R5 ;  /* 0x0000000020207223 */ /* 0x000fe20000000005 */
[----:B-1----:R-:W-:Y:S05]  /*b660*/  @!P0 BRA `(.L_x_224) ;  /* 0x0000000000088947 */ /* 0x002fea0003800000 */
[----:B------:R-:W-:Y:S02]  /*b670*/  MOV R4, 0xb690 ;  /* 0x0000b69000047802 */ /* 0x000fe40000000f00 */
[----:B--2--5:R-:W-:Y:S05]  /*b680*/  CALL.REL.NOINC `($__internal_3_$__cuda_sm3x_div_rn_noftz_f32_slowpath) ;  /* 0x0000007400807944 */ /* 0x024fea0003c00000 */
.L_x_224:
[----:B------:R-:W-:Y:S05]  /*b690*/  BSYNC.RECONVERGENT B2 ;  /* 0x0000000000027941 */ /* 0x000fea0003800200 */
.L_x_223:
[----:B------:R-:W-:-:S05]  /*b6a0*/  VIADD R0, R56, 0x180 ;  /* 0x0000018038007836 */ /* 0x000fca0000000000 */
[----:B------:R-:W-:-:S04]  /*b6b0*/  SHF.R.U32.HI R0, RZ, 0x15, R0 ;  /* 0x00000015ff007819 */ /* 0x000fc80000011600 */
[----:B------:R-:W-:-:S13]  /*b6c0*/  ISETP.NE.AND P0, PT, R25, R0, PT ;  /* 0x000000001900720c */ /* 0x000fda0003f05270 */
[----:B------:R-:W-:Y:S05]  /*b6d0*/  @!P0 BRA `(.L_x_225) ;  /* 0x0000000000408947 */ /* 0x000fea0003800000 */
[----:B------:R-:W-:Y:S01]  /*b6e0*/  MOV R14, 0x8 ;  /* 0x00000008000e7802 */ /* 0x000fe20000000f00 */
[----:B------:R-:W1:Y:S01]  /*b6f0*/  LDCU.64 UR8, c[0x4][0xb0] ;  /* 0x01001600ff0877ac */ /* 0x000e620008000a00 */
[----:B------:R-:W-:Y:S02]  /*b700*/  HFMA2 R12, -RZ, RZ, 0, 5.9604644775390625e-08 ;  /* 0x00000001ff0c7431 */ /* 0x000fe400000001ff */
[----:B------:R-:W-:Y:S01]  /*b710*/  IMAD.MOV.U32 R8, RZ, RZ, 0x192 ;  /* 0x00000192ff087424 */ /* 0x000fe200078e00ff */
[----:B------:R-:W3:Y:S01]  /*b720*/  LDCU.64 UR6, c[0x4][0xb8] ;  /* 0x01001700ff0677ac */ /* 0x000ee20008000a00 */
[----:B------:R-:W4:Y:S01]  /*b730*/  LDC.64 R14, c[0x4][R14] ;  /* 0x010000000e0e7b82 */ /* 0x000f220000000a00 */
[----:B------:R-:W-:Y:S01]  /*b740*/  IMAD.MOV.U32 R13, RZ, RZ, RZ ;  /* 0x000000ffff0d7224 */ /* 0x000fe200078e00ff */
[----:B------:R-:W2:Y:S01]  /*b750*/  LDCU.64 UR4, c[0x4][0x40] ;  /* 0x01000800ff0477ac */ /* 0x000ea20008000a00 */
[----:B-1----:R-:W-:Y:S01]  /*b760*/  IMAD.U32 R4, RZ, RZ, UR8 ;  /* 0x00000008ff047e24 */ /* 0x002fe2000f8e00ff */
[----:B------:R-:W-:Y:S01]  /*b770*/  MOV R5, UR9 ;  /* 0x0000000900057c02 */ /* 0x000fe20008000f00 */
[----:B---3--:R-:W-:Y:S01]  /*b780*/  IMAD.U32 R6, RZ, RZ, UR6 ;  /* 0x00000006ff067e24 */ /* 0x008fe2000f8e00ff */
[----:B------:R-:W-:Y:S01]  /*b790*/  MOV R7, UR7 ;  /* 0x0000000700077c02 */ /* 0x000fe20008000f00 */
[----:B--2---:R-:W-:Y:S01]  /*b7a0*/  IMAD.U32 R10, RZ, RZ, UR4 ;  /* 0x00000004ff0a7e24 */ /* 0x004fe2000f8e00ff */
[----:B------:R-:W-:-:S02]  /*b7b0*/  MOV R11, UR5 ;  /* 0x00000005000b7c02 */ /* 0x000fc40008000f00 */
[----:B------:R-:W-:-:S07]  /*b7c0*/  LEPC R20, `(.L_x_225) ;  /* 0x000000001014794e */ /* 0x000fce0000000000 */
[----:B----45:R-:W-:Y:S05]  /*b7d0*/  CALL.ABS.NOINC R14 ;  /* 0x000000000e007343 */ /* 0x030fea0003c00000 */
.L_x_225:
[----:B------:R-:W-:Y:S05]  /*b7e0*/  WARPSYNC.ALL ;  /* 0x0000000000007948 */ /* 0x000fea0003800000 */
[----:B------:R-:W-:Y:S02]  /*b7f0*/  R2UR UR4, R56 ;  /* 0x00000000380472ca */ /* 0x000fe400000e0000 */
[C---:B------:R-:W-:Y:S02]  /*b800*/  IADD3 R36, P0, PT, R24.reuse, 0x4010, RZ ;  /* 0x0000401018247810 */ /* 0x040fe40007f1e0ff */
[----:B------:R-:W-:-:S03]  /*b810*/  IADD3 R3, P1, PT, R24, 0x4000, RZ ;  /* 0x0000400018037810 */ /* 0x000fc60007f3e0ff */
[--C-:B------:R-:W-:Y:S02]  /*b820*/  IMAD.X R37, RZ, RZ, R27.reuse, P0 ;  /* 0x000000ffff257224 */ /* 0x100fe400000e061b */
[----:B------:R-:W-:-:S04]  /*b830*/  IMAD.X R35, RZ, RZ, R27, P1 ;  /* 0x000000ffff237224 */ /* 0x000fc800008e061b */
[----:B------:R-:W1:Y:S01]  /*b840*/  LDTM.x16 R4, tmem[UR4+0x180] ;  /* 0x00018004000479ee */ /* 0x000e620008240000 */
[----:B------:R-:W-:-:S04]  /*b850*/  SHF.R.U64 R0, R3, 0x3, R35 ;  /* 0x0000000303007819 */ /* 0x000fc80000001223 */
[----:B------:R-:W-:Y:S01]  /*b860*/  LOP3.LUT R34, R3, 0x70, R0, 0x78, !PT ;  /* 0x0000007003227812 */ /* 0x000fe200078e7800 */
[----:B------:R-:W-:-:S05]  /*b870*/  VIADD R0, R56, 0x190 ;  /* 0x0000019038007836 */ /* 0x000fca0000000000 */
[----:B------:R-:W-:-:S04]  /*b880*/  SHF.R.U32.HI R0, RZ, 0x15, R0 ;  /* 0x00000015ff007819 */ /* 0x000fc80000011600 */
[----:B------:R-:W-:Y:S01]  /*b890*/  ISETP.NE.AND P0, PT, R25, R0, PT ;  /* 0x000000001900720c */ /* 0x000fe20003f05270 */
[----:B-1----:R-:W-:Y:S01]  /*b8a0*/  FMUL2 R20, R32.F32, R8.F32x2.HI_LO ;  /* 0x000000082014724a */ /* 0x002fe20000040000 */
[----:B------:R-:W-:Y:S01]  /*b8b0*/  SHF.R.U64 R9, R36, 0x3, R37 ;  /* 0x0000000324097819 */ /* 0x000fe20000001225 */
[C---:B------:R-:W-:Y:S02]  /*b8c0*/  FMUL2 R4, R32.reuse.F32, R4.F32x2.HI_LO ;  /* 0x000000042004724a */ /* 0x040fe40000040000 */
[----:B------:R-:W-:Y:S01]  /*b8d0*/  FMUL2 R6, R32.F32, R6.F32x2.HI_LO ;  /* 0x000000062006724a */ /* 0x000fe20000040000 */
        /* <DEDUP_REMOVED lines=18> */
[----:B------:R-:W3:Y:S01]  /*ba00*/  LDCU.64 UR8, c[0x4][0xb0] ;  /* 0x01001600ff0877ac */ /* 0x000ee20008000a00 */
[----:B------:R-:W-:Y:S02]  /*ba10*/  HFMA2 R12, -RZ, RZ, 0, 5.9604644775390625e-08 ;  /* 0x00000001ff0c7431 */ /* 0x000fe400000001ff */
[----:B-1----:R-:W-:Y:S01]  /*ba20*/  IMAD.MOV.U32 R8, RZ, RZ, 0x192 ;  /* 0x00000192ff087424 */ /* 0x002fe200078e00ff */
[----:B------:R-:W1:Y:S01]  /*ba30*/  LDCU.64 UR6, c[0x4][0xb8] ;  /* 0x01001700ff0677ac */ /* 0x000e620008000a00 */
[----:B------:R-:W4:Y:S01]  /*ba40*/  LDC.64 R14, c[0x4][R14] ;  /* 0x010000000e0e7b82 */ /* 0x000f220000000a00 */
[----:B------:R-:W-:Y:S01]  /*ba50*/  IMAD.MOV.U32 R13, RZ, RZ, RZ ;  /* 0x000000ffff0d7224 */ /* 0x000fe200078e00ff */
[----:B------:R-:W2:Y:S01]  /*ba60*/  LDCU.64 UR4, c[0x4][0x40] ;  /* 0x01000800ff0477ac */ /* 0x000ea20008000a00 */
[----:B---3--:R-:W-:Y:S01]  /*ba70*/  IMAD.U32 R4, RZ, RZ, UR8 ;  /* 0x00000008ff047e24 */ /* 0x008fe2000f8e00ff */
[----:B------:R-:W-:Y:S01]  /*ba80*/  MOV R5, UR9 ;  /* 0x0000000900057c02 */ /* 0x000fe20008000f00 */
[----:B-1----:R-:W-:Y:S01]  /*ba90*/  IMAD.U32 R6, RZ, RZ, UR6 ;  /* 0x00000006ff067e24 */ /* 0x002fe2000f8e00ff */
[----:B------:R-:W-:Y:S01]  /*baa0*/  MOV R7, UR7 ;  /* 0x0000000700077c02 */ /* 0x000fe20008000f00 */
[----:B--2---:R-:W-:Y:S01]  /*bab0*/  IMAD.U32 R10, RZ, RZ, UR4 ;  /* 0x00000004ff0a7e24 */ /* 0x004fe2000f8e00ff */
[----:B------:R-:W-:-:S02]  /*bac0*/  MOV R11, UR5 ;  /* 0x00000005000b7c02 */ /* 0x000fc40008000f00 */
[----:B------:R-:W-:-:S07]  /*bad0*/  LEPC R20, `(.L_x_226) ;  /* 0x000000001014794e */ /* 0x000fce0000000000 */
[----:B----45:R-:W-:Y:S05]  /*bae0*/  CALL.ABS.NOINC R14 ;  /* 0x000000000e007343 */ /* 0x030fea0003c00000 */
.L_x_226:
[----:B------:R-:W-:Y:S05]  /*baf0*/  WARPSYNC.ALL ;  /* 0x0000000000007948 */ /* 0x000fea0003800000 */
[----:B------:R-:W-:Y:S02]  /*bb00*/  R2UR UR4, R56 ;  /* 0x00000000380472ca */ /* 0x000fe400000e0000 */
[C---:B-1----:R-:W-:Y:S02]  /*bb10*/  IADD3 R36, P0, PT, R24.reuse, 0x4030, RZ ;  /* 0x0000403018247810 */ /* 0x042fe40007f1e0ff */
        /* <DEDUP_REMOVED lines=46> */
.L_x_227:
        /* <DEDUP_REMOVED lines=49> */
.L_x_228:
[----:B------:R-:W3:Y:S01]  /*c110*/  LDCU.64 UR4, c[0x0][0x880] ;  /* 0x00011000ff0477ac */ /* 0x000ee20008000a00 */
[C---:B------:R-:W-:Y:S02]  /*c120*/  IADD3 R3, P2, PT, R24.reuse, 0x4060, RZ ;  /* 0x0000406018037810 */ /* 0x040fe40007f5e0ff */
[----:B------:R-:W-:-:S03]  /*c130*/  IADD3 R26, P1, PT, R24, 0x4070, RZ ;  /* 0x00004070181a7810 */ /* 0x000fc60007f3e0ff */
[--C-:B------:R-:W-:Y:S02]  /*c140*/  IMAD.X R29, RZ, RZ, R27.reuse, P2 ;  /* 0x000000ffff1d7224 */ /* 0x100fe400010e061b */
[----:B------:R-:W-:-:S03]  /*c150*/  IMAD.X R27, RZ, RZ, R27, P1 ;  /* 0x000000ffff1b7224 */ /* 0x000fc600008e061b */
[----:B------:R-:W-:-:S04]  /*c160*/  SHF.R.U64 R0, R3, 0x3, R29 ;  /* 0x0000000303007819 */ /* 0x000fc8000000121d */
[----:B------:R-:W-:Y:S02]  /*c170*/  LOP3.LUT R28, R3, 0x70, R0, 0x78, !PT ;  /* 0x00000070031c7812 */ /* 0x000fe400078e7800 */
[----:B---3--:R-:W-:-:S04]  /*c180*/  ISETP.NE.U32.AND P0, PT, RZ, UR4, PT ;  /* 0x00000004ff007c0c */ /* 0x008fc8000bf05070 */
[----:B------:R-:W-:Y:S01]  /*c190*/  ISETP.NE.AND.EX P0, PT, RZ, UR5, PT, P0 ;  /* 0x00000005ff007c0c */ /* 0x000fe2000bf05300 */
[----:B------:R-:W-:Y:S05]  /*c1a0*/  WARPSYNC.ALL ;  /* 0x0000000000007948 */ /* 0x000fea0003800000 */
[----:B------:R-:W-:-:S13]  /*c1b0*/  R2UR UR4, R56 ;  /* 0x00000000380472ca */ /* 0x000fda00000e0000 */
[----:B-1----:R-:W1:Y:S02]  /*c1c0*/  LDTM.x16 R4, tmem[UR4+0x1b0] ;  /* 0x0001b004000479ee */ /* 0x002e640008240000 */
        /* <DEDUP_REMOVED lines=20> */
[----:B------:R-:W-:Y:S01]  /*c310*/  @!PT LDS RZ, [RZ] ;  /* 0x00000000fffff984 */ /* 0x000fe20000000800 */
[----:B------:R-:W-:Y:S01]  /*c320*/  @!PT LDS RZ, [RZ] ;  /* 0x00000000fffff984 */ /* 0x000fe20000000800 */
[----:B------:R-:W-:Y:S01]  /*c330*/  @!PT LDS RZ, [RZ] ;  /* 0x00000000fffff984 */ /* 0x000fe20000000800 */
[----:B------:R-:W-:Y:S01]  /*c340*/  @!PT LDS RZ, [RZ] ;  /* 0x00000000fffff984 */ /* 0x000fe20000000800 */
[----:B------:R3:W-:Y:S06]  /*c350*/  MEMBAR.ALL.CTA ;  /* 0x0000000000007992 */ /* 0x0007ec0000008000 */
[----:B---3--:R-:W3:Y:S01]  /*c360*/  FENCE.VIEW.ASYNC.S ;  /* 0x00000000000073c6 */ /* 0x008ee20000000000 */
[----:B------:R-:W-:Y:S05]  /*c370*/  @!P0 BRA `(.L_x_229) ;  /* 0x0000000400008947 */ /* 0x000fea0003800000 */
[C---:B------:R-:W-:Y:S01]  /*c380*/  FSETP.GEU.AND P0, PT, R22.reuse, 1.175494350822287508e-38, PT ;  /* 0x008000001600780b */ /* 0x040fe20003f0e000 */
[----:B------:R-:W4:Y:S01]  /*c390*/  LDCU UR4, c[0x0][0x380] ;  /* 0x00007000ff0477ac */ /* 0x000f220008000800 */
[----:B------:R-:W-:Y:S01]  /*c3a0*/  MOV R0, 0x3e055027 ;  /* 0x3e05502700007802 */ /* 0x000fe20000000f00 */
[----:B------:R-:W-:Y:S01]  /*c3b0*/  BSSY.RECONVERGENT B0, `(.L_x_229) ;  /* 0x000003c000007945 */ /* 0x000fe20003800200 */
[----:B-1----:R-:W-:Y:S01]  /*c3c0*/  FSEL R5, RZ, -23, P0 ;  /* 0xc1b80000ff057808 */ /* 0x002fe20000000000 */
[----:B------:R-:W1:Y:S08]  /*c3d0*/  LDCU UR5, c[0x0][0x700] ;  /* 0x0000e000ff0577ac */ /* 0x000e700008000800 */
        /* <DEDUP_REMOVED lines=19> */
[----:B------:R-:W-:Y:S02]  /*c510*/  LEA R0, R33, R2, 0x8 ;  /* 0x0000000221007211 */ /* 0x000fe400078e40ff */
[----:B------:R-:W-:Y:S01]  /*c520*/  MOV R3, 0x7f800000 ;  /* 0x7f80000000037802 */ /* 0x000fe20000000f00 */
[----:B------:R-:W-:Y:S01]  /*c530*/  FFMA R4, R4, 0.69314718246459960938, R5 ;  /* 0x3f31721804047823 */ /* 0x000fe20000000005 */
[----:B------:R-:W-:-:S03]  /*c540*/  IADD3 R0, PT, PT, R0, 0x80, RZ ;  /* 0x0000008000007810 */ /* 0x000fc60007ffe0ff */
[----:B------:R-:W-:Y:S01]  /*c550*/  @P0 FFMA R4, R22, R3, +INF ;  /* 0x7f80000016040423 */ /* 0x000fe20000000003 */
[----:B----4-:R-:W-:-:S04]  /*c560*/  ISETP.GE.AND P0, PT, R0, UR4, PT ;  /* 0x0000000400007c0c */ /* 0x010fc8000bf06270 */
[----:B------:R-:W-:-:S05]  /*c570*/  FSEL R4, R4, -INF , P1 ;  /* 0xff80000004047808 */ /* 0x000fca0000800000 */
[----:B-1----:R-:W-:-:S04]  /*c580*/  FFMA R23, R23, UR5, R4 ;  /* 0x0000000517177c23 */ /* 0x002fc80008000004 */
[----:B------:R-:W-:Y:S05]  /*c590*/  @P0 BRA `(.L_x_230) ;  /* 0x0000000000740947 */ /* 0x000fea0003800000 */
[----:B------:R-:W1:Y:S01]  /*c5a0*/  LDCU UR7, c[0x0][0x38c] ;  /* 0x00007180ff0777ac */ /* 0x000e620008000800 */
        /* <DEDUP_REMOVED lines=8> */
[----:B-1----:R-:W-:-:S05]  /*c630*/  IADD3 R2, PT, PT, RZ, -R3, RZ ;  /* 0x80000003ff027210 */ /* 0x002fca0007ffe0ff */
[----:B------:R-:W-:Y:S02]  /*c640*/  IMAD R5, R2, UR7, RZ ;  /* 0x0000000702057c24 */ /* 0x000fe4000f8e02ff */
[----:B------:R-:W-:-:S05]  /*c650*/  HFMA2 R2, -RZ, RZ, 0, 0 ;  /* 0x00000000ff027431 */ /* 0x000fca00000001ff */
[----:B------:R-:W-:-:S06]  /*c660*/  IMAD.HI.U32 R5, R3, R5, R2 ;  /* 0x0000000503057227 */ /* 0x000fcc00078e0002 */
[----:B-----5:R-:W-:Y:S02]  /*c670*/  IMAD.HI.U32 R2, R5, R30, RZ ;  /* 0x0000001e05027227 */ /* 0x020fe400078e00ff */
[----:B------:R-:W1:Y:S03]  /*c680*/  LDC.64 R4, c[0x0][0x880] ;  /* 0x00022000ff047b82 */ /* 0x000e660000000a00 */
        /* <DEDUP_REMOVED lines=14> */
.L_x_230:
[----:B------:R-:W-:Y:S05]  /*c770*/  BSYNC.RECONVERGENT B0 ;  /* 0x0000000000007941 */ /* 0x000fea0003800200 */
.L_x_229:
[----:B------:R-:W-:Y:S01]  /*c780*/  UISETP.NE.AND UP0, UPT, UR38, URZ, UPT ;  /* 0x000000ff2600728c */ /* 0x000fe2000bf05270 */
[----:B------:R-:W-:-:S08]  /*c790*/  NOP ;  /* 0x0000000000007918 */ /* 0x000fd00000000000 */
[----:B------:R-:W-:Y:S05]  /*c7a0*/  BRA.U UP0, `(.L_x_231) ;  /* 0x0000000100087547 */ /* 0x000fea000b800000 */
[----:B------:R-:W-:Y:S05]  /*c7b0*/  BPT.TRAP 0x1 ;  /* 0x000000040000795c */ /* 0x000fea0000300000 */
[----:B------:R-:W-:Y:S05]  /*c7c0*/  BPT.TRAP 0x1 ;  /* 0x000000040000795c */ /* 0x000fea0000300000 */
.L_x_231:
[----:B------:R-:W-:Y:S02]  /*c7d0*/  UIADD3 UR4, UPT, UPT, UR40, 0xe0a8, URZ ;  /* 0x0000e0a828047890 */ /* 0x000fe4000fffe0ff */
[----:B------:R-:W-:Y:S02]  /*c7e0*/  UISETP.NE.AND UP0, UPT, UR38, URZ, UPT ;  /* 0x000000ff2600728c */ /* 0x000fe4000bf05270 */
[----:B------:R-:W-:-:S09]  /*c7f0*/  UPRMT UR4, UR41, 0x654, UR4 ;  /* 0x0000065429047896 */ /* 0x000fd20008000004 */
[----:B---3--:R-:W-:Y:S01]  /*c800*/  SYNCS.ARRIVE.TRANS64.RED.A1T0 RZ, [UR4], RZ ;  /* 0x000000ffffff79a7 */ /* 0x008fe20008100404 */
[----:B------:R-:W-:Y:S05]  /*c810*/  BRA.U UP0, `(.L_x_232) ;  /* 0x0000000100047547 */ /* 0x000fea000b800000 */
[----:B------:R-:W-:Y:S05]  /*c820*/  BPT.TRAP 0x1 ;  /* 0x000000040000795c */ /* 0x000fea0000300000 */
.L_x_232:
[----:B------:R-:W-:Y:S01]  /*c830*/  SYNCS.ARRIVE.TRANS64.A1T0 RZ, [UR40+0xe0b8], RZ ;  /* 0x00e0b8ffffff79a7 */ /* 0x000fe20008100028 */
[----:B------:R-:W-:Y:S05]  /*c840*/  EXIT ;  /* 0x000000000000794d */ /* 0x000fea0003800000 */
.L_x_27:
[----:B------:R-:W-:-:S08]  /*c850*/  NOP ;  /* 0x0000000000007918 */ /* 0x000fd00000000000 */
[----:B------:R-:W1:Y:S02]  /*c860*/  USETMAXREG.TRY_ALLOC.CTAPOOL UP0, 0xc0 ;  /* 0x000000c0000079c8 */ /* 0x000e640008000600 */
[----:B-1----:R-:W-:Y:S05]  /*c870*/  BRA.U !UP0, `(.L_x_27) ;  /* 0xfffffffd08f47547 */ /* 0x002fea000b83ffff */
[----:B------:R-:W1:Y:S01]  /*c880*/  S2UR UR8, SR_CTAID.X ;  /* 0x00000000000879c3 */ /* 0x000e620000002500 */
[----:B------:R-:W2:Y:S02]  /*c890*/  LDCU.64 UR4, c[0x0][0x380] ;  /* 0x00007000ff0477ac */ /* 0x000ea40008000a00 */
[----:B--2---:R-:W-:Y:S02]  /*c8a0*/  UISETP.NE.AND UP0, UPT, UR5, URZ, UPT ;  /* 0x000000ff0500728c */ /* 0x004fe4000bf05270 */
[----:B-1----:R-:W-:-:S04]  /*c8b0*/  USHF.L.U32 UR8, UR8, 0x8, URZ ;  /* 0x0000000808087899 */ /* 0x002fc800080006ff */
[----:B------:R-:W-:-:S06]  /*c8c0*/  UISETP.GE.U32.OR UP0, UPT, UR8, UR4, !UP0 ;  /* 0x000000040800728c */ /* 0x000fcc000c706470 */
[----:B------:R-:W-:-:S13]  /*c8d0*/  PLOP3.LUT P0, PT, PT, PT, UP0, 0x80, 0x8 ;  /* 0x000000000008781c */ /* 0x000fda0003f0f008 */
[----:B------:R-:W-:Y:S05]  /*c8e0*/  @P0 EXIT ;  /* 0x000000000000094d */ /* 0x000fea0003800000 */
[----:B------:R-:W-:-:S04]  /*c8f0*/  UISETP.NE.AND UP0, UPT, UR57, URZ, UPT ;  /* 0x000000ff3900728c */ /* 0x000fc8000bf05270 */
[----:B------:R-:W-:-:S04]  /*c900*/  USEL UR46, UR7, UR6, UP0 ;  /* 0x00000006072e7287 */ /* 0x000fc80008000000 */
[----:B------:R-:W-:-:S04]  /*c910*/  ULOP3.LUT UR46, UR46, 0x1, URZ, 0xc0, !UPT ;  /* 0x000000012e2e7892 */ /* 0x000fc8000f8ec0ff */
[----:B------:R-:W-:-:S09]  /*c920*/  UISETP.NE.U32.AND UP0, UPT, UR46, 0x1, UPT ;  /* 0x000000012e00788c */ /* 0x000fd2000bf05070 */
[----:B------:R-:W-:Y:S05]  /*c930*/  BRA.U !UP0, `(.L_x_233) ;  /* 0x0000000108047547 */ /* 0x000fea000b800000 */
[----:B------:R-:W-:Y:S05]  /*c940*/  BPT.TRAP 0x1 ;  /* 0x000000040000795c */ /* 0x000fea0000300000 */
.L_x_233:
[----:B------:R-:W1:Y:S01]  /*c950*/  S2UR UR38, SR_CgaCtaId ;  /* 0x00000000002679c3 */ /* 0x000e620000008800 */
[----:B------:R-:W-:Y:S01]  /*c960*/  UISETP.NE.AND UP0, UPT, UR57, URZ, UPT ;  /* 0x000000ff3900728c */ /* 0x000fe2000bf05270 */
[----:B------:R-:W-:Y:S01]  /*c970*/  MOV R3, 0x1 ;  /* 0x0000000100037802 */ /* 0x000fe20000000f00 */
[----:B------:R-:W-:-:S03]  /*c980*/  UMOV UR37, 0x400 ;  /* 0x0000040000257882 */ /* 0x000fc60000000000 */
[----:B------:R-:W-:Y:S01]  /*c990*/  SHF.L.U32 R3, R3, 0x1f, RZ ;  /* 0x0000001f03037819 */ /* 0x000fe200000006ff */
[----:B-1----:R-:W-:-:S04]  /*c9a0*/  ULEA UR37, UR38, UR37, 0x18 ;  /* 0x0000002526257291 */ /* 0x002fc8000f8ec0ff */
[----:B------:R-:W-:Y:S02]  /*c9b0*/  UIADD3 UR55, UPT, UPT, UR37, 0xe078, URZ ;  /* 0x0000e07825377890 */ /* 0x000fe4000fffe0ff */
[----:B------:R-:W-:-:S09]  /*c9c0*/  @!UP0 UIADD3 UR55, UPT, UPT, UR37, 0xe088, URZ ;  /* 0x0000e08825378890 */ /* 0x000fd2000fffe0ff */
[----:B------:R-:W1:Y:S02]  /*c9d0*/  SYNCS.PHASECHK.TRANS64.TRYWAIT P0, [UR55], R3 ;  /* 0x00000003ff0075a7 */ /* 0x000e640008001137 */
[----:B-1----:R-:W-:Y:S05]  /*c9e0*/  @!P0 BRA `(.L_x_234) ;  /* 0x0000005800748947 */ /* 0x002fea0003800000 */
.L_x_390:
[----:B------:R-:W-:Y:S01]  /*c9f0*/  UISETP.GE.AND UP0, UPT, UR5, 0x1, UPT ;  /* 0x000000010500788c */ /* 0x000fe2000bf06270 */
[----:B------:R-:W-:Y:S01]  /*ca00*/  UMOV UR54, 0x1 ;  /* 0x0000000100367882 */ /* 0x000fe20000000000 */
[----:B------:R-:W-:-:S07]  /*ca10*/  UMOV UR53, 0x1 ;  /* 0x0000000100357882 */ /* 0x000fce0000000000 */
[----:B------:R-:W-:Y:S05]  /*ca20*/  BRA.U !UP0, `(.L_x_235) ;  /* 0x0000002508807547 */ /* 0x000fea000b800000 */
[----:B------:R-:W2:Y:S01]  /*ca30*/  S2R R118, SR_TID.X ;  /* 0x0000000000767919 */ /* 0x000ea20000002100 */
[----:B------:R-:W-:Y:S01]  /*ca40*/  UISETP.NE.AND UP0, UPT, UR57, URZ, UPT ;  /* 0x000000ff3900728c */ /* 0x000fe2000bf05270 */
[----:B------:R-:W-:Y:S01]  /*ca50*/  IMAD.U32 R119, R16, 0x10000, RZ ;  /* 0x0001000010777824 */ /* 0x000fe200078e00ff */
[----:B------:R-:W-:Y:S01]  /*ca60*/  UIADD3 UR5, UPT, UPT, UR5, 0x3f, URZ ;  /* 0x0000003f05057890 */ /* 0x000fe2000fffe0ff */
[----:B------:R-:W-:Y:S01]  /*ca70*/  IMAD.MOV.U32 R18, RZ, RZ, RZ ;  /* 0x000000ffff127224 */ /* 0x000fe200078e00ff */
[----:B------:R-:W-:Y:S01]  /*ca80*/  USEL UR4, URZ, 0x80, UP0 ;  /* 0x00000080ff047887 */ /* 0x000fe20008000000 */
[----:B------:R-:W-:Y:S01]  /*ca90*/  IMAD.MOV.U32 R16, RZ, RZ, -0x800000 ;  /* 0xff800000ff107424 */ /* 0x000fe200078e00ff */
[----:B------:R-:W-:Y:S01]  /*caa0*/  LOP3.LUT R119, R119, 0x600000, RZ, 0xc0, !PT ;  /* 0x0060000077777812 */ /* 0x000fe200078ec0ff */
[----:B------:R-:W-:Y:S02]  /*cab0*/  USHF.R.S32.HI UR51, URZ, 0x1f, UR5 ;  /* 0x0000001fff337899 */ /* 0x000fe40008011405 */
[----:B------:R-:W-:Y:S01]  /*cac0*/  UIADD3 UR42, UPT, UPT, UR37, 0xe0d0, URZ ;  /* 0x0000e0d0252a7890 */ /* 0x000fe2000fffe0ff */
[----:B------:R-:W-:Y:S01]  /*cad0*/  LOP3.LUT R121, R119, UR4, RZ, 0xfc, !PT ;  /* 0x0000000477797c12 */ /* 0x000fe2000f8efcff */
[----:B------:R-:W-:Y:S01]  /*cae0*/  ULEA.HI UR51, UR51, UR5, URZ, 0x6 ;  /* 0x0000000533337291 */ /* 0x000fe2000f8f30ff */
[----:B------:R-:W-:Y:S01]  /*caf0*/  SHF.R.U32.HI R123, RZ, 0x15, R119 ;  /* 0x00000015ff7b7819 */ /* 0x000fe20000011677 */
[----:B------:R-:W-:Y:S01]  /*cb00*/  UMOV UR45, 0x20 ;  /* 0x00000020002d7882 */ /* 0x000fe20000000000 */
[----:B------:R-:W-:Y:S01]  /*cb10*/  LOP3.LUT R120, R121, 0x20, RZ, 0xfc, !PT ;  /* 0x0000002079787812 */ /* 0x000fe200078efcff */
[----:B------:R-:W-:-:S02]  /*cb20*/  UIADD3 UR52, UPT, UPT, UR37, 0xe0d8, URZ ;  /* 0x0000e0d825347890 */ /* 0x000fc4000fffe0ff */
[----:B------:R-:W-:Y:S02]  /*cb30*/  UIADD3 UR43, UPT, UPT, UR37, 0xe060, URZ ;  /* 0x0000e060252b7890 */ /* 0x000fe4000fffe0ff */
[----:B------:R-:W-:Y:S02]  /*cb40*/  @!UP4 UIADD3 UR52, UPT, UPT, UR42, URZ, URZ ;  /* 0x000000ff2a34c290 */ /* 0x000fe4000fffe0ff */
[----:B------:R-:W-:Y:S01]  /*cb50*/  USEL UR44, UR48, UR47, UP0 ;  /* 0x0000002f302c7287 */ /* 0x000fe20008000000 */
[----:B------:R-:W-:Y:S01]  /*cb60*/  UMOV UR50, URZ ;  /* 0x000000ff00327c82 */ /* 0x000fe20008000000 */
[----:B------:R-:W-:Y:S01]  /*cb70*/  UMOV UR53, 0x1 ;  /* 0x0000000100357882 */ /* 0x000fe20000000000 */
[----:B------:R-:W3:Y:S01]  /*cb80*/  LDCU UR36, c[0x0][0x704] ;  /* 0x0000e080ff2477ac */ /* 0x000ee20008000800 */
[----:B------:R-:W-:Y:S01]  /*cb90*/  USEL UR45, UR45, 0xa0, UP0 ;  /* 0x000000a02d2d7887 */ /* 0x000fe20008000000 */
[----:B--2---:R-:W-:Y:S01]  /*cba0*/  SHF.R.U32.HI R118, RZ, 0x5, R118 ;  /* 0x00000005ff767819 */ /* 0x004fe20000011676 */
[----:B------:R-:W-:-:S02]  /*cbb0*/  @UP0 UIADD3 UR43, UPT, UPT, UR37, 0xe050, URZ ;  /* 0x0000e050252b0890 */ /* 0x000fc4000fffe0ff */
[----:B------:R-:W-:Y:S01]  /*cbc0*/  ULEA UR42, UR56, UR42, 0x3 ;  /* 0x0000002a382a7291 */ /* 0x000fe2000f8e18ff */
[----:B------:R-:W-:Y:S01]  /*cbd0*/  LOP3.LUT R2, R118, 0x3, RZ, 0xc0, !PT ;  /* 0x0000000376027812 */ /* 0x000fe200078ec0ff */
[----:B------:R-:W-:Y:S01]  /*cbe0*/  ULEA.HI.SX32 UR51, UR51, 0xffffffff, 0x1a ;  /* 0xffffffff33337891 */ /* 0x000fe2000f8fd2ff */
[----:B------:R-:W-:Y:S01]  /*cbf0*/  UMOV UR54, 0x1 ;  /* 0x0000000100367882 */ /* 0x000fe20000000000 */
[----:B------:R-:W-:-:S10]  /*cc00*/  UMOV UR49, URZ ;  /* 0x000000ff00317c82 */ /* 0x000fd40008000000 */
.L_x_253:
[----:B-12---:R-:W-:Y:S01]  /*cc10*/  IADD3 R0, PT, PT, R119, UR45, RZ ;  /* 0x0000002d77007c10 */ /* 0x006fe2000fffe0ff */
[----:B------:R-:W-:-:S04]  /*cc20*/  UISETP.NE.AND UP0, UPT, UR57, URZ, UPT ;  /* 0x000000ff3900728c */ /* 0x000fc8000bf05270 */
[----:B------:R-:W-:Y:S01]  /*cc30*/  USEL UR40, UR49, UR50, UP0 ;  /* 0x0000003231287287 */ /* 0x000fe20008000000 */
[----:B------:R-:W1:Y:S01]  /*cc40*/  SHFL.IDX PT, R0, R0, RZ, 0x1f ;  /* 0x00001fff00007589 */ /* 0x000e6200000e0000 */
[----:B------:R-:W-:Y:S01]  /*cc50*/  UISETP.GT.U32.AND UP0, UPT, UR44, 0x1, UPT ;  /* 0x000000012c00788c */ /* 0x000fe2000bf04070 */
[----:B-1----:R-:W-:-:S08]  /*cc60*/  R2UR UR41, R0 ;  /* 0x00000000002972ca */ /* 0x002fd000000e0000 */
[----:B---3--:R-:W-:Y:S07]  /*cc70*/  BRA.U UP0, `(.L_x_236) ;  /* 0x0000000100047547 */ /* 0x008fee000b800000 */
[----:B---3--:R-:W-:Y:S05]  /*cc80*/  BPT.TRAP 0x1 ;  /* 0x000000040000795c */ /* 0x008fea0000300000 */
.L_x_236:
[----:B------:R-:W-:Y:S01]  /*cc90*/  IMAD.U32 R3, RZ, RZ, UR40 ;  /* 0x00000028ff037e24 */ /* 0x000fe2000f8e00ff */
[----:B------:R-:W-:-:S04]  /*cca0*/  ISETP.NE.AND P0, PT, R2, R123, PT ;  /* 0x0000007b0200720c */ /* 0x000fc80003f05270 */
[----:B------:R-:W-:-:S04]  /*ccb0*/  SHF.L.U32 R3, R3, 0x1f, RZ ;  /* 0x0000001f03037819 */ /* 0x000fc800000006ff */
[----:B------:R-:W1:Y:S02]  /*ccc0*/  SYNCS.PHASECHK.TRANS64.TRYWAIT P1, [UR43], R3 ;  /* 0x00000003ff0075a7 */ /* 0x000e64000802112b */
[----:B-1----:R-:W-:Y:S05]  /*ccd0*/  @!P1 BRA `(.L_x_237) ;  /* 0x0000005400d09947 */ /* 0x002fea0003800000 */
.L_x_391:
[----:B------:R-:W-:Y:S05]  /*cce0*/  @!P0 BRA `(.L_x_238) ;  /* 0x0000000000408947 */ /* 0x000fea0003800000 */
        /* <DEDUP_REMOVED lines=16> */
.L_x_238:
[----:B------:R-:W-:Y:S05]  /*cdf0*/  WARPSYNC.ALL ;  /* 0x0000000000007948 */ /* 0x000fea0003800000 */
[----:B------:R-:W-:Y:S02]  /*ce00*/  R2UR UR4, R121 ;  /* 0x00000000790472ca */ /* 0x000fe400000e0000 */
[----:B------:R-:W-:-:S11]  /*ce10*/  ISETP.NE.AND P0, PT, R2, R123, PT ;  /* 0x0000007b0200720c */ /* 0x000fd60003f05270 */
[----:B------:R-:W2:Y:S02]  /*ce20*/  LDTM.x32 R56, tmem[UR4] ;  /* 0x00000004003879ee */ /* 0x000ea400082c0000 */
        /* <DEDUP_REMOVED lines=17> */
.L_x_239:
[----:B------:R-:W-:Y:S05]  /*cf40*/  WARPSYNC.ALL ;  /* 0x0000000000007948 */ /* 0x000fea0003800000 */
[----:B------:R-:W-:Y:S02]  /*cf50*/  R2UR UR4, R120 ;  /* 0x00000000780472ca */ /* 0x000fe400000e0000 */
[C---:B-1----:R-:W-:Y:S02]  /*cf60*/  FMNMX3 R3, R16.reuse, R56, R60, !PT ;  /* 0x0000003810037276 */ /* 0x042fe4000780003c */
[C---:B------:R-:W-:Y:S02]  /*cf70*/  FMNMX3 R0, R16.reuse, R57, R61, !PT ;  /* 0x0000003910007276 */ /* 0x040fe4000780003d */
[----:B------:R-:W-:-:S02]  /*cf80*/  FMNMX3 R5, R16, R58, R62, !PT ;  /* 0x0000003a10057276 */ /* 0x000fc4000780003e */
[----:B------:R-:W-:Y:S02]  /*cf90*/  FMNMX3 R3, R3, R64, R68, !PT ;  /* 0x0000004003037276 */ /* 0x000fe40007800044 */
[----:B------:R-:W-:Y:S02]  /*cfa0*/  FMNMX3 R0, R0, R65, R69, !PT ;  /* 0x0000004100007276 */ /* 0x000fe40007800045 */
[----:B------:R-:W-:Y:S01]  /*cfb0*/  FMNMX3 R6, R16, R59, R63, !PT ;  /* 0x0000003b10067276 */ /* 0x000fe2000780003f */
[----:B------:R-:W1:Y:S01]  /*cfc0*/  LDTM.x32 R24, tmem[UR4] ;  /* 0x00000004001879ee */ /* 0x000e6200082c0000 */
[----:B------:R-:W-:Y:S02]  /*cfd0*/  FMNMX3 R5, R5, R66, R70, !PT ;  /* 0x0000004205057276 */ /* 0x000fe40007800046 */
[----:B------:R-:W-:Y:S02]  /*cfe0*/  FMNMX3 R3, R3, R72, R76, !PT ;  /* 0x0000004803037276 */ /* 0x000fe4000780004c */
[----:B------:R-:W-:-:S02]  /*cff0*/  FMNMX3 R0, R0, R73, R77, !PT ;  /* 0x0000004900007276 */ /* 0x000fc4000780004d */
[----:B------:R-:W-:Y:S02]  /*d000*/  FMNMX3 R6, R6, R67, R71, !PT ;  /* 0x0000004306067276 */ /* 0x000fe40007800047 */
[----:B------:R-:W-:Y:S02]  /*d010*/  FMNMX3 R5, R5, R74, R78, !PT ;  /* 0x0000004a05057276 */ /* 0x000fe4000780004e */
[----:B------:R-:W-:Y:S02]  /*d020*/  FMNMX3 R3, R3, R80, R84, !PT ;  /* 0x0000005003037276 */ /* 0x000fe40007800054 */
[----:B------:R-:W-:Y:S02]  /*d030*/  FMNMX3 R0, R0, R81, R85, !PT ;  /* 0x0000005100007276 */ /* 0x000fe40007800055 */
[----:B------:R-:W-:Y:S02]  /*d040*/  FMNMX3 R6, R6, R75, R79, !PT ;  /* 0x0000004b06067276 */ /* 0x000fe4000780004f */
[----:B------:R-:W-:-:S02]  /*d050*/  FMNMX3 R5, R5, R82, R86, !PT ;  /* 0x0000005205057276 */ /* 0x000fc40007800056 */
[----:B------:R-:W-:Y:S02]  /*d060*/  FMNMX3 R6, R6, R83, R87, !PT ;  /* 0x0000005306067276 */ /* 0x000fe40007800057 */
[----:B------:R-:W-:Y:S02]  /*d070*/  ISETP.NE.AND P0, PT, R2, R123, PT ;  /* 0x0000007b0200720c */ /* 0x000fe40003f05270 */
[----:B-1----:R-:W-:Y:S02]  /*d080*/  FMNMX3 R3, R3, R24, R28, !PT ;  /* 0x0000001803037276 */ /* 0x002fe4000780001c */
        /* <DEDUP_REMOVED lines=15> */
[----:B------:R-:W-:-:S04]  /*d180*/  FMNMX3 R0, R4, R3, R0, !PT ;  /* 0x0000000304007276 */ /* 0x000fc80007800000 */
[----:B------:R-:W-:-:S04]  /*d190*/  FMNMX R19, R19, R0, !PT ;  /* 0x0000000013137209 */ /* 0x000fc80007800000 */
[----:B------:R-:W-:-:S04]  /*d1a0*/  FSETP.NEU.AND P1, PT, R19, -INF , PT ;  /* 0xff8000001300780b */ /* 0x000fc80003f2d000 */
[----:B------:R-:W-:Y:S01]  /*d1b0*/  FSEL R17, R19, RZ, P1 ;  /* 0x000000ff13117208 */ /* 0x000fe20000800000 */
[----:B------:R-:W-:Y:S08]  /*d1c0*/  @!P0 BRA `(.L_x_240) ;  /* 0x0000000000408947 */ /* 0x000ff00003800000 */
        /* <DEDUP_REMOVED lines=16> */
.L_x_240:
[----:B------:R-:W-:Y:S05]  /*d2d0*/  WARPSYNC.ALL ;  /* 0x0000000000007948 */ /* 0x000fea0003800000 */
[----:B------:R-:W-:Y:S02]  /*d2e0*/  R2UR UR4, R121 ;  /* 0x00000000790472ca */ /* 0x000fe400000e0000 */
[----:B------:R-:W-:-:S11]  /*d2f0*/  ISETP.NE.AND P0, PT, RZ, UR46, PT ;  /* 0x0000002eff007c0c */ /* 0x000fd6000bf05270 */
[----:B------:R1:W-:Y:S02]  /*d300*/  STTM.x2 tmem[UR4], R16 ;  /* 0x00000010000079ed */ /* 0x0003e400080c0004 */
[----:B------:R-:W-:Y:S05]  /*d310*/  @P0 BRA `(.L_x_241) ;  /* 0x0000000000040947 */ /* 0x000fea0003800000 */
[----:B---3--:R-:W-:Y:S05]  /*d320*/  BPT.TRAP 0x1 ;  /* 0x000000040000795c */ /* 0x008fea0000300000 */
.L_x_241:
[----:B------:R-:W-:Y:S01]  /*d330*/  UISETP.NE.AND UP0, UPT, UR57, URZ, UPT ;  /* 0x000000ff3900728c */ /* 0x000fe2000bf05270 */
[----:B------:R-:W-:Y:S01]  /*d340*/  MOV R3, UR56 ;  /* 0x0000003800037c02 */ /* 0x000fe20008000f00 */
[----:B------:R-:W-:Y:S01]  /*d350*/  UIADD3 UR4, UPT, UPT, UR37, 0xe080, URZ ;  /* 0x0000e08025047890 */ /* 0x000fe2000fffe0ff */
[----:B---3--:R-:W-:Y:S01]  /*d360*/  FMUL R0, R17, -UR36 ;  /* 0x8000002411007c20 */ /* 0x008fe20008400000 */
[----:B------:R-:W-:Y:S01]  /*d370*/  USEL UR39, UR54, UR53, UP0 ;  /* 0x0000003536277287 */ /* 0x000fe20008000000 */
[----:B------:R-:W-:Y:S02]  /*d380*/  SHF.L.U32 R3, R3, 0x1f, RZ ;  /* 0x0000001f03037819 */ /* 0x000fe400000006ff */
[--C-:B------:R-:W-:Y:S01]  /*d390*/  FFMA2 R22, R56.F32x2.HI_LO, UR36.F32, R0.reuse.F32 ;  /* 0x0000002438167c49 */ /* 0x100fe20009200000 */
[----:B------:R-:W-:Y:S01]  /*d3a0*/  ULOP3.LUT UR39, UR39, 0x1, URZ, 0x3c, !UPT ;  /* 0x0000000127277892 */ /* 0x000fe2000f8e3cff */
[--C-:B------:R-:W-:Y:S02]  /*d3b0*/  FFMA2 R56, R58.F32x2.HI_LO, UR36.F32, R0.reuse.F32 ;  /* 0x000000243a387c49 */ /* 0x100fe40009200000 */
[----:B------:R-:W-:Y:S01]  /*d3c0*/  @UP0 UIADD3 UR4, UPT, UPT, UR37, 0xe070, URZ ;  /* 0x0000e07025040890 */ /* 0x000fe2000fffe0ff */
[----:B------:R-:W-:Y:S01]  /*d3d0*/  FSETP.GEU.AND P1, PT, R22, -126, PT ;  /* 0xc2fc00001600780b */ /* 0x000fe20003f2e000 */
[--C-:B------:R-:W-:Y:S01]  /*d3e0*/  FFMA2 R58, R60.F32x2.HI_LO, UR36.F32, R0.reuse.F32 ;  /* 0x000000243c3a7c49 */ /* 0x100fe20009200000 */
[----:B------:R-:W-:Y:S01]  /*d3f0*/  FSETP.GEU.AND P0, PT, R23, -126, PT ;  /* 0xc2fc00001700780b */ /* 0x000fe20003f0e000 */
[----:B------:R-:W-:Y:S01]  /*d400*/  FFMA2 R60, R62.F32x2.HI_LO, UR36.F32, R0.F32 ;  /* 0x000000243e3c7c49 */ /* 0x000fe20009200000 */
[----:B------:R-:W-:-:S02]  /*d410*/  FSETP.GEU.AND P6, PT, R56, -126, PT ;  /* 0xc2fc00003800780b */ /* 0x000fc40003fce000 */
[----:B------:R-:W-:Y:S02]  /*d420*/  FSETP.GEU.AND P5, PT, R57, -126, PT ;  /* 0xc2fc00003900780b */ /* 0x000fe40003fae000 */
[----:B------:R-:W-:Y:S01]  /*d430*/  SYNCS.ARRIVE.TRANS64.A1T0 RZ, [UR4], RZ ;  /* 0x000000ffffff79a7 */ /* 0x000fe20008100004 */
[----:B------:R-:W-:Y:S02]  /*d440*/  FSETP.GEU.AND P4, PT, R58, -126, PT ;  /* 0xc2fc00003a00780b */ /* 0x000fe40003f8e000 */
[----:B------:R-:W-:Y:S02]  /*d450*/  FSETP.GEU.AND P3, PT, R59, -126, PT ;  /* 0xc2fc00003b00780b */ /* 0x000fe40003f6e000 */
[----:B------:R-:W-:Y:S02]  /*d460*/  @!P1 FMUL R22, R22, 0.5 ;  /* 0x3f00000016169820 */ /* 0x000fe40000400000 */
[----:B------:R-:W-:Y:S01]  /*d470*/  @!P0 FMUL R23, R23, 0.5 ;  /* 0x3f00000017178820 */ /* 0x000fe20000400000 */
[----:B------:R-:W2:Y:S01]  /*d480*/  SYNCS.PHASECHK.TRANS64.TRYWAIT P2, [UR52], R3 ;  /* 0x00000003ff0075a7 */ /* 0x000ea20008041134 */
[----:B------:R-:W-:-:S02]  /*d490*/  @!P6 FMUL R56, R56, 0.5 ;  /* 0x3f0000003838e820 */ /* 0x000fc40000400000 */
[----:B------:R-:W-:Y:S01]  /*d4a0*/  @!P5 FMUL R57, R57, 0.5 ;  /* 0x3f0000003939d820 */ /* 0x000fe20000400000 */
[----:B------:R-:W3:Y:S08]  /*d4b0*/  MUFU.EX2 R22, R22 ;  /* 0x0000001600167308 */ /* 0x000ef00000000800 */
[----:B------:R-:W4:Y:S08]  /*d4c0*/  MUFU.EX2 R23, R23 ;  /* 0x0000001700177308 */ /* 0x000f300000000800 */
[----:B------:R-:W5:Y:S08]  /*d4d0*/  MUFU.EX2 R56, R56 ;  /* 0x0000003800387308 */ /* 0x000f700000000800 */
[----:B------:R-:W1:Y:S02]  /*d4e0*/  MUFU.EX2 R57, R57 ;  /* 0x0000003900397308 */ /* 0x000e640000000800 */
[----:B-12345:R-:W-:Y:S05]  /*d4f0*/  @!P2 BRA `(.L_x_242) ;  /* 0x0000004c00e0a947 */ /* 0x03efea0003800000 */
.L_x_392:
[----:B------:R-:W-:Y:S01]  /*d500*/  @!P1 FMUL R22, R22, R22 ;  /* 0x0000001616169220 */ /* 0x000fe20000400000 */
[----:B------:R-:W-:Y:S01]  /*d510*/  FSETP.GEU.AND P2, PT, R60, -126, PT ;  /* 0xc2fc00003c00780b */ /* 0x000fe20003f4e000 */
[----:B------:R-:W-:Y:S01]  /*d520*/  @!P4 FMUL R58, R58, 0.5 ;  /* 0x3f0000003a3ac820 */ /* 0x000fe20000400000 */
[----:B------:R-:W-:Y:S01]  /*d530*/  FSETP.GEU.AND P1, PT, R61, -126, PT ;  /* 0xc2fc00003d00780b */ /* 0x000fe20003f2e000 */
[----:B------:R-:W-:Y:S01]  /*d540*/  @!P3 FMUL R59, R59, 0.5 ;  /* 0x3f0000003b3bb820 */ /* 0x000fe20000400000 */
[--C-:B------:R-:W-:Y:S01]  /*d550*/  FFMA2 R62, R64.F32x2.HI_LO, UR36.F32, R0.reuse.F32 ;  /* 0x00000024403e7c49 */ /* 0x100fe20009200000 */
[----:B------:R-:W-:Y:S01]  /*d560*/  USHF.R.U32.HI UR4, URZ, 0x15, UR41 ;  /* 0x00000015ff047899 */ /* 0x000fe20008011629 */
[----:B------:R-:W-:Y:S01]  /*d570*/  @!P0 FMUL R23, R23, R23 ;  /* 0x0000001717178220 */ /* 0x000fe20000400000 */
[----:B------:R-:W2:Y:S01]  /*d580*/  MUFU.EX2 R58, R58 ;  /* 0x0000003a003a7308 */ /* 0x000ea20000000800 */
[--C-:B------:R-:W-:Y:S01]  /*d590*/  FFMA2 R64, R66.F32x2.HI_LO, UR36.F32, R0.reuse.F32 ;  /* 0x0000002442407c49 */ /* 0x100fe20009200000 */
[----:B------:R-:W-:Y:S01]  /*d5a0*/  FSETP.GEU.AND P0, PT, R62, -126, PT ;  /* 0xc2fc00003e00780b */ /* 0x000fe20003f0e000 */
[--C-:B------:R-:W-:Y:S01]  /*d5b0*/  FFMA2 R66, R68.F32x2.HI_LO, UR36.F32, R0.reuse.F32 ;  /* 0x0000002444427c49 */ /* 0x100fe20009200000 */
[----:B-1----:R-:W-:Y:S01]  /*d5c0*/  MOV R3, UR4 ;  /* 0x0000000400037c02 */ /* 0x002fe20008000f00 */
[--C-:B------:R-:W-:Y:S01]  /*d5d0*/  FFMA2 R68, R70.F32x2.HI_LO, UR36.F32, R0.reuse.F32 ;  /* 0x0000002446447c49 */ /* 0x100fe20009200000 */
[----:B------:R-:W-:Y:S01]  /*d5e0*/  UISETP.NE.AND UP0, UPT, UR57, URZ, UPT ;  /* 0x000000ff3900728c */ /* 0x000fe2000bf05270 */
[----:B------:R-:W-:Y:S01]  /*d5f0*/  @!P2 FMUL R60, R60, 0.5 ;  /* 0x3f0000003c3ca820 */ /* 0x000fe20000400000 */
[----:B------:R-:W-:Y:S01]  /*d600*/  @!P1 FMUL R61, R61, 0.5 ;  /* 0x3f0000003d3d9820 */ /* 0x000fe20000400000 */
[----:B------:R-:W1:Y:S01]  /*d610*/  MUFU.EX2 R59, R59 ;  /* 0x0000003b003b7308 */ /* 0x000e620000000800 */
[----:B------:R-:W-:Y:S01]  /*d620*/  @!P6 FMUL R56, R56, R56 ;  /* 0x000000383838e220 */ /* 0x000fe20000400000 */
[----:B------:R-:W-:Y:S01]  /*d630*/  @!P5 FMUL R57, R57, R57 ;  /* 0x000000393939d220 */ /* 0x000fe20000400000 */
[----:B------:R-:W-:Y:S01]  /*d640*/  FSETP.GEU.AND P6, PT, R63, -126, PT ;  /* 0xc2fc00003f00780b */ /* 0x000fe20003fce000 */
[--C-:B------:R-:W-:Y:S01]  /*d650*/  FFMA2 R70, R72.F32x2.HI_LO, UR36.F32, R0.reuse.F32 ;  /* 0x0000002448467c49 */ /* 0x100fe20009200000 */
[----:B------:R-:W-:Y:S01]  /*d660*/  FSETP.GEU.AND P5, PT, R64, -126, PT ;  /* 0xc2fc00004000780b */ /* 0x000fe20003fae000 */
[----:B------:R-:W-:Y:S01]  /*d670*/  @!P0 FMUL R62, R62, 0.5 ;  /* 0x3f0000003e3e8820 */ /* 0x000fe20000400000 */
[--C-:B------:R-:W-:Y:S01]  /*d680*/  FFMA2 R72, R74.F32x2.HI_LO, UR36.F32, R0.reuse.F32 ;  /* 0x000000244a487c49 */ /* 0x100fe20009200000 */
[----:B------:R-:W3:Y:S01]  /*d690*/  MUFU.EX2 R60, R60 ;  /* 0x0000003c003c7308 */ /* 0x000ee20000000800 */
[----:B--2---:R-:W-:Y:S01]  /*d6a0*/  @!P4 FMUL R58, R58, R58 ;  /* 0x0000003a3a3ac220 */ /* 0x004fe20000400000 */
[----:B------:R-:W-:Y:S01]  /*d6b0*/  FSETP.GEU.AND P4, PT, R65, -126, PT ;  /* 0xc2fc00004100780b */ /* 0x000fe20003f8e000 */
[--C-:B------:R-:W-:Y:S01]  /*d6c0*/  FFMA2 R74, R76.F32x2.HI_LO, UR36.F32, R0.reuse.F32 ;  /* 0x000000244c4a7c49 */ /* 0x100fe20009200000 */
[----:B------:R-:W-:Y:S01]  /*d6d0*/  USEL UR54, UR39, UR54, UP0 ;  /* 0x0000003627367287 */ /* 0x000fe20008000000 */
[--C-:B------:R-:W-:Y:S01]  /*d6e0*/  FFMA2 R76, R78.F32x2.HI_LO, UR36.F32, R0.reuse.F32 ;  /* 0x000000244e4c7c49 */ /* 0x100fe20009200000 */
[----:B------:R-:W-:Y:S01]  /*d6f0*/  USEL UR53, UR53, UR39, UP0 ;  /* 0x0000002735357287 */ /* 0x000fe20008000000 */
[--C-:B------:R-:W-:Y:S01]  /*d700*/  FFMA2 R78, R80.F32x2.HI_LO, UR36.F32, R0.reuse.F32 ;  /* 0x00000024504e7c49 */ /* 0x100fe20009200000 */
[----:B------:R-:W2:Y:S01]  /*d710*/  MUFU.EX2 R61, R61 ;  /* 0x0000003d003d7308 */ /* 0x000ea20000000800 */
[----:B-1----:R-:W-:Y:S01]  /*d720*/  @!P3 FMUL R59, R59, R59 ;  /* 0x0000003b3b3bb220 */ /* 0x002fe20000400000 */
[----:B------:R-:W-:Y:S01]  /*d730*/  FSETP.GEU.AND P3, PT, R66, -126, PT ;  /* 0xc2fc00004200780b */ /* 0x000fe20003f6e000 */
[----:B------:R-:W-:Y:S01]  /*d740*/  @!P6 FMUL R63, R63, 0.5 ;  /* 0x3f0000003f3fe820 */ /* 0x000fe20000400000 */
[----:B------:R-:W-:Y:S01]  /*d750*/  @!P5 FMUL R64, R64, 0.5 ;  /* 0x3f0000004040d820 */ /* 0x000fe20000400000 */
[--C-:B------:R-:W-:Y:S01]  /*d760*/  FFMA2 R80, R82.F32x2.HI_LO, UR36.F32, R0.reuse.F32 ;  /* 0x0000002452507c49 */ /* 0x100fe20009200000 */
[----:B------:R-:W-:Y:S01]  /*d770*/  SYNCS.ARRIVE.TRANS64.A1T0 RZ, [UR42], RZ ;  /* 0x000000ffffff79a7 */ /* 0x000fe2000810002a */
[----:B------:R-:W-:Y:S01]  /*d780*/  @!P4 FMUL R65, R65, 0.5 ;  /* 0x3f0000004141c820 */ /* 0x000fe20000400000 */
[----:B------:R-:W1:Y:S01]  /*d790*/  MUFU.EX2 R62, R62 ;  /* 0x0000003e003e7308 */ /* 0x000e620000000800 */
[----:B---3--:R-:W-:Y:S01]  /*d7a0*/  @!P2 FMUL R60, R60, R60 ;  /* 0x0000003c3c3ca220 */ /* 0x008fe20000400000 */
[----:B------:R-:W-:Y:S01]  /*d7b0*/  FSETP.GEU.AND P2, PT, R67, -126, PT ;  /* 0xc2fc00004300780b */ /* 0x000fe20003f4e000 */
[----:B------:R-:W-:-:S02]  /*d7c0*/  FFMA2 R82, R84.F32x2.HI_LO, UR36.F32, R0.F32 ;  /* 0x0000002454527c49 */ /* 0x000fc40009200000 */
[--C-:B------:R-:W-:Y:S02]  /*d7d0*/  FFMA2 R84, R86.F32x2.HI_LO, UR36.F32, R0.reuse.F32 ;  /* 0x0000002456547c49 */ /* 0x100fe40009200000 */
[----:B------:R-:W-:Y:S01]  /*d7e0*/  @!P3 FMUL R66, R66, 0.5 ;  /* 0x3f0000004242b820 */ /* 0x000fe20000400000 */
[----:B------:R-:W3:Y:S01]  /*d7f0*/  MUFU.EX2 R63, R63 ;  /* 0x0000003f003f7308 */ /* 0x000ee20000000800 */
[----:B--2---:R-:W-:Y:S01]  /*d800*/  @!P1 FMUL R61, R61, R61 ;  /* 0x0000003d3d3d9220 */ /* 0x004fe20000400000 */
[----:B------:R-:W-:Y:S01]  /*d810*/  FSETP.GEU.AND P1, PT, R68, -126, PT ;  /* 0xc2fc00004400780b */ /* 0x000fe20003f2e000 */
[--C-:B------:R-:W-:Y:S02]  /*d820*/  FFMA2 R24, R24.F32x2.HI_LO, UR36.F32, R0.reuse.F32 ;  /* 0x0000002418187c49 */ /* 0x100fe40009200000 */
[--C-:B------:R-:W-:Y:S02]  /*d830*/  FFMA2 R26, R26.F32x2.HI_LO, UR36.F32, R0.reuse.F32 ;  /* 0x000000241a1a7c49 */ /* 0x100fe40009200000 */
[----:B------:R-:W-:Y:S01]  /*d840*/  @!P2 FMUL R67, R67, 0.5 ;  /* 0x3f0000004343a820 */ /* 0x000fe20000400000 */
[----:B------:R-:W2:Y:S01]  /*d850*/  MUFU.EX2 R64, R64 ;  /* 0x0000004000407308 */ /* 0x000ea20000000800 */
[----:B-1----:R-:W-:Y:S01]  /*d860*/  @!P0 FMUL R62, R62, R62 ;  /* 0x0000003e3e3e8220 */ /* 0x002fe20000400000 */
[----:B------:R-:W-:Y:S01]  /*d870*/  FSETP.GEU.AND P0, PT, R69, -126, PT ;  /* 0xc2fc00004500780b */ /* 0x000fe20003f0e000 */
[----:B------:R-:W-:-:S02]  /*d880*/  FFMA2 R28, R28.F32x2.HI_LO, UR36.F32, R0.F32 ;  /* 0x000000241c1c7c49 */ /* 0x000fc40009200000 */
[--C-:B------:R-:W-:Y:S02]  /*d890*/  FFMA2 R30, R30.F32x2.HI_LO, UR36.F32, R0.reuse.F32 ;  /* 0x000000241e1e7c49 */ /* 0x100fe40009200000 */
[----:B------:R-:W-:Y:S01]  /*d8a0*/  @!P1 FMUL R68, R68, 0.5 ;  /* 0x3f00000044449820 */ /* 0x000fe20000400000 */
[----:B------:R-:W1:Y:S01]  /*d8b0*/  MUFU.EX2 R65, R65 ;  /* 0x0000004100417308 */ /* 0x000e620000000800 */
[----:B---3--:R-:W-:Y:S01]  /*d8c0*/  @!P6 FMUL R63, R63, R63 ;  /* 0x0000003f3f3fe220 */ /* 0x008fe20000400000 */
[----:B------:R-:W-:Y:S01]  /*d8d0*/  FSETP.GEU.AND P6, PT, R70, -126, PT ;  /* 0xc2fc00004600780b */ /* 0x000fe20003fce000 */
[--C-:B------:R-:W-:Y:S02]  /*d8e0*/  FFMA2 R32, R32.F32x2.HI_LO, UR36.F32, R0.reuse.F32 ;  /* 0x0000002420207c49 */ /* 0x100fe40009200000 */
[--C-:B------:R-:W-:Y:S02]  /*d8f0*/  FFMA2 R34, R34.F32x2.HI_LO, UR36.F32, R0.reuse.F32 ;  /* 0x0000002422227c49 */ /* 0x100fe40009200000 */
[----:B------:R-:W-:Y:S01]  /*d900*/  @!P0 FMUL R69, R69, 0.5 ;  /* 0x3f00000045458820 */ /* 0x000fe20000400000 */
[----:B------:R-:W3:Y:S01]  /*d910*/  MUFU.EX2 R66, R66 ;  /* 0x0000004200427308 */ /* 0x000ee20000000800 */
[----:B--2---:R-:W-:Y:S01]  /*d920*/  @!P5 FMUL R64, R64, R64 ;  /* 0x000000404040d220 */ /* 0x004fe20000400000 */
[----:B------:R-:W-:Y:S01]  /*d930*/  FSETP.GEU.AND P5, PT, R71, -126, PT ;  /* 0xc2fc00004700780b */ /* 0x000fe20003fae000 */
[----:B------:R-:W-:-:S02]  /*d940*/  FFMA2 R36, R36.F32x2.HI_LO, UR36.F32, R0.F32 ;  /* 0x0000002424247c49 */ /* 0x000fc40009200000 */
[--C-:B------:R-:W-:Y:S02]  /*d950*/  FFMA2 R38, R38.F32x2.HI_LO, UR36.F32, R0.reuse.F32 ;  /* 0x0000002426267c49 */ /* 0x100fe40009200000 */
[----:B------:R-:W-:Y:S01]  /*d960*/  @!P6 FMUL R70, R70, 0.5 ;  /* 0x3f0000004646e820 */ /* 0x000fe20000400000 */
[----:B------:R-:W2:Y:S01]  /*d970*/  MUFU.EX2 R67, R67 ;  /* 0x0000004300437308 */ /* 0x000ea20000000800 */
[----:B-1----:R-:W-:Y:S01]  /*d980*/  @!P4 FMUL R65, R65, R65 ;  /* 0x000000414141c220 */ /* 0x002fe20000400000 */
[----:B------:R-:W-:Y:S01]  /*d990*/  FSETP.GEU.AND P4, PT, R72, -126, PT ;  /* 0xc2fc00004800780b */ /* 0x000fe20003f8e000 */
[--C-:B------:R-:W-:Y:S02]  /*d9a0*/  FFMA2 R40, R40.F32x2.HI_LO, UR36.F32, R0.reuse.F32 ;  /* 0x0000002428287c49 */ /* 0x100fe40009200000 */
[--C-:B------:R-:W-:Y:S02]  /*d9b0*/  FFMA2 R42, R42.F32x2.HI_LO, UR36.F32, R0.reuse.F32 ;  /* 0x000000242a2a7c49 */ /* 0x100fe40009200000 */
        /* <DEDUP_REMOVED lines=17> */
[----:B------:R-:W-:Y:S02]  /*dad0*/  FFMA2 R54, R54.F32x2.HI_LO, UR36.F32, R0.F32 ;  /* 0x0000002436367c49 */ /* 0x000fe40009200000 */
[----:B------:R-:W-:Y:S01]  /*dae0*/  @!P2 FMUL R74, R74, 0.5 ;  /* 0x3f0000004a4aa820 */ /* 0x000fe20000400000 */
[----:B------:R-:W1:Y:S01]  /*daf0*/  MUFU.EX2 R71, R71 ;  /* 0x0000004700477308 */ /* 0x000e620000000800 */
[----:B---3--:R-:W-:Y:S01]  /*db00*/  @!P0 FMUL R69, R69, R69 ;  /* 0x0000004545458220 */ /* 0x008fe20000400000 */
[----:B------:R-:W-:-:S05]  /*db10*/  FSETP.GEU.AND P0, PT, R76, -126, PT ;  /* 0xc2fc00004c00780b */ /* 0x000fca0003f0e000 */
[----:B------:R-:W-:Y:S01]  /*db20*/  @!P1 FMUL R75, R75, 0.5 ;  /* 0x3f0000004b4b9820 */ /* 0x000fe20000400000 */
[----:B------:R-:W3:Y:S01]  /*db30*/  MUFU.EX2 R72, R72 ;  /* 0x0000004800487308 */ /* 0x000ee20000000800 */
[----:B--2---:R-:W-:Y:S01]  /*db40*/  @!P6 FMUL R70, R70, R70 ;  /* 0x000000464646e220 */ /* 0x004fe20000400000 */
[----:B------:R-:W-:-:S05]  /*db50*/  FSETP.GEU.AND P6, PT, R77, -126, PT ;  /* 0xc2fc00004d00780b */ /* 0x000fca0003fce000 */
[----:B------:R-:W-:Y:S01]  /*db60*/  @!P0 FMUL R76, R76, 0.5 ;  /* 0x3f0000004c4c8820 */ /* 0x000fe20000400000 */
[----:B------:R-:W2:Y:S01]  /*db70*/  MUFU.EX2 R73, R73 ;  /* 0x0000004900497308 */ /* 0x000ea20000000800 */
[----:B-1----:R-:W-:Y:S01]  /*db80*/  @!P5 FMUL R71, R71, R71 ;  /* 0x000000474747d220 */ /* 0x002fe20000400000 */
[----:B------:R-:W-:-:S05]  /*db90*/  FSETP.GEU.AND P5, PT, R78, -126, PT ;  /* 0xc2fc00004e00780b */ /* 0x000fca0003fae000 */
        /* <DEDUP_REMOVED lines=59> */
[----:B------:R-:W-:Y:S02]  /*df50*/  FSETP.GEU.AND P4, PT, R31, -126, PT ;  /* 0xc2fc00001f00780b */ /* 0x000fe40003f8e000 */
[----:B------:R-:W-:-:S03]  /*df60*/  F2FP.F16.F32.PACK_AB R24, R23, R22 ;  /* 0x000000161718723e */ /* 0x000fc600000000ff */
[----:B------:R-:W-:Y:S01]  /*df70*/  @!P5 FMUL R30, R30, 0.5 ;  /* 0x3f0000001e1ed820 */ /* 0x000fe20000400000 */
[----:B------:R-:W1:Y:S01]  /*df80*/  MUFU.EX2 R89, R27 ;  /* 0x0000001b00597308 */ /* 0x000e620000000800 */
[----:B---3--:R-:W-:Y:S01]  /*df90*/  @!P3 FMUL R87, R87, R87 ;  /* 0x000000575757b220 */ /* 0x008fe20000400000 */
[----:B------:R-:W-:Y:S02]  /*dfa0*/  FSETP.GEU.AND P3, PT, R32, -126, PT ;  /* 0xc2fc00002000780b */ /* 0x000fe40003f6e000 */
[----:B------:R-:W-:-:S03]  /*dfb0*/  F2FP.F16.F32.PACK_AB R25, R57, R56 ;  /* 0x000000383919723e */ /* 0x000fc600000000ff */
[----:B------:R-:W-:Y:S01]  /*dfc0*/  @!P4 FMUL R31, R31, 0.5 ;  /* 0x3f0000001f1fc820 */ /* 0x000fe20000400000 */
[----:B------:R-:W3:Y:S01]  /*dfd0*/  MUFU.EX2 R90, R28 ;  /* 0x0000001c005a7308 */ /* 0x000ee20000000800 */
[----:B--2---:R-:W-:Y:S01]  /*dfe0*/  @!P2 FMUL R88, R88, R88 ;  /* 0x000000585858a220 */ /* 0x004fe20000400000 */
[----:B------:R-:W-:Y:S02]  /*dff0*/  FSETP.GEU.AND P2, PT, R33, -126, PT ;  /* 0xc2fc00002100780b */ /* 0x000fe40003f4e000 */
[----:B------:R-:W-:-:S03]  /*e000*/  F2FP.F16.F32.PACK_AB R26, R59, R58 ;  /* 0x0000003a3b1a723e */ /* 0x000fc600000000ff */
        /* <DEDUP_REMOVED lines=113> */
[----:B------:R-:W-:Y:S02]  /*e720*/  LOP3.LUT P0, RZ, R3, 0x3, R118, 0x48, !PT ;  /* 0x0000000303ff7812 */ /* 0x000fe40007804876 */
[----:B------:R-:W-:-:S03]  /*e730*/  F2FP.F16.F32.PACK_AB R49, R105, R104 ;  /* 0x000000686931723e */ /* 0x000fc600000000ff */
[----:B------:R-:W-:Y:S01]  /*e740*/  @!P1 FMUL R55, R55, 0.5 ;  /* 0x3f00000037379820 */ /* 0x000fe20000400000 */
[----:B------:R-:W3:Y:S01]  /*e750*/  MUFU.EX2 R116, R52 ;  /* 0x0000003400747308 */ /* 0x000ee20000000800 */
[----:B--2---:R-:W-:Y:S01]  /*e760*/  @!P6 FMUL R112, R112, R112 ;  /* 0x000000707070e220 */ /* 0x004fe20000400000 */
[----:B------:R-:W-:-:S06]  /*e770*/  F2FP.F16.F32.PACK_AB R50, R107, R106 ;  /* 0x0000006a6b32723e */ /* 0x000fcc00000000ff */
[----:B------:R-:W2:Y:S01]  /*e780*/  MUFU.EX2 R117, R53 ;  /* 0x0000003500757308 */ /* 0x000ea20000000800 */
[----:B-1----:R-:W-:Y:S01]  /*e790*/  @!P5 FMUL R113, R113, R113 ;  /* 0x000000717171d220 */ /* 0x002fe20000400000 */
[----:B------:R-:W-:-:S06]  /*e7a0*/  F2FP.F16.F32.PACK_AB R51, R109, R108 ;  /* 0x0000006c6d33723e */ /* 0x000fcc00000000ff */
[----:B------:R-:W1:Y:S01]  /*e7b0*/  MUFU.EX2 R114, R54 ;  /* 0x0000003600727308 */ /* 0x000e620000000800 */
[----:B---3--:R-:W-:Y:S01]  /*e7c0*/  @!P4 FMUL R116, R116, R116 ;  /* 0x000000747474c220 */ /* 0x008fe20000400000 */
[----:B------:R-:W-:-:S06]  /*e7d0*/  F2FP.F16.F32.PACK_AB R52, R111, R110 ;  /* 0x0000006e6f34723e */ /* 0x000fcc00000000ff */
[----:B------:R-:W3:Y:S01]  /*e7e0*/  MUFU.EX2 R115, R55 ;  /* 0x0000003700737308 */ /* 0x000ee20000000800 */
[----:B--2---:R-:W-:Y:S01]  /*e7f0*/  @!P3 FMUL R117, R117, R117 ;  /* 0x000000757575b220 */ /* 0x004fe20000400000 */
[----:B------:R-:W-:Y:S01]  /*e800*/  F2FP.F16.F32.PACK_AB R53, R113, R112 ;  /* 0x000000707135723e */ /* 0x000fe200000000ff */
[----:B-1----:R-:W-:-:S03]  /*e810*/  @!P2 FMUL R114, R114, R114 ;  /* 0x000000727272a220 */ /* 0x002fc60000400000 */
[----:B------:R-:W-:Y:S01]  /*e820*/  F2FP.F16.F32.PACK_AB R54, R117, R116 ;  /* 0x000000747536723e */ /* 0x000fe200000000ff */
[----:B---3--:R-:W-:-:S05]  /*e830*/  @!P1 FMUL R115, R115, R115 ;  /* 0x0000007373739220 */ /* 0x008fca0000400000 */
[----:B------:R-:W-:Y:S01]  /*e840*/  F2FP.F16.F32.PACK_AB R55, R115, R114 ;  /* 0x000000727337723e */ /* 0x000fe200000000ff */
[----:B------:R-:W-:Y:S06]  /*e850*/  @!P0 BRA `(.L_x_243) ;  /* 0x0000000000408947 */ /* 0x000fec0003800000 */
[----:B------:R-:W-:Y:S01]  /*e860*/  MOV R14, 0x8 ;  /* 0x00000008000e7802 */ /* 0x000fe20000000f00 */
[----:B------:R-:W1:Y:S01]  /*e870*/  LDCU.64 UR6, c[0x4][0xb0] ;  /* 0x01001600ff0677ac */ /* 0x000e620008000a00 */
[----:B------:R-:W-:Y:S02]  /*e880*/  HFMA2 R12, -RZ, RZ, 0, 5.9604644775390625e-08 ;  /* 0x00000001ff0c7431 */ /* 0x000fe400000001ff */
[----:B------:R-:W-:Y:S01]  /*e890*/  IMAD.MOV.U32 R8, RZ, RZ, 0x1be ;  /* 0x000001beff087424 */ /* 0x000fe200078e00ff */
[----:B------:R-:W2:Y:S01]  /*e8a0*/  LDCU.64 UR4, c[0x4][0xb8] ;  /* 0x01001700ff0477ac */ /* 0x000ea20008000a00 */
[----:B------:R-:W3:Y:S01]  /*e8b0*/  LDC.64 R14, c[0x4][R14] ;  /* 0x010000000e0e7b82 */ /* 0x000ee20000000a00 */
[----:B------:R-:W-:Y:S01]  /*e8c0*/  IMAD.MOV.U32 R13, RZ, RZ, RZ ;  /* 0x000000ffff0d7224 */ /* 0x000fe200078e00ff */
[----:B------:R-:W4:Y:S01]  /*e8d0*/  LDCU.64 UR8, c[0x4][0x20] ;  /* 0x01000400ff0877ac */ /* 0x000f220008000a00 */
[----:B-1----:R-:W-:Y:S01]  /*e8e0*/  IMAD.U32 R4, RZ, RZ, UR6 ;  /* 0x00000006ff047e24 */ /* 0x002fe2000f8e00ff */
[----:B------:R-:W-:Y:S01]  /*e8f0*/  MOV R5, UR7 ;  /* 0x0000000700057c02 */ /* 0x000fe20008000f00 */
[----:B--2---:R-:W-:Y:S01]  /*e900*/  IMAD.U32 R6, RZ, RZ, UR4 ;  /* 0x00000004ff067e24 */ /* 0x004fe2000f8e00ff */
[----:B------:R-:W-:Y:S01]  /*e910*/  MOV R7, UR5 ;  /* 0x0000000500077c02 */ /* 0x000fe20008000f00 */
[----:B----4-:R-:W-:Y:S01]  /*e920*/  IMAD.U32 R10, RZ, RZ, UR8 ;  /* 0x00000008ff0a7e24 */ /* 0x010fe2000f8e00ff */
[----:B------:R-:W-:-:S02]  /*e930*/  MOV R11, UR9 ;  /* 0x00000009000b7c02 */ /* 0x000fc40008000f00 */
[----:B------:R-:W-:-:S07]  /*e940*/  LEPC R20, `(.L_x_243) ;  /* 0x000000001014794e */ /* 0x000fce0000000000 */
[----:B---3--:R-:W-:Y:S05]  /*e950*/  CALL.ABS.NOINC R14 ;  /* 0x000000000e007343 */ /* 0x008fea0003c00000 */
.L_x_243:
[----:B------:R-:W-:Y:S01]  /*e960*/  MOV R0, UR44 ;  /* 0x0000002c00007c02 */ /* 0x000fe20008000f00 */
[----:B------:R-:W-:Y:S05]  /*e970*/  WARPSYNC.ALL ;  /* 0x0000000000007948 */ /* 0x000fea0003800000 */
[----:B------:R-:W-:Y:S01]  /*e980*/  ISETP.GT.U32.AND P0, PT, R0, 0x1, PT ;  /* 0x000000010000780c */ /* 0x000fe20003f04070 */
[----:B------:R1:W-:Y:S01]  /*e990*/  STTM.x32 tmem[UR41], R24 ;  /* 0x00000018000079ed */ /* 0x0003e200082c0029 */
[----:B------:R-:W2:Y:S11]  /*e9a0*/  FENCE.VIEW.ASYNC.T ;  /* 0x00000000000073c6 */ /* 0x000eb60000000200 */
[----:B------:R-:W-:Y:S05]  /*e9b0*/  @P0 BRA `(.L_x_244) ;  /* 0x0000000000080947 */ /* 0x000fea0003800000 */
[----:B------:R-:W-:Y:S05]  /*e9c0*/  BPT.TRAP 0x1 ;  /* 0x000000040000795c */ /* 0x000fea0000300000 */
[----:B------:R-:W-:Y:S05]  /*e9d0*/  BPT.TRAP 0x1 ;  /* 0x000000040000795c */ /* 0x000fea0000300000 */
.L_x_244:
[----:B------:R-:W-:Y:S02]  /*e9e0*/  UISETP.NE.AND UP0, UPT, UR57, URZ, UPT ;  /* 0x000000ff3900728c */ /* 0x000fe4000bf05270 */
[----:B------:R-:W-:Y:S02]  /*e9f0*/  UIADD3 UR4, UPT, UPT, UR37, 0xe058, URZ ;  /* 0x0000e05825047890 */ /* 0x000fe4000fffe0ff */
[----:B------:R-:W-:-:S07]  /*ea00*/  ULOP3.LUT UR40, UR40, 0x1, URZ, 0x3c, !UPT ;  /* 0x0000000128287892 */ /* 0x000fce000f8e3cff */
[----:B------:R-:W-:Y:S02]  /*ea10*/  @!UP0 UIADD3 UR4, UPT, UPT, UR37, 0xe068, URZ ;  /* 0x0000e06825048890 */ /* 0x000fe4000fffe0ff */
[----:B------:R-:W-:Y:S02]  /*ea20*/  UISETP.NE.AND UP0, UPT, UR46, URZ, UPT ;  /* 0x000000ff2e00728c */ /* 0x000fe4000bf05270 */
[----:B------:R-:W-:-:S09]  /*ea30*/  UPRMT UR4, UR38, 0x654, UR4 ;  /* 0x0000065426047896 */ /* 0x000fd20008000004 */
[----:B--2---:R-:W-:Y:S01]  /*ea40*/  SYNCS.ARRIVE.TRANS64.RED.A1T0 RZ, [UR4], RZ ;  /* 0x000000ffffff79a7 */ /* 0x004fe20008100404 */
[----:B------:R-:W-:Y:S05]  /*ea50*/  BRA.U UP0, `(.L_x_245) ;  /* 0x0000000100047547 */ /* 0x000fea000b800000 */
[----:B------:R-:W-:Y:S05]  /*ea60*/  BPT.TRAP 0x1 ;  /* 0x000000040000795c */ /* 0x000fea0000300000 */
.L_x_245:
[----:B------:R-:W-:Y:S01]  /*ea70*/  MOV R0, UR39 ;  /* 0x0000002700007c02 */ /* 0x000fe20008000f00 */
[----:B------:R-:W-:Y:S01]  /*ea80*/  FADD2 R56, R56.F32x2.HI_LO, RZ.F32 ;  /* 0x000000ff3838724b */ /* 0x000fe20000200000 */
[----:B------:R-:W-:Y:S01]  /*ea90*/  FSETP.NEU.AND P1, PT, R16, R17, PT ;  /* 0x000000111000720b */ /* 0x000fe20003f2d000 */
[----:B------:R-:W-:Y:S01]  /*eaa0*/  FADD2 R58, R58.F32x2.HI_LO, RZ.F32 ;  /* 0x000000ff3a3a724b */ /* 0x000fe20000200000 */
[----:B------:R-:W-:Y:S01]  /*eab0*/  SHF.L.U32 R0, R0, 0x1f, RZ ;  /* 0x0000001f00007819 */ /* 0x000fe200000006ff */
[----:B------:R-:W-:Y:S02]  /*eac0*/  FADD2 R56, R56.F32x2.HI_LO, R64.F32x2.HI_LO ;  /* 0x000000403838724b */ /* 0x000fe40000000000 */
[----:B------:R-:W-:Y:S01]  /*ead0*/  FADD2 R60, R60.F32x2.HI_LO, RZ.F32 ;  /* 0x000000ff3c3c724b */ /* 0x000fe20000200000 */
[----:B------:R-:W2:Y:S01]  /*eae0*/  SYNCS.PHASECHK.TRANS64.TRYWAIT P2, [UR55], R0 ;  /* 0x00000000ff0075a7 */ /* 0x000ea20008041137 */
[----:B------:R-:W-:Y:S02]  /*eaf0*/  FADD2 R58, R58.F32x2.HI_LO, R66.F32x2.HI_LO ;  /* 0x000000423a3a724b */ /* 0x000fe40000000000 */
[----:B------:R-:W-:-:S02]  /*eb00*/  FADD2 R60, R60.F32x2.HI_LO, R68.F32x2.HI_LO ;  /* 0x000000443c3c724b */ /* 0x000fc40000000000 */
[----:B------:R-:W-:Y:S02]  /*eb10*/  FADD2 R56, R56.F32x2.HI_LO, R72.F32x2.HI_LO ;  /* 0x000000483838724b */ /* 0x000fe40000000000 */
[----:B------:R-:W-:Y:S01]  /*eb20*/  FADD2 R58, R58.F32x2.HI_LO, R74.F32x2.HI_LO ;  /* 0x0000004a3a3a724b */ /* 0x000fe20000000000 */
[----:B--2---:R-:W-:Y:S06]  /*eb30*/  @!P2 BRA `(.L_x_246) ;  /* 0x000000380068a947 */ /* 0x004fec0003800000 */
.L_x_393:
[----:B------:R-:W-:Y:S01]  /*eb40*/  BSSY.RECONVERGENT B0, `(.L_x_247) ;  /* 0x000000a000007945 */ /* 0x000fe20003800200 */
[----:B--2---:R-:W-:-:S03]  /*eb50*/  MOV R3, 0x3f000000 ;  /* 0x3f00000000037802 */ /* 0x004fc60000000f00 */
[----:B------:R-:W-:Y:S05]  /*eb60*/  @!P1 BRA `(.L_x_248) ;  /* 0x00000000001c9947 */ /* 0x000fea0003800000 */
[----:B------:R-:W-:-:S04]  /*eb70*/  FADD R0, -R17, R16 ;  /* 0x0000001011007221 */ /* 0x000fc80000000100 */
[----:B------:R-:W-:-:S05]  /*eb80*/  FMUL R0, R0, UR36 ;  /* 0x0000002400007c20 */ /* 0x000fca0008400000 */
[----:B------:R-:W-:-:S13]  /*eb90*/  FSETP.GEU.AND P1, PT, R0, -126, PT ;  /* 0xc2fc00000000780b */ /* 0x000fda0003f2e000 */
[----:B------:R-:W-:-:S04]  /*eba0*/  @!P1 FMUL R0, R0, 0.5 ;  /* 0x3f00000000009820 */ /* 0x000fc80000400000 */
[----:B------:R-:W2:Y:S02]  /*ebb0*/  MUFU.EX2 R3, R0 ;  /* 0x0000000000037308 */ /* 0x000ea40000000800 */
[----:B--2---:R-:W-:-:S04]  /*ebc0*/  @!P1 FMUL R3, R3, R3 ;  /* 0x0000000303039220 */ /* 0x004fc80000400000 */
[----:B------:R-:W-:Y:S02]  /*ebd0*/  FMUL R3, R3, 0.5 ;  /* 0x3f00000003037820 */ /* 0x000fe40000400000 */
.L_x_248:
[----:B------:R-:W-:Y:S05]  /*ebe0*/  BSYNC.RECONVERGENT B0 ;  /* 0x0000000000007941 */ /* 0x000fea0003800200 */
.L_x_247:
[----:B------:R-:W-:Y:S01]  /*ebf0*/  FMUL R18, R3, R18 ;  /* 0x0000001203127220 */ /* 0x000fe20000400000 */
[----:B------:R-:W-:Y:S01]  /*ec00*/  FADD2 R60, R60.F32x2.HI_LO, R76.F32x2.HI_LO ;  /* 0x0000004c3c3c724b */ /* 0x000fe20000000000 */
[----:B------:R-:W-:Y:S01]  /*ec10*/  UISETP.NE.AND UP0, UPT, UR51, URZ, UPT ;  /* 0x000000ff3300728c */ /* 0x000fe2000bf05270 */
[----:B------:R-:W-:Y:S02]  /*ec20*/  FADD2 R56, R56.F32x2.HI_LO, R80.F32x2.HI_LO ;  /* 0x000000503838724b */ /* 0x000fe40000000000 */
[----:B------:R-:W-:Y:S02]  /*ec30*/  FADD2 R22, R18.F32, R22.F32x2.HI_LO ;  /* 0x000000161216724b */ /* 0x000fe40000040000 */
[----:B------:R-:W-:Y:S02]  /*ec40*/  FADD2 R58, R58.F32x2.HI_LO, R82.F32x2.HI_LO ;  /* 0x000000523a3a724b */ /* 0x000fe40000000000 */
[----:B------:R-:W-:Y:S02]  /*ec50*/  FADD2 R22, R22.F32x2.HI_LO, R62.F32x2.HI_LO ;  /* 0x0000003e1616724b */ /* 0x000fe40000000000 */
[----:B------:R-:W-:-:S02]  /*ec60*/  FADD2 R60, R60.F32x2.HI_LO, R84.F32x2.HI_LO ;  /* 0x000000543c3c724b */ /* 0x000fc40000000000 */
[----:B------:R-:W-:Y:S02]  /*ec70*/  FADD2 R22, R22.F32x2.HI_LO, R70.F32x2.HI_LO ;  /* 0x000000461616724b */ /* 0x000fe40000000000 */
[----:B------:R-:W-:Y:S02]  /*ec80*/  FADD2 R56, R56.F32x2.HI_LO, R88.F32x2.HI_LO ;  /* 0x000000583838724b */ /* 0x000fe40000000000 */
[----:B------:R-:W-:Y:S02]  /*ec90*/  FADD2 R22, R22.F32x2.HI_LO, R78.F32x2.HI_LO ;  /* 0x0000004e1616724b */ /* 0x000fe40000000000 */
        /* <DEDUP_REMOVED lines=16> */
[----:B------:R-:W-:-:S04]  /*eda0*/  FADD2 R22, R22.F32x2.HI_LO, R56.F32x2.HI_LO ;  /* 0x000000381616724b */ /* 0x000fc80000000000 */
[----:B------:R-:W-:-:S04]  /*edb0*/  FADD2 R22, R22.F32x2.HI_LO, R58.F32x2.HI_LO ;  /* 0x0000003a1616724b */ /* 0x000fc80000000000 */
[----:B------:R-:W-:Y:S01]  /*edc0*/  FADD R18, R22, R23 ;  /* 0x0000001716127221 */ /* 0x000fe20000000000 */
[----:B------:R-:W-:Y:S06]  /*edd0*/  BRA.U UP0, `(.L_x_249) ;  /* 0x00000001006c7547 */ /* 0x000fec000b800000 */
[----:B------:R-:W-:Y:S05]  /*ede0*/  @P0 BRA `(.L_x_250) ;  /* 0x0000000000040947 */ /* 0x000fea0003800000 */
[----:B------:R-:W-:Y:S05]  /*edf0*/  BPT.TRAP 0x1 ;  /* 0x000000040000795c */ /* 0x000fea0000300000 */
.L_x_250:
[----:B------:R-:W-:Y:S01]  /*ee00*/  IMAD.U32 R3, RZ, RZ, UR40 ;  /* 0x00000028ff037e24 */ /* 0x000fe2000f8e00ff */
[----:B------:R-:W-:-:S04]  /*ee10*/  ISETP.NE.AND P0, PT, R2, R123, PT ;  /* 0x0000007b0200720c */ /* 0x000fc80003f05270 */
[----:B------:R-:W-:-:S04]  /*ee20*/  SHF.L.U32 R3, R3, 0x1f, RZ ;  /* 0x0000001f03037819 */ /* 0x000fc800000006ff */
[----:B------:R-:W2:Y:S02]  /*ee30*/  SYNCS.PHASECHK.TRANS64.TRYWAIT P1, [UR43], R3 ;  /* 0x00000003ff0075a7 */ /* 0x000ea4000802112b */
[----:B--2---:R-:W-:Y:S05]  /*ee40*/  @!P1 BRA `(.L_x_251) ;  /* 0x0000003400bc9947 */ /* 0x004fea0003800000 */
.L_x_394:
        /* <DEDUP_REMOVED lines=17> */
.L_x_252:
[----:B------:R-:W-:Y:S05]  /*ef60*/  WARPSYNC.ALL ;  /* 0x0000000000007948 */ /* 0x000fea0003800000 */
[----:B------:R-:W-:-:S13]  /*ef70*/  R2UR UR4, R121 ;  /* 0x00000000790472ca */ /* 0x000fda00000e0000 */
[----:B------:R3:W-:Y:S02]  /*ef80*/  STTM.x2 tmem[UR4], R18 ;  /* 0x00000012000079ed */ /* 0x0007e400080c0004 */
.L_x_249:
[----:B------:R-:W-:Y:S01]  /*ef90*/  UISETP.NE.AND UP0, UPT, UR57, URZ, UPT ;  /* 0x000000ff3900728c */ /* 0x000fe2000bf05270 */
[----:B------:R-:W-:Y:S01]  /*efa0*/  MOV R16, R19 ;  /* 0x0000001300107202 */ /* 0x000fe20000000f00 */
[----:B------:R-:W-:Y:S02]  /*efb0*/  UIADD3 UR5, UPT, UPT, UR51, 0x1, URZ ;  /* 0x0000000133057890 */ /* 0x000fe4000fffe0ff */
[----:B------:R-:W-:Y:S02]  /*efc0*/  USEL UR50, UR50, UR40, UP0 ;  /* 0x0000002832327287 */ /* 0x000fe40008000000 */
[----:B------:R-:W-:Y:S02]  /*efd0*/  USEL UR49, UR40, UR49, UP0 ;  /* 0x0000003128317287 */ /* 0x000fe40008000000 */
[----:B------:R-:W-:Y:S02]  /*efe0*/  UISETP.GT.AND UP0, UPT, UR5, 0x1, UPT ;  /* 0x000000010500788c */ /* 0x000fe4000bf04270 */
[----:B------:R-:W-:-:S02]  /*eff0*/  UIADD3 UR4, UPT, UPT, UR51, -0x1, URZ ;  /* 0xffffffff33047890 */ /* 0x000fc4000fffe0ff */
[----:B------:R-:W-:-:S05]  /*f000*/  ULOP3.LUT UR56, UR56, 0x1, URZ, 0x3c, !UPT ;  /* 0x0000000138387892 */ /* 0x000fca000f8e3cff */
[----:B------:R-:W-:Y:S01]  /*f010*/  UMOV UR51, UR4 ;  /* 0x0000000400337c82 */ /* 0x000fe20008000000 */
[----:B------:R-:W-:Y:S06]  /*f020*/  BRA.U UP0, `(.L_x_253) ;  /* 0xffffffd900f87547 */ /* 0x000fec000b83ffff */
.L_x_235:
[----:B------:R-:W-:-:S09]  /*f030*/  UISETP.NE.AND UP0, UPT, UR46, URZ, UPT ;  /* 0x000000ff2e00728c */ /* 0x000fd2000bf05270 */
[----:B------:R-:W-:Y:S05]  /*f040*/  BRA.U UP0, `(.L_x_254) ;  /* 0x0000000100047547 */ /* 0x000fea000b800000 */
[----:B------:R-:W-:Y:S05]  /*f050*/  BPT.TRAP 0x1 ;  /* 0x000000040000795c */ /* 0x000fea0000300000 */
.L_x_254:
[----:B------:R-:W-:Y:S02]  /*f060*/  UISETP.NE.AND UP1, UPT, UR57, URZ, UPT ;  /* 0x000000ff3900728c */ /* 0x000fe4000bf25270 */
[----:B------:R-:W-:-:S09]  /*f070*/  UIADD3 UR4, UPT, UPT, UR37, 0xe080, URZ ;  /* 0x0000e08025047890 */ /* 0x000fd2000fffe0ff */
[----:B------:R-:W-:-:S09]  /*f080*/  @UP1 UIADD3 UR4, UPT, UPT, UR37, 0xe070, URZ ;  /* 0x0000e07025041890 */ /* 0x000fd2000fffe0ff */
[----:B------:R-:W-:Y:S01]  /*f090*/  SYNCS.ARRIVE.TRANS64.A1T0 RZ, [UR4], RZ ;  /* 0x000000ffffff79a7 */ /* 0x000fe20008100004 */
[----:B------:R-:W-:Y:S01]  /*f0a0*/  USEL UR4, UR54, UR53, UP1 ;  /* 0x0000003536047287 */ /* 0x000fe20008800000 */
[----:B------:R-:W-:Y:S11]  /*f0b0*/  BRA.U UP0, `(.L_x_255) ;  /* 0x0000000100047547 */ /* 0x000ff6000b800000 */
[----:B------:R-:W-:Y:S05]  /*f0c0*/  BPT.TRAP 0x1 ;  /* 0x000000040000795c */ /* 0x000fea0000300000 */
.L_x_255:
[----:B------:R-:W-:-:S06]  /*f0d0*/  ULOP3.LUT UR4, UR4, 0x1, URZ, 0x3c, !UPT ;  /* 0x0000000104047892 */ /* 0x000fcc000f8e3cff */
[----:B-12---:R-:W-:-:S04]  /*f0e0*/  MOV R3, UR4 ;  /* 0x0000000400037c02 */ /* 0x006fc80008000f00 */
[----:B------:R-:W-:-:S04]  /*f0f0*/  SHF.L.U32 R3, R3, 0x1f, RZ ;  /* 0x0000001f03037819 */ /* 0x000fc800000006ff */
[----:B------:R-:W1:Y:S02]  /*f100*/  SYNCS.PHASECHK.TRANS64.TRYWAIT P0, [UR55], R3 ;  /* 0x00000003ff0075a7 */ /* 0x000e640008001137 */
[----:B-1----:R-:W-:Y:S05]  /*f110*/  @!P0 BRA `(.L_x_256) ;  /* 0x0000003400208947 */ /* 0x002fea0003800000 */
.L_x_395:
[----:B------:R-:W-:-:S04]  /*f120*/  UISETP.NE.AND UP0, UPT, UR57, URZ, UPT ;  /* 0x000000ff3900728c */ /* 0x000fc8000bf05270 */
[----:B------:R-:W-:-:S04]  /*f130*/  USEL UR47, UR48, UR47, UP0 ;  /* 0x0000002f302f7287 */ /* 0x000fc80008000000 */
[----:B------:R-:W-:-:S09]  /*f140*/  UISETP.GT.U32.AND UP0, UPT, UR47, 0x1, UPT ;  /* 0x000000012f00788c */ /* 0x000fd2000bf04070 */
[----:B------:R-:W-:Y:S05]  /*f150*/  BRA.U UP0, `(.L_x_257) ;  /* 0x0000000100087547 */ /* 0x000fea000b800000 */
[----:B------:R-:W-:Y:S05]  /*f160*/  BPT.TRAP 0x1 ;  /* 0x000000040000795c */ /* 0x000fea0000300000 */
[----:B------:R-:W-:Y:S05]  /*f170*/  BPT.TRAP 0x1 ;  /* 0x000000040000795c */ /* 0x000fea0000300000 */
.L_x_257:
[----:B------:R-:W-:Y:S02]  /*f180*/  UISETP.NE.AND UP0, UPT, UR57, URZ, UPT ;  /* 0x000000ff3900728c */ /* 0x000fe4000bf05270 */
[----:B------:R-:W-:-:S09]  /*f190*/  UIADD3 UR4, UPT, UPT, UR37, 0xe068, URZ ;  /* 0x0000e06825047890 */ /* 0x000fd2000fffe0ff */
[----:B------:R-:W-:-:S04]  /*f1a0*/  @UP0 UIADD3 UR4, UPT, UPT, UR37, 0xe058, URZ ;  /* 0x0000e05825040890 */ /* 0x000fc8000fffe0ff */
[----:B------:R-:W-:-:S09]  /*f1b0*/  UPRMT UR4, UR38, 0x654, UR4 ;  /* 0x0000065426047896 */ /* 0x000fd20008000004 */
[----:B------:R-:W-:Y:S01]  /*f1c0*/  SYNCS.ARRIVE.TRANS64.RED.A1T0 RZ, [UR4], RZ ;  /* 0x000000ffffff79a7 */ /* 0x000fe20008100404 */
[----:B------:R-:W-:Y:S05]  /*f1d0*/  EXIT ;  /* 0x000000000000794d */ /* 0x000fea0003800000 */
.L_x_26:
[----:B------:R-:W-:-:S05]  /*f1e0*/  IMAD.MOV.U32 R3, RZ, RZ, -0x4 ;  /* 0xfffffffcff037424 */ /* 0x000fca00078e00ff */
[----:B------:R-:W-:-:S05]  /*f1f0*/  VIADDMNMX.U32 R0, R2, R3, 0x2, PT ;  /* 0x0000000202007446 */ /* 0x000fca0003800003 */
[----:B------:R-:W-:-:S04]  /*f200*/  IMAD.SHL.U32 R0, R0, 0x4, RZ ;  /* 0x0000000400007824 */ /* 0x000fc800078e00ff */
[----:B------:R-:W1:Y:S02]  /*f210*/  LDC R2, c[0x2][R0] ;  /* 0x0080000000027b82 */ /* 0x000e640000000800 */
[----:B-1----:R-:W-:-:S04]  /*f220*/  SHF.R.S32.HI R3, RZ, 0x1f, R2 ;  /* 0x0000001fff037819 */ /* 0x002fc80000011402 */
.L_x_440:
[----:B------:R-:W-:Y:S05]  /*f230*/  BRX R2 -0xf240                                                                                                                                                                                                                                                                                                                                                                                                                                                                                                                                                                            (*"BRANCH_TARGETS .L_x_441,.L_x_442,.L_x_443"*) ;  /* 0xffffff0c02707949 */ /* 0x000fea000383ffff */
.L_x_443:
[----:B------:R-:W-:-:S08]  /*f240*/  NOP ;  /* 0x0000000000007918 */ /* 0x000fd00000000000 */
[----:B------:R-:W-:-:S00]  /*f250*/  USETMAXREG.DEALLOC.CTAPOOL 0x18 ;  /* 0x00000018000079c8 */ /* 0x000fc000080e0500 */
[----:B------:R-:W-:Y:S05]  /*f260*/  EXIT ;  /* 0x000000000000794d */ /* 0x000fea0003800000 */
.L_x_441:
[----:B------:R-:W-:-:S08]  /*f270*/  NOP ;  /* 0x0000000000007918 */ /* 0x000fd00000000000 */
[----:B------:R-:W1:-:S00]  /*f280*/  USETMAXREG.DEALLOC.CTAPOOL 0x20 ;  /* 0x00000020000079c8 */ /* 0x000e4000080e0500 */
[----:B------:R-:W2:Y:S01]  /*f290*/  S2UR UR11, SR_CTAID.X ;  /* 0x00000000000b79c3 */ /* 0x000ea20000002500 */
[----:B------:R-:W3:Y:S07]  /*f2a0*/  LDCU.64 UR6, c[0x0][0x380] ;  /* 0x00007000ff0677ac */ /* 0x000eee0008000a00 */
[----:B------:R-:W4:Y:S01]  /*f2b0*/  S2UR UR37, SR_CTAID.Z ;  /* 0x00000000002579c3 */ /* 0x000f220000002700 */
[----:B---3--:R-:W-:Y:S02]  /*f2c0*/  UISETP.NE.AND UP1, UPT, UR7, URZ, UPT ;  /* 0x000000ff0700728c */ /* 0x008fe4000bf25270 */
[----:B--2---:R-:W-:-:S04]  /*f2d0*/  USHF.L.U32 UR11, UR11, 0x8, URZ ;  /* 0x000000080b0b7899 */ /* 0x004fc800080006ff */
[----:B------:R-:W-:-:S06]  /*f2e0*/  UISETP.GE.U32.OR UP1, UPT, UR11, UR6, !UP1 ;  /* 0x000000060b00728c */ /* 0x000fcc000cf26470 */
[----:B------:R-:W-:-:S13]  /*f2f0*/  PLOP3.LUT P1, PT, PT, PT, UP1, 0x80, 0x8 ;  /* 0x000000000008781c */ /* 0x000fda0003f2f018 */
[----:B-1--4-:R-:W-:Y:S05]  /*f300*/  @P1 EXIT ;  /* 0x000000000000194d */ /* 0x012fea0003800000 */
[----:B------:R-:W1:Y:S01]  /*f310*/  LDCU UR12, c[0x0][0x38c] ;  /* 0x00007180ff0c77ac */ /* 0x000e620008000800 */
[----:B------:R-:W2:Y:S01]  /*f320*/  S2UR UR4, SR_CTAID.Y ;  /* 0x00000000000479c3 */ /* 0x000ea20000002600 */
[----:B------:R-:W-:Y:S01]  /*f330*/  BSSY.RECONVERGENT B0, `(.L_x_258) ;  /* 0x0000019000007945 */ /* 0x000fe20003800200 */
[----:B------:R-:W-:Y:S01]  /*f340*/  UMOV UR8, URZ ;  /* 0x000000ff00087c82 */ /* 0x000fe20008000000 */
[----:B-1----:R-:W1:Y:S01]  /*f350*/  I2F.U32.RP R2, UR12 ;  /* 0x0000000c00027d06 */ /* 0x002e620008209000 */
[----:B------:R-:W-:-:S07]  /*f360*/  UISETP.NE.U32.AND UP1, UPT, UR12, URZ, UPT ;  /* 0x000000ff0c00728c */ /* 0x000fce000bf25070 */
[----:B-1----:R-:W1:Y:S02]  /*f370*/  MUFU.RCP R0, R2 ;  /* 0x0000000200007308 */ /* 0x002e640000001000 */
[----:B-1----:R-:W-:-:S06]  /*f380*/  IADD3 R0, PT, PT, R0, 0xffffffe, RZ ;  /* 0x0ffffffe00007810 */ /* 0x002fcc0007ffe0ff */
[----:B------:R-:W1:Y:S02]  /*f390*/  F2I.FTZ.U32.TRUNC.NTZ R0, R0 ;  /* 0x0000000000007305 */ /* 0x000e64000021f000 */
[----:B-1----:R-:W-:-:S13]  /*f3a0*/  R2UR UR9, R0 ;  /* 0x00000000000972ca */ /* 0x002fda00000e0000 */
[----:B------:R-:W-:-:S04]  /*f3b0*/  UIADD3 UR5, UPT, UPT, URZ, -UR9, URZ ;  /* 0x80000009ff057290 */ /* 0x000fc8000fffe0ff */
[----:B------:R-:W-:-:S04]  /*f3c0*/  UIMAD UR5, UR5, UR12, URZ ;  /* 0x0000000c050572a4 */ /* 0x000fc8000f8e02ff */
[----:B------:R-:W-:-:S04]  /*f3d0*/  UIMAD.WIDE.U32 UR8, UR9, UR5, UR8 ;  /* 0x00000005090872a5 */ /* 0x000fc8000f8e0008 */
[----:B--2---:R-:W-:-:S07]  /*f3e0*/  UIMAD.WIDE.U32 UR8, UR9, UR4, URZ ;  /* 0x00000004090872a5 */ /* 0x004fce000f8e00ff */
[----:B------:R-:W-:Y:S02]  /*f3f0*/  UMOV UR36, UR9 ;  /* 0x0000000900247c82 */ /* 0x000fe40008000000 */
[----:B------:R-:W-:-:S04]  /*f400*/  UIADD3 UR5, UPT, UPT, -UR36, URZ, URZ ;  /* 0x000000ff24057290 */ /* 0x000fc8000fffe1ff */
[----:B------:R-:W-:-:S04]  /*f410*/  UIMAD UR5, UR12, UR5, UR4 ;  /* 0x000000050c0572a4 */ /* 0x000fc8000f8e0204 */
[----:B------:R-:W-:-:S11]  /*f420*/  UISETP.GE.U32.AND UP5, UPT, UR5, UR12, UPT ;  /* 0x0000000c0500728c */ /* 0x000fd6000bfa6070 */
[----:B------:R-:W-:Y:S02]  /*f430*/  @UP5 UIADD3 UR5, UPT, UPT, UR5, -UR12, URZ ;  /* 0x8000000c05055290 */ /* 0x000fe4000fffe0ff */
[----:B------:R-:W-:Y:S02]  /*f440*/  @UP5 UIADD3 UR36, UPT, UPT, UR36, 0x1, URZ ;  /* 0x0000000124245890 */ /* 0x000fe4000fffe0ff */
[----:B------:R-:W-:-:S11]  /*f450*/  UISETP.GE.U32.AND UP4, UPT, UR5, UR12, UPT ;  /* 0x0000000c0500728c */ /* 0x000fd6000bf86070 */
[----:B------:R-:W-:Y:S02]  /*f460*/  @UP4 UIADD3 UR36, UPT, UPT, UR36, 0x1, URZ ;  /* 0x0000000124244890 */ /* 0x000fe4000fffe0ff */
[----:B------:R-:W-:-:S04]  /*f470*/  @!UP1 ULOP3.LUT UR36, URZ, UR12, URZ, 0x33, !UPT ;  /* 0x0000000cff249292 */ /* 0x000fc8000f8e33ff */
[----:B------:R-:W-:-:S04]  /*f480*/  UIADD3 UR5, UPT, UPT, -UR36, URZ, URZ ;  /* 0x000000ff24057290 */ /* 0x000fc8000fffe1ff */
[----:B------:R-:W-:Y:S01]  /*f490*/  UIMAD UR12, UR12, UR5, UR4 ;  /* 0x000000050c0c72a4 */ /* 0x000fe2000f8e0204 */
[----:B------:R-:W-:Y:S11]  /*f4a0*/  @!P3 BRA `(.L_x_259) ;  /* 0x000000000004b947 */ /* 0x000ff60003800000 */
[----:B------:R-:W-:Y:S05]  /*f4b0*/  BPT.TRAP 0x1 ;  /* 0x000000040000795c */ /* 0x000fea0000300000 */
.L_x_259:
[----:B------:R-:W-:Y:S05]  /*f4c0*/  BSYNC.RECONVERGENT B0 ;  /* 0x0000000000007941 */ /* 0x000fea0003800200 */
.L_x_258:
[----:B------:R-:W1:Y:S01]  /*f4d0*/  S2UR UR8, SR_CgaCtaId ;  /* 0x00000000000879c3 */ /* 0x000e620000008800 */
[----:B------:R-:W-:Y:S01]  /*f4e0*/  HFMA2 R3, -RZ, RZ, 0, 5.9604644775390625e-08 ;  /* 0x00000001ff037431 */ /* 0x000fe200000001ff */
[----:B------:R-:W-:-:S04]  /*f4f0*/  UMOV UR4, 0x400 ;  /* 0x0000040000047882 */ /* 0x000fc80000000000 */
[----:B------:R-:W-:Y:S01]  /*f500*/  SHF.L.U32 R3, R3, 0x1f, RZ ;  /* 0x0000001f03037819 */ /* 0x000fe200000006ff */
[----:B-1----:R-:W-:-:S09]  /*f510*/  ULEA UR8, UR8, UR4, 0x18 ;  /* 0x0000000408087291 */ /* 0x002fd2000f8ec0ff */
[----:B------:R-:W1:Y:S02]  /*f520*/  SYNCS.PHASECHK.TRANS64.TRYWAIT P1, [UR8+0xe010], R3 ;  /* 0x00e01003ff0075a7 */ /* 0x000e640008021108 */
[----:B-1----:R-:W-:Y:S05]  /*f530*/  @!P1 BRA `(.L_x_260) ;  /* 0x0000003000309947 */ /* 0x002fea0003800000 */
.L_x_397:
[----:B------:R-:W-:Y:S01]  /*f540*/  PLOP3.LUT P5, PT, P5, P6, PT, 0xf8, 0x8f ;  /* 0x00000000008f781c */ /* 0x000fe20002fadf70 */
[----:B------:R-:W-:Y:S01]  /*f550*/  BSSY.RECONVERGENT B0, `(.L_x_261) ;  /* 0x0000005000007945 */ /* 0x000fe20003800200 */
[----:B-1----:R-:W-:-:S04]  /*f560*/  @!P0 MOV R0, 0x4000 ;  /* 0x0000400000008802 */ /* 0x002fc80000000f00 */
[----:B------:R1:W-:Y:S07]  /*f570*/  @!P0 SYNCS.ARRIVE.TRANS64 RZ, [UR8+0xe000], R0 ;  /* 0x00e00000ffff89a7 */ /* 0x0003ee0008000008 */
[----:B------:R-:W-:Y:S05]  /*f580*/  @!P5 BRA `(.L_x_262) ;  /* 0x000000000004d947 */ /* 0x000fea0003800000 */
[----:B------:R-:W-:Y:S05]  /*f590*/  BPT.TRAP 0x1 ;  /* 0x000000040000795c */ /* 0x000fea0000300000 */
.L_x_262:
[----:B------:R-:W-:Y:S05]  /*f5a0*/  BSYNC.RECONVERGENT B0 ;  /* 0x0000000000007941 */ /* 0x000fea0003800200 */
.L_x_261:
[----:B------:R-:W-:Y:S01]  /*f5b0*/  LOP3.LUT P1, RZ, R16, 0x1f, RZ, 0xc0, !PT ;  /* 0x0000001f10ff7812 */ /* 0x000fe2000782c0ff */
[----:B------:R-:W-:Y:S03]  /*f5c0*/  BSSY.RECONVERGENT B0, `(.L_x_263) ;  /* 0x0000004000007945 */ /* 0x000fe60003800200 */
[----:B------:R-:W-:-:S13]  /*f5d0*/  PLOP3.LUT P1, PT, P1, P0, PT, 0x8f, 0xf8 ;  /* 0x0000000000f8781c */ /* 0x000fda0000f21177 */
[----:B------:R-:W-:Y:S05]  /*f5e0*/  @P1 BRA `(.L_x_264) ;  /* 0x0000000000041947 */ /* 0x000fea0003800000 */
[----:B------:R-:W-:Y:S05]  /*f5f0*/  BPT.TRAP 0x1 ;  /* 0x000000040000795c */ /* 0x000fea0000300000 */
.L_x_264:
[----:B------:R-:W-:Y:S05]  /*f600*/  BSYNC.RECONVERGENT B0 ;  /* 0x0000000000007941 */ /* 0x000fea0003800200 */
.L_x_263:
[----:B------:R-:W2:Y:S01]  /*f610*/  LDCU.64 UR4, c[0x0][0x348] ;  /* 0x00006900ff0477ac */ /* 0x000ea20008000a00 */
[----:B------:R-:W-:Y:S01]  /*f620*/  UIADD3 UR9, UPT, UPT, UR8, 0xe000, URZ ;  /* 0x0000e00008097890 */ /* 0x000fe2000fffe0ff */
[----:B------:R-:W-:Y:S01]  /*f630*/  UMOV UR10, URZ ;  /* 0x000000ff000a7c82 */ /* 0x000fe20008000000 */
[----:B------:R-:W-:Y:S01]  /*f640*/  UMOV UR13, UR36 ;  /* 0x00000024000d7c82 */ /* 0x000fe20008000000 */
[----:B------:R-:W-:Y:S01]  /*f650*/  UMOV UR14, UR37 ;  /* 0x00000025000e7c82 */ /* 0x000fe20008000000 */
[----:B--2---:R-:W-:-:S03]  /*f660*/  UIADD3 UR16, UP1, UPT, UR4, 0x80, URZ ;  /* 0x0000008004107890 */ /* 0x004fc6000ff3e0ff */
[----:B------:R-:W-:Y:S01]  /*f670*/  UMOV UR4, 0x0 ;  /* 0x0000000000047882 */ /* 0x000fe20000000000 */
[----:B------:R-:W-:-:S03]  /*f680*/  UIADD3.X UR17, UPT, UPT, URZ, UR5, URZ, UP1, !UPT ;  /* 0x00000005ff117290 */ /* 0x000fc60008ffe4ff */
[----:B------:R-:W-:-:S06]  /*f690*/  UMOV UR5, 0x10000000 ;  /* 0x1000000000057882 */ /* 0x000fcc0000000000 */
[----:B------:R2:W-:Y:S02]  /*f6a0*/  UTMALDG.5D [UR8], [UR16], desc[UR4] ;  /* 0x00000408100075b4 */ /* 0x0005e40008021000 */
[----:B--2---:R-:W-:Y:S05]  /*f6b0*/  BRA.U !UP0, `(.L_x_265) ;  /* 0x0000000108047547 */ /* 0x004fea000b800000 */
[----:B------:R-:W-:Y:S05]  /*f6c0*/  BPT.TRAP 0x1 ;  /* 0x000000040000795c */ /* 0x000fea0000300000 */
.L_x_265:
[----:B------:R-:W2:Y:S02]  /*f6d0*/  SYNCS.PHASECHK.TRANS64.TRYWAIT P1, [UR8+0xe038], R3 ;  /* 0x00e03803ff0075a7 */ /* 0x000ea40008021108 */
[----:B--2---:R-:W-:Y:S05]  /*f6e0*/  @!P1 BRA `(.L_x_266) ;  /* 0x0000002c00dc9947 */ /* 0x004fea0003800000 */
.L_x_399:
[----:B-1----:R-:W-:Y:S01]  /*f6f0*/  @!P0 MOV R0, 0x2000 ;  /* 0x0000200000008802 */ /* 0x002fe20000000f00 */
[----:B------:R-:W-:-:S03]  /*f700*/  UPLOP3.LUT UP2, UPT, UP2, UP3, UPT, 0xf8, 0x8f ;  /* 0x00000000008f789c */ /* 0x000fc60001747f70 */
[----:B------:R1:W-:Y:S06]  /*f710*/  @!P0 SYNCS.ARRIVE.TRANS64 RZ, [UR8+0xe020], R0 ;  /* 0x00e02000ffff89a7 */ /* 0x0003ec0008000008 */
[----:B------:R-:W-:Y:S05]  /*f720*/  BRA.U !UP2, `(.L_x_267) ;  /* 0x000000010a047547 */ /* 0x000fea000b800000 */
[----:B------:R-:W-:Y:S05]  /*f730*/  BPT.TRAP 0x1 ;  /* 0x000000040000795c */ /* 0x000fea0000300000 */
.L_x_267:
[----:B------:R-:W-:Y:S01]  /*f740*/  LOP3.LUT P1, R16, R16, 0x1f, RZ, 0xc0, !PT ;  /* 0x0000001f10107812 */ /* 0x000fe2000782c0ff */
[----:B------:R-:W-:Y:S03]  /*f750*/  BSSY.RECONVERGENT B0, `(.L_x_268) ;  /* 0x0000004000007945 */ /* 0x000fe60003800200 */
[----:B------:R-:W-:-:S13]  /*f760*/  PLOP3.LUT P1, PT, P1, P0, PT, 0x8f, 0xf8 ;  /* 0x0000000000f8781c */ /* 0x000fda0000f21177 */
[----:B------:R-:W-:Y:S05]  /*f770*/  @P1 BRA `(.L_x_269) ;  /* 0x0000000000041947 */ /* 0x000fea0003800000 */
[----:B------:R-:W-:Y:S05]  /*f780*/  BPT.TRAP 0x1 ;  /* 0x000000040000795c */ /* 0x000fea0000300000 */
.L_x_269:
[----:B------:R-:W-:Y:S05]  /*f790*/  BSYNC.RECONVERGENT B0 ;  /* 0x0000000000007941 */ /* 0x000fea0003800200 */
.L_x_268:
[----:B------:R-:W2:Y:S01]  /*f7a0*/  LDCU.64 UR4, c[0x0][0x348] ;  /* 0x00006900ff0477ac */ /* 0x000ea20008000a00 */
[----:B------:R-:W-:Y:S01]  /*f7b0*/  BSSY.RECONVERGENT B0, `(.L_x_270) ;  /* 0x000000e000007945 */ /* 0x000fe20003800200 */
[----:B------:R-:W-:Y:S02]  /*f7c0*/  UIADD3 UR16, UPT, UPT, UR8, 0x8000, URZ ;  /* 0x0000800008107890 */ /* 0x000fe4000fffe0ff */
[----:B------:R-:W-:Y:S01]  /*f7d0*/  UIADD3 UR17, UPT, UPT, UR8, 0xe020, URZ ;  /* 0x0000e02008117890 */ /* 0x000fe2000fffe0ff */
[----:B------:R-:W-:Y:S01]  /*f7e0*/  UMOV UR18, URZ ;  /* 0x000000ff00127c82 */ /* 0x000fe20008000000 */
[----:B------:R-:W-:Y:S01]  /*f7f0*/  UMOV UR19, URZ ;  /* 0x000000ff00137c82 */ /* 0x000fe20008000000 */
[----:B------:R-:W-:Y:S01]  /*f800*/  UMOV UR20, UR36 ;  /* 0x0000002400147c82 */ /* 0x000fe20008000000 */
[----:B------:R-:W-:Y:S01]  /*f810*/  UMOV UR21, UR37 ;  /* 0x0000002500157c82 */ /* 0x000fe20008000000 */
[----:B--2---:R-:W-:-:S03]  /*f820*/  UIADD3 UR14, UP1, UPT, UR4, 0x180, URZ ;  /* 0x00000180040e7890 */ /* 0x004fc6000ff3e0ff */
[----:B------:R-:W-:Y:S01]  /*f830*/  UMOV UR4, 0x0 ;  /* 0x0000000000047882 */ /* 0x000fe20000000000 */
[----:B------:R-:W-:-:S03]  /*f840*/  UIADD3.X UR15, UPT, UPT, URZ, UR5, URZ, UP1, !UPT ;  /* 0x00000005ff0f7290 */ /* 0x000fc60008ffe4ff */
[----:B------:R-:W-:-:S06]  /*f850*/  UMOV UR5, 0x10000000 ;  /* 0x1000000000057882 */ /* 0x000fcc0000000000 */
[----:B------:R2:W-:Y:S02]  /*f860*/  UTMALDG.4D [UR16], [UR14], desc[UR4] ;  /* 0x000004100e0075b4 */ /* 0x0005e40008019000 */
[----:B--2---:R-:W-:Y:S05]  /*f870*/  @!P3 BRA `(.L_x_271) ;  /* 0x000000000004b947 */ /* 0x004fea0003800000 */
[----:B------:R-:W-:Y:S05]  /*f880*/  BPT.TRAP 0x1 ;  /* 0x000000040000795c */ /* 0x000fea0000300000 */
.L_x_271:
[----:B------:R-:W-:Y:S05]  /*f890*/  BSYNC.RECONVERGENT B0 ;  /* 0x0000000000007941 */ /* 0x000fea0003800200 */
.L_x_270:
[----:B------:R-:W2:Y:S02]  /*f8a0*/  SYNCS.PHASECHK.TRANS64.TRYWAIT P1, [UR8+0xe018], R3 ;  /* 0x00e01803ff0075a7 */ /* 0x000ea40008021108 */
[----:B--2---:R-:W-:Y:S05]  /*f8b0*/  @!P1 BRA `(.L_x_272) ;  /* 0x0000002c00809947 */ /* 0x004fea0003800000 */
.L_x_401:
[----:B-1----:R-:W-:Y:S01]  /*f8c0*/  @!P0 MOV R0, 0x4000 ;  /* 0x0000400000008802 */ /* 0x002fe20000000f00 */
[----:B------:R-:W-:Y:S03]  /*f8d0*/  BSSY.RECONVERGENT B0, `(.L_x_273) ;  /* 0x0000004000007945 */ /* 0x000fe60003800200 */
[----:B------:R1:W-:Y:S01]  /*f8e0*/  @!P0 SYNCS.ARRIVE.TRANS64 RZ, [UR8+0xe008], R0 ;  /* 0x00e00800ffff89a7 */ /* 0x0003e20008000008 */
[----:B------:R-:W-:Y:S05]  /*f8f0*/  @!P5 BRA `(.L_x_274) ;  /* 0x000000000004d947 */ /* 0x000fea0003800000 */
[----:B------:R-:W-:Y:S05]  /*f900*/  BPT.TRAP 0x1 ;  /* 0x000000040000795c */ /* 0x000fea0000300000 */
.L_x_274:
[----:B------:R-:W-:Y:S05]  /*f910*/  BSYNC.RECONVERGENT B0 ;  /* 0x0000000000007941 */ /* 0x000fea0003800200 */
.L_x_273:
[----:B------:R-:W-:Y:S01]  /*f920*/  ISETP.EQ.OR P2, PT, R16, RZ, P0 ;  /* 0x000000ff1000720c */ /* 0x000fe20000742670 */
[----:B------:R-:W-:-:S12]  /*f930*/  BSSY.RECONVERGENT B0, `(.L_x_275) ;  /* 0x0000003000007945 */ /* 0x000fd80003800200 */
[----:B------:R-:W-:Y:S05]  /*f940*/  @P2 BRA `(.L_x_276) ;  /* 0x0000000000042947 */ /* 0x000fea0003800000 */
[----:B------:R-:W-:Y:S05]  /*f950*/  BPT.TRAP 0x1 ;  /* 0x000000040000795c */ /* 0x000fea0000300000 */
.L_x_276:
[----:B------:R-:W-:Y:S05]  /*f960*/  BSYNC.RECONVERGENT B0 ;  /* 0x0000000000007941 */ /* 0x000fea0003800200 */
.L_x_275:
[----:B------:R-:W2:Y:S01]  /*f970*/  LDCU.64 UR4, c[0x0][0x348] ;  /* 0x00006900ff0477ac */ /* 0x000ea20008000a00 */
[----:B------:R-:W-:Y:S02]  /*f980*/  UIADD3 UR19, UPT, UPT, UR11, 0x80, URZ ;  /* 0x000000800b137890 */ /* 0x000fe4000fffe0ff */
[----:B------:R-:W-:Y:S02]  /*f990*/  UIADD3 UR16, UPT, UPT, UR8, 0x4000, URZ ;  /* 0x0000400008107890 */ /* 0x000fe4000fffe0ff */
[----:B------:R-:W-:Y:S01]  /*f9a0*/  UIADD3 UR17, UPT, UPT, UR8, 0xe008, URZ ;  /* 0x0000e00808117890 */ /* 0x000fe2000fffe0ff */
[----:B------:R-:W-:Y:S01]  /*f9b0*/  UMOV UR18, URZ ;  /* 0x000000ff00127c82 */ /* 0x000fe20008000000 */
[----:B------:R-:W-:Y:S01]  /*f9c0*/  UMOV UR20, UR12 ;  /* 0x0000000c00147c82 */ /* 0x000fe20008000000 */
        /* <DEDUP_REMOVED lines=9> */
.L_x_277:
[----:B------:R-:W2:Y:S02]  /*fa60*/  SYNCS.PHASECHK.TRANS64.TRYWAIT P1, [UR8+0xe040], R3 ;  /* 0x00e04003ff0075a7 */ /* 0x000ea40008021108 */
[----:B--2---:R-:W-:Y:S05]  /*fa70*/  @!P1 BRA `(.L_x_278) ;  /* 0x0000002c00289947 */ /* 0x004fea0003800000 */
.L_x_403:
[----:B-1----:R-:W-:-:S04]  /*fa80*/  @!P0 MOV R0, 0x2000 ;  /* 0x0000200000008802 */ /* 0x002fc80000000f00 */
[----:B------:R1:W-:Y:S01]  /*fa90*/  @!P0 SYNCS.ARRIVE.TRANS64 RZ, [UR8+0xe028], R0 ;  /* 0x00e02800ffff89a7 */ /* 0x0003e20008000008 */
[----:B------:R-:W-:Y:S05]  /*faa0*/  BRA.U !UP2, `(.L_x_279) ;  /* 0x000000010a047547 */ /* 0x000fea000b800000 */
[----:B------:R-:W-:Y:S05]  /*fab0*/  BPT.TRAP 0x1 ;  /* 0x000000040000795c */ /* 0x000fea0000300000 */
.L_x_279:
[----:B------:R-:W-:Y:S04]  /*fac0*/  BSSY.RECONVERGENT B0, `(.L_x_280) ;  /* 0x0000003000007945 */ /* 0x000fe80003800200 */
[----:B------:R-:W-:Y:S05]  /*fad0*/  @P2 BRA `(.L_x_281) ;  /* 0x0000000000042947 */ /* 0x000fea0003800000 */
[----:B------:R-:W-:Y:S05]  /*fae0*/  BPT.TRAP 0x1 ;  /* 0x000000040000795c */ /* 0x000fea0000300000 */
.L_x_281:
[----:B------:R-:W-:Y:S05]  /*faf0*/  BSYNC.RECONVERGENT B0 ;  /* 0x0000000000007941 */ /* 0x000fea0003800200 */
.L_x_280:
[----:B------:R-:W2:Y:S01]  /*fb00*/  LDCU.64 UR4, c[0x0][0x348] ;  /* 0x00006900ff0477ac */ /* 0x000ea20008000a00 */
[----:B------:R-:W-:Y:S02]  /*fb10*/  UIADD3 UR32, UPT, UPT, UR8, 0xa000, URZ ;  /* 0x0000a00008207890 */ /* 0x000fe4000fffe0ff */
[----:B------:R-:W-:Y:S01]  /*fb20*/  UIADD3 UR33, UPT, UPT, UR8, 0xe028, URZ ;  /* 0x0000e02808217890 */ /* 0x000fe2000fffe0ff */
[----:B------:R-:W-:Y:S01]  /*fb30*/  UMOV UR34, URZ ;  /* 0x000000ff00227c82 */ /* 0x000fe20008000000 */
[----:B------:R-:W-:Y:S01]  /*fb40*/  UMOV UR35, URZ ;  /* 0x000000ff00237c82 */ /* 0x000fe20008000000 */
[----:B--2---:R-:W-:-:S03]  /*fb50*/  UIADD3 UR10, UP1, UPT, UR4, 0x280, URZ ;  /* 0x00000280040a7890 */ /* 0x004fc6000ff3e0ff */
[----:B------:R-:W-:Y:S01]  /*fb60*/  UMOV UR4, 0x0 ;  /* 0x0000000000047882 */ /* 0x000fe20000000000 */
[----:B------:R-:W-:-:S03]  /*fb70*/  UIADD3.X UR11, UPT, UPT, URZ, UR5, URZ, UP1, !UPT ;  /* 0x00000005ff0b7290 */ /* 0x000fc60008ffe4ff */
[----:B------:R-:W-:-:S06]  /*fb80*/  UMOV UR5, 0x10000000 ;  /* 0x1000000000057882 */ /* 0x000fcc0000000000 */
[----:B------:R2:W-:Y:S01]  /*fb90*/  UTMALDG.4D [UR32], [UR10], desc[UR4] ;  /* 0x000004200a0075b4 */ /* 0x0005e20008019000 */
[----:B------:R-:W-:Y:S01]  /*fba0*/  NOP ;  /* 0x0000000000007918 */ /* 0x000fe20000000000 */
[----:B------:R-:W-:-:S06]  /*fbb0*/  UISETP.GE.AND UP1, UPT, UR7, 0x41, UPT ;  /* 0x000000410700788c */ /* 0x000fcc000bf26270 */
[----:B------:R-:W-:-:S13]  /*fbc0*/  PLOP3.LUT P1, PT, PT, PT, UP1, 0x80, 0x8 ;  /* 0x000000000008781c */ /* 0x000fda0003f2f018 */
[----:B--2---:R-:W-:Y:S05]  /*fbd0*/  @!P1 EXIT ;  /* 0x000000000000994d */ /* 0x004fea0003800000 */
[----:B------:R-:W-:Y:S01]  /*fbe0*/  UIADD3 UR5, UPT, UPT, UR7, 0x3f, URZ ;  /* 0x0000003f07057890 */ /* 0x000fe2000fffe0ff */
[----:B------:R-:W-:Y:S01]  /*fbf0*/  HFMA2 R2, -RZ, RZ, 0, 5.9604644775390625e-08 ;  /* 0x00000001ff027431 */ /* 0x000fe200000001ff */
[----:B------:R-:W-:Y:S02]  /*fc00*/  UMOV UR10, 0x2 ;  /* 0x00000002000a7882 */ /* 0x000fe40000000000 */
[----:B------:R-:W-:-:S04]  /*fc10*/  USHF.R.S32.HI UR4, URZ, 0x1f, UR5 ;  /* 0x0000001fff047899 */ /* 0x000fc80008011405 */
[----:B------:R-:W-:-:S04]  /*fc20*/  ULEA.HI UR4, UR4, UR5, URZ, 0x6 ;  /* 0x0000000504047291 */ /* 0x000fc8000f8f30ff */
[----:B------:R-:W-:-:S04]  /*fc30*/  USHF.R.S32.HI UR9, URZ, 0x6, UR4 ;  /* 0x00000006ff097899 */ /* 0x000fc80008011404 */
[----:B------:R-:W-:-:S04]  /*fc40*/  UISETP.LT.AND UP1, UPT, UR9, 0x2, UPT ;  /* 0x000000020900788c */ /* 0x000fc8000bf21270 */
[----:B------:R-:W-:-:S04]  /*fc50*/  USEL UR4, UR9, 0x2, UP1 ;  /* 0x0000000209047887 */ /* 0x000fc80008800000 */
[----:B------:R-:W-:-:S04]  /*fc60*/  UIADD3 UR9, UPT, UPT, UR9, -UR4, URZ ;  /* 0x8000000409097290 */ /* 0x000fc8000fffe0ff */
[----:B------:R-:W-:Y:S02]  /*fc70*/  UISETP.GE.U32.AND UP1, UPT, UR9, 0x3, UPT ;  /* 0x000000030900788c */ /* 0x000fe4000bf26070 */
[----:B------:R-:W-:Y:S01]  /*fc80*/  UIADD3 UR11, UPT, UPT, UR9, 0x1, URZ ;  /* 0x00000001090b7890 */ /* 0x000fe2000fffe0ff */
[----:B------:R-:W2:Y:S03]  /*fc90*/  LDCU.64 UR4, c[0x0][0x348] ;  /* 0x00006900ff0477ac */ /* 0x000ea60008000a00 */
[----:B------:R-:W-:Y:S01]  /*fca0*/  ULOP3.LUT UR6, UR11, 0x3, URZ, 0xc0, !UPT ;  /* 0x000000030b067892 */ /* 0x000fe2000f8ec0ff */
[----:B------:R-:W-:Y:S02]  /*fcb0*/  UMOV UR9, 0x1 ;  /* 0x0000000100097882 */ /* 0x000fe40000000000 */
[----:B------:R-:W-:Y:S09]  /*fcc0*/  BRA.U !UP1, `(.L_x_282) ;  /* 0x0000001109107547 */ /* 0x000ff2000b800000 */
[----:B------:R-:W-:Y:S01]  /*fcd0*/  ULOP3.LUT UR9, UR11, 0xfffffffc, URZ, 0xc0, !UPT ;  /* 0xfffffffc0b097892 */ /* 0x000fe2000f8ec0ff */
[----:B------:R-:W-:Y:S01]  /*fce0*/  MOV R2, 0x1 ;  /* 0x0000000100027802 */ /* 0x000fe20000000f00 */
[----:B------:R-:W-:Y:S01]  /*fcf0*/  UMOV UR10, 0x2 ;  /* 0x00000002000a7882 */ /* 0x000fe20000000000 */
[----:B------:R-:W-:Y:S01]  /*fd00*/  UMOV UR7, URZ ;  /* 0x000000ff00077c82 */ /* 0x000fe20008000000 */
[----:B------:R-:W-:Y:S01]  /*fd10*/  UIADD3 UR9, UPT, UPT, -UR9, URZ, URZ ;  /* 0x000000ff09097290 */ /* 0x000fe2000fffe1ff */
[----:B------:R-:W-:-:S11]  /*fd20*/  UMOV UR27, 0x80 ;  /* 0x00000080001b7882 */ /* 0x000fd60000000000 */
.L_x_323:
[----:B------:R-:W-:Y:S05]  /*fd30*/  BRA.U !UP0, `(.L_x_283) ;  /* 0x0000000108047547 */ /* 0x000fea000b800000 */
[----:B--2---:R-:W-:Y:S05]  /*fd40*/  BPT.TRAP 0x1 ;  /* 0x000000040000795c */ /* 0x004fea0000300000 */
.L_x_283:
[----:B------:R-:W3:Y:S01]  /*fd50*/  S2UR UR8, SR_CgaCtaId ;  /* 0x00000000000879c3 */ /* 0x000ee20000008800 */
[----:B------:R-:W-:Y:S01]  /*fd60*/  UMOV UR11, 0x400 ;  /* 0x00000400000b7882 */ /* 0x000fe20000000000 */
[----:B------:R-:W-:Y:S01]  /*fd70*/  SHF.L.U32 R3, R2, 0x1f, RZ ;  /* 0x0000001f02037819 */ /* 0x000fe200000006ff */
[----:B---3--:R-:W-:-:S04]  /*fd80*/  ULEA UR8, UR8, UR11, 0x18 ;  /* 0x0000000b08087291 */ /* 0x008fc8000f8ec0ff */
[----:B------:R-:W-:-:S09]  /*fd90*/  ULEA UR33, UR10, UR8, 0x3 ;  /* 0x000000080a217291 */ /* 0x000fd2000f8e18ff */
[----:B------:R-:W3:Y:S02]  /*fda0*/  SYNCS.PHASECHK.TRANS64.TRYWAIT P1, [UR33+0xe038], R3 ;  /* 0x00e03803ff0075a7 */ /* 0x000ee40008021121 */
[----:B---3--:R-:W-:Y:S05]  /*fdb0*/  @!P1 BRA `(.L_x_284) ;  /* 0x0000002800709947 */ /* 0x008fea0003800000 */
.L_x_405:
[----:B-1----:R-:W-:-:S04]  /*fdc0*/  @!P0 MOV R0, 0x2000 ;  /* 0x0000200000008802 */ /* 0x002fc80000000f00 */
[----:B------:R1:W-:Y:S01]  /*fdd0*/  @!P0 SYNCS.ARRIVE.TRANS64 RZ, [UR33+0xe020], R0 ;  /* 0x00e02000ffff89a7 */ /* 0x0003e20008000021 */
[----:B------:R-:W-:Y:S05]  /*fde0*/  BRA.U !UP2, `(.L_x_285) ;  /* 0x000000010a047547 */ /* 0x000fea000b800000 */
[----:B--2---:R-:W-:Y:S05]  /*fdf0*/  BPT.TRAP 0x1 ;  /* 0x000000040000795c */ /* 0x004fea0000300000 */
.L_x_285:
[----:B------:R-:W-:Y:S04]  /*fe00*/  BSSY.RECONVERGENT B0, `(.L_x_286) ;  /* 0x0000003000007945 */ /* 0x000fe80003800200 */
[----:B------:R-:W-:Y:S05]  /*fe10*/  @P2 BRA `(.L_x_287) ;  /* 0x0000000000042947 */ /* 0x000fea0003800000 */
[----:B--2---:R-:W-:Y:S05]  /*fe20*/  BPT.TRAP 0x1 ;  /* 0x000000040000795c */ /* 0x004fea0000300000 */
.L_x_287:
[----:B--2---:R-:W-:Y:S05]  /*fe30*/  BSYNC.RECONVERGENT B0 ;  /* 0x0000000000007941 */ /* 0x004fea0003800200 */
.L_x_286:
[----:B------:R-:W-:Y:S02]  /*fe40*/  ULEA UR32, UR10, UR8, 0xd ;  /* 0x000000080a207291 */ /* 0x000fe4000f8e68ff */
[----:B------:R-:W-:Y:S02]  /*fe50*/  UIADD3 UR14, UP1, UPT, UR4, 0x180, URZ ;  /* 0x00000180040e7890 */ /* 0x000fe4000ff3e0ff */
[----:B------:R-:W-:Y:S02]  /*fe60*/  UIADD3 UR35, UPT, UPT, UR27, -0x40, URZ ;  /* 0xffffffc01b237890 */ /* 0x000fe4000fffe0ff */
[----:B------:R-:W-:Y:S02]  /*fe70*/  UIADD3 UR33, UPT, UPT, UR33, 0xe020, URZ ;  /* 0x0000e02021217890 */ /* 0x000fe4000fffe0ff */
[----:B------:R-:W-:Y:S02]  /*fe80*/  UIADD3 UR32, UPT, UPT, UR32, 0x8000, URZ ;  /* 0x0000800020207890 */ /* 0x000fe4000fffe0ff */
[----:B------:R-:W-:Y:S01]  /*fe90*/  UIADD3.X UR15, UPT, UPT, URZ, UR5, URZ, UP1, !UPT ;  /* 0x00000005ff0f7290 */ /* 0x000fe20008ffe4ff */
[----:B------:R-:W-:Y:S01]  /*fea0*/  UMOV UR12, 0x0 ;  /* 0x00000000000c7882 */ /* 0x000fe20000000000 */
[----:B------:R-:W-:Y:S01]  /*feb0*/  UMOV UR13, 0x10000000 ;  /* 0x10000000000d7882 */ /* 0x000fe20000000000 */
[----:B------:R-:W-:Y:S01]  /*fec0*/  UMOV UR34, URZ ;  /* 0x000000ff00227c82 */ /* 0x000fe20008000000 */
[----:B------:R-:W-:-:S05]  /*fed0*/  UIADD3 UR10, UPT, UPT, UR10, 0x1, URZ ;  /* 0x000000010a0a7890 */ /* 0x000fca000fffe0ff */
[----:B------:R2:W-:Y:S01]  /*fee0*/  UTMALDG.4D [UR32], [UR14], desc[UR12] ;  /* 0x00000c200e0075b4 */ /* 0x0005e20008019000 */
[----:B------:R-:W-:-:S04]  /*fef0*/  UISETP.NE.AND UP1, UPT, UR10, 0x3, UPT ;  /* 0x000000030a00788c */ /* 0x000fc8000bf25270 */
[----:B------:R-:W-:Y:S02]  /*ff00*/  USEL UR11, URZ, 0x1, UP1 ;  /* 0x00000001ff0b7887 */ /* 0x000fe40008800000 */
[----:B------:R-:W-:-:S04]  /*ff10*/  USEL UR10, UR10, URZ, UP1 ;  /* 0x000000ff0a0a7287 */ /* 0x000fc80008800000 */
[----:B------:R-:W-:Y:S01]  /*ff20*/  LOP3.LUT R2, R2, UR11, RZ, 0x3c, !PT ;  /* 0x0000000b02027c12 */ /* 0x000fe2000f8e3cff */
[----:B--2---:R-:W-:Y:S07]  /*ff30*/  BRA.U !UP0, `(.L_x_288) ;  /* 0x0000000108047547 */ /* 0x004fee000b800000 */
[----:B------:R-:W-:Y:S05]  /*ff40*/  BPT.TRAP 0x1 ;  /* 0x000000040000795c */ /* 0x000fea0000300000 */
.L_x_288:
[----:B------:R-:W-:Y:S01]  /*ff50*/  ULEA UR17, UR10, UR8, 0x3 ;  /* 0x000000080a117291 */ /* 0x000fe2000f8e18ff */
[----:B------:R-:W-:-:S08]  /*ff60*/  SHF.L.U32 R3, R2, 0x1f, RZ ;  /* 0x0000001f02037819 */ /* 0x000fd000000006ff */
[----:B------:R-:W2:Y:S02]  /*ff70*/  SYNCS.PHASECHK.TRANS64.TRYWAIT P1, [UR17+0xe038], R3 ;  /* 0x00e03803ff0075a7 */ /* 0x000ea40008021111 */
[----:B--2---:R-:W-:Y:S05]  /*ff80*/  @!P1 BRA `(.L_x_289) ;  /* 0x0000002800149947 */ /* 0x004fea0003800000 */
.L_x_407:
[----:B-1----:R-:W-:-:S04]  /*ff90*/  @!P0 MOV R0, 0x2000 ;  /* 0x0000200000008802 */ /* 0x002fc80000000f00 */
[----:B------:R1:W-:Y:S01]  /*ffa0*/  @!P0 SYNCS.ARRIVE.TRANS64 RZ, [UR17+0xe020], R0 ;  /* 0x00e02000ffff89a7 */ /* 0x0003e20008000011 */
[----:B------:R-:W-:Y:S05]  /*ffb0*/  BRA.U !UP2, `(.L_x_290) ;  /* 0x000000010a047547 */ /* 0x000fea000b800000 */
[----:B------:R-:W-:Y:S05]  /*ffc0*/  BPT.TRAP 0x1 ;  /* 0x000000040000795c */ /* 0x000fea0000300000 */
.L_x_290:
[----:B------:R-:W-:Y:S04]  /*ffd0*/  BSSY.RECONVERGENT B0, `(.L_x_291) ;  /* 0x0000003000007945 */ /* 0x000fe80003800200 */
[----:B------:R-:W-:Y:S05]  /*ffe0*/  @P2 BRA `(.L_x_292) ;  /* 0x0000000000042947 */ /* 0x000fea0003800000 */
[----:B------:R-:W-:Y:S05]  /*fff0*/  BPT.TRAP 0x1 ;  /* 0x000000040000795c */ /* 0x000fea0000300000 */
.L_x_292:
[----:B------:R-:W-:Y:S05]  /*10000*/  BSYNC.RECONVERGENT B0 ;  /* 0x0000000000007941 */ /* 0x000fea0003800200 */
.L_x_291:
        /* <DEDUP_REMOVED lines=9> */
[----:B------:R-:W-:Y:S01]  /*100a0*/  UMOV UR20, UR36 ;  /* 0x0000002400147c82 */ /* 0x000fe20008000000 */
[----:B------:R-:W-:Y:S01]  /*100b0*/  UMOV UR21, UR37 ;  /* 0x0000002500157c82 */ /* 0x000fe20008000000 */
[----:B------:R-:W-:-:S03]  /*100c0*/  UIADD3 UR10, UPT, UPT, UR10, 0x1, URZ ;  /* 0x000000010a0a7890 */ /* 0x000fc6000fffe0ff */
[----:B------:R2:W-:Y:S01]  /*100d0*/  UTMALDG.4D [UR16], [UR14], desc[UR12] ;  /* 0x00000c100e0075b4 */ /* 0x0005e20008019000 */
[----:B------:R-:W-:-:S04]  /*100e0*/  UISETP.NE.AND UP1, UPT, UR10, 0x3, UPT ;  /* 0x000000030a00788c */ /* 0x000fc8000bf25270 */
[----:B------:R-:W-:Y:S02]  /*100f0*/  USEL UR11, URZ, 0x1, UP1 ;  /* 0x00000001ff0b7887 */ /* 0x000fe40008800000 */
[----:B------:R-:W-:-:S04]  /*10100*/  USEL UR10, UR10, URZ, UP1 ;  /* 0x000000ff0a0a7287 */ /* 0x000fc80008800000 */
[----:B------:R-:W-:Y:S01]  /*10110*/  LOP3.LUT R2, R2, UR11, RZ, 0x3c, !PT ;  /* 0x0000000b02027c12 */ /* 0x000fe2000f8e3cff */
[----:B--2---:R-:W-:Y:S07]  /*10120*/  BRA.U !UP0, `(.L_x_293) ;  /* 0x0000000108047547 */ /* 0x004fee000b800000 */
[----:B------:R-:W-:Y:S05]  /*10130*/  BPT.TRAP 0x1 ;  /* 0x000000040000795c */ /* 0x000fea0000300000 */
.L_x_293:
[----:B------:R-:W-:Y:S01]  /*10140*/  ULEA UR25, UR10, UR8, 0x3 ;  /* 0x000000080a197291 */ /* 0x000fe2000f8e18ff */
[----:B------:R-:W-:-:S08]  /*10150*/  SHF.L.U32 R3, R2, 0x1f, RZ ;  /* 0x0000001f02037819 */ /* 0x000fd000000006ff */
[----:B------:R-:W2:Y:S02]  /*10160*/  SYNCS.PHASECHK.TRANS64.TRYWAIT P1, [UR25+0xe038], R3 ;  /* 0x00e03803ff0075a7 */ /* 0x000ea40008021119 */
[----:B--2---:R-:W-:Y:S05]  /*10170*/  @!P1 BRA `(.L_x_294) ;  /* 0x0000002400b09947 */ /* 0x004fea0003800000 */
.L_x_409:
[----:B-1----:R-:W-:-:S04]  /*10180*/  @!P0 MOV R0, 0x2000 ;  /* 0x0000200000008802 */ /* 0x002fc80000000f00 */
[----:B------:R1:W-:Y:S01]  /*10190*/  @!P0 SYNCS.ARRIVE.TRANS64 RZ, [UR25+0xe020], R0 ;  /* 0x00e02000ffff89a7 */ /* 0x0003e20008000019 */
[----:B------:R-:W-:Y:S05]  /*101a0*/  BRA.U !UP2, `(.L_x_295) ;  /* 0x000000010a047547 */ /* 0x000fea000b800000 */
[----:B------:R-:W-:Y:S05]  /*101b0*/  BPT.TRAP 0x1 ;  /* 0x000000040000795c */ /* 0x000fea0000300000 */
.L_x_295:
[----:B------:R-:W-:Y:S04]  /*101c0*/  BSSY.RECONVERGENT B0, `(.L_x_296) ;  /* 0x0000003000007945 */ /* 0x000fe80003800200 */
[----:B------:R-:W-:Y:S05]  /*101d0*/  @P2 BRA `(.L_x_297) ;  /* 0x0000000000042947 */ /* 0x000fea0003800000 */
[----:B------:R-:W-:Y:S05]  /*101e0*/  BPT.TRAP 0x1 ;  /* 0x000000040000795c */ /* 0x000fea0000300000 */
.L_x_297:
[----:B------:R-:W-:Y:S05]  /*101f0*/  BSYNC.RECONVERGENT B0 ;  /* 0x0000000000007941 */ /* 0x000fea0003800200 */
.L_x_296:
[----:B------:R-:W-:Y:S02]  /*10200*/  ULEA UR24, UR10, UR8, 0xd ;  /* 0x000000080a187291 */ /* 0x000fe4000f8e68ff */
[----:B------:R-:W-:Y:S02]  /*10210*/  UIADD3 UR14, UP1, UPT, UR4, 0x180, URZ ;  /* 0x00000180040e7890 */ /* 0x000fe4000ff3e0ff */
        /* <DEDUP_REMOVED lines=16> */
.L_x_298:
[----:B------:R-:W-:Y:S01]  /*10320*/  ULEA UR17, UR10, UR8, 0x3 ;  /* 0x000000080a117291 */ /* 0x000fe2000f8e18ff */
[----:B------:R-:W-:-:S08]  /*10330*/  SHF.L.U32 R3, R2, 0x1f, RZ ;  /* 0x0000001f02037819 */ /* 0x000fd000000006ff */
[----:B------:R-:W2:Y:S02]  /*10340*/  SYNCS.PHASECHK.TRANS64.TRYWAIT P1, [UR17+0xe038], R3 ;  /* 0x00e03803ff0075a7 */ /* 0x000ea40008021111 */
[----:B--2---:R-:W-:Y:S05]  /*10350*/  @!P1 BRA `(.L_x_299) ;  /* 0x0000002400509947 */ /* 0x004fea0003800000 */
.L_x_411:
[----:B-1----:R-:W-:-:S04]  /*10360*/  @!P0 MOV R0, 0x2000 ;  /* 0x0000200000008802 */ /* 0x002fc80000000f00 */
[----:B------:R1:W-:Y:S01]  /*10370*/  @!P0 SYNCS.ARRIVE.TRANS64 RZ, [UR17+0xe020], R0 ;  /* 0x00e02000ffff89a7 */ /* 0x0003e20008000011 */
[----:B------:R-:W-:Y:S05]  /*10380*/  BRA.U !UP2, `(.L_x_300) ;  /* 0x000000010a047547 */ /* 0x000fea000b800000 */
[----:B------:R-:W-:Y:S05]  /*10390*/  BPT.TRAP 0x1 ;  /* 0x000000040000795c */ /* 0x000fea0000300000 */
.L_x_300:
[----:B------:R-:W-:Y:S04]  /*103a0*/  BSSY.RECONVERGENT B0, `(.L_x_301) ;  /* 0x0000003000007945 */ /* 0x000fe80003800200 */
[----:B------:R-:W-:Y:S05]  /*103b0*/  @P2 BRA `(.L_x_302) ;  /* 0x0000000000042947 */ /* 0x000fea0003800000 */
[----:B------:R-:W-:Y:S05]  /*103c0*/  BPT.TRAP 0x1 ;  /* 0x000000040000795c */ /* 0x000fea0000300000 */
.L_x_302:
[----:B------:R-:W-:Y:S05]  /*103d0*/  BSYNC.RECONVERGENT B0 ;  /* 0x0000000000007941 */ /* 0x000fea0003800200 */
.L_x_301:
        /* <DEDUP_REMOVED lines=10> */
[----:B------:R-:W-:Y:S01]  /*10480*/  UMOV UR21, UR37 ;  /* 0x0000002500157c82 */ /* 0x000fe20008000000 */
[----:B------:R-:W-:-:S02]  /*10490*/  UIADD3 UR10, UPT, UPT, UR10, 0x1, URZ ;  /* 0x000000010a0a7890 */ /* 0x000fc4000fffe0ff */
[----:B------:R2:W-:Y:S02]  /*104a0*/  UTMALDG.4D [UR16], [UR14], desc[UR12] ;  /* 0x00000c100e0075b4 */ /* 0x0005e40008019000 */
[----:B------:R-:W-:-:S04]  /*104b0*/  UISETP.NE.AND UP1, UPT, UR10, 0x3, UPT ;  /* 0x000000030a00788c */ /* 0x000fc8000bf25270 */
[----:B------:R-:W-:Y:S02]  /*104c0*/  USEL UR11, URZ, 0x1, UP1 ;  /* 0x00000001ff0b7887 */ /* 0x000fe40008800000 */
[----:B------:R-:W-:-:S04]  /*104d0*/  USEL UR10, UR10, URZ, UP1 ;  /* 0x000000ff0a0a7287 */ /* 0x000fc80008800000 */
[----:B------:R-:W-:Y:S01]  /*104e0*/  LOP3.LUT R2, R2, UR11, RZ, 0x3c, !PT ;  /* 0x0000000b02027c12 */ /* 0x000fe2000f8e3cff */
[----:B--2---:R-:W-:Y:S07]  /*104f0*/  BRA.U !UP0, `(.L_x_303) ;  /* 0x0000000108047547 */ /* 0x004fee000b800000 */
[----:B------:R-:W-:Y:S05]  /*10500*/  BPT.TRAP 0x1 ;  /* 0x000000040000795c */ /* 0x000fea0000300000 */
.L_x_303:
[----:B------:R-:W-:Y:S01]  /*10510*/  ULEA UR17, UR10, UR8, 0x3 ;  /* 0x000000080a117291 */ /* 0x000fe2000f8e18ff */
[----:B------:R-:W-:-:S08]  /*10520*/  SHF.L.U32 R3, R2, 0x1f, RZ ;  /* 0x0000001f02037819 */ /* 0x000fd000000006ff */
[----:B------:R-:W2:Y:S02]  /*10530*/  SYNCS.PHASECHK.TRANS64.TRYWAIT P1, [UR17+0xe038], R3 ;  /* 0x00e03803ff0075a7 */ /* 0x000ea40008021111 */
[----:B--2---:R-:W-:Y:S05]  /*10540*/  @!P1 BRA `(.L_x_304) ;  /* 0x0000002000ec9947 */ /* 0x004fea0003800000 */
.L_x_413:
[----:B-1----:R-:W-:-:S04]  /*10550*/  @!P0 MOV R0, 0x2000 ;  /* 0x0000200000008802 */ /* 0x002fc80000000f00 */
[----:B------:R1:W-:Y:S01]  /*10560*/  @!P0 SYNCS.ARRIVE.TRANS64 RZ, [UR17+0xe020], R0 ;  /* 0x00e02000ffff89a7 */ /* 0x0003e20008000011 */
[----:B------:R-:W-:Y:S05]  /*10570*/  BRA.U !UP2, `(.L_x_305) ;  /* 0x000000010a047547 */ /* 0x000fea000b800000 */
[----:B------:R-:W-:Y:S05]  /*10580*/  BPT.TRAP 0x1 ;  /* 0x000000040000795c */ /* 0x000fea0000300000 */
.L_x_305:
[----:B------:R-:W-:Y:S04]  /*10590*/  BSSY.RECONVERGENT B0, `(.L_x_306) ;  /* 0x0000003000007945 */ /* 0x000fe80003800200 */
[----:B------:R-:W-:Y:S05]  /*105a0*/  @P2 BRA `(.L_x_307) ;  /* 0x0000000000042947 */ /* 0x000fea0003800000 */
[----:B------:R-:W-:Y:S05]  /*105b0*/  BPT.TRAP 0x1 ;  /* 0x000000040000795c */ /* 0x000fea0000300000 */
.L_x_307:
[----:B------:R-:W-:Y:S05]  /*105c0*/  BSYNC.RECONVERGENT B0 ;  /* 0x0000000000007941 */ /* 0x000fea0003800200 */
.L_x_306:
[----:B------:R-:W-:Y:S02]  /*105d0*/  ULEA UR16, UR10, UR8, 0xd ;  /* 0x000000080a107291 */ /* 0x000fe4000f8e68ff */
[----:B------:R-:W-:Y:S02]  /*105e0*/  UIADD3 UR14, UP1, UPT, UR4, 0x180, URZ ;  /* 0x00000180040e7890 */ /* 0x000fe4000ff3e0ff */
[----:B------:R-:W-:Y:S02]  /*105f0*/  UIADD3 UR19, UPT, UPT, UR27, 0x40, URZ ;  /* 0x000000401b137890 */ /* 0x000fe4000fffe0ff */
        /* <DEDUP_REMOVED lines=16> */
.L_x_308:
[----:B------:R-:W-:Y:S01]  /*10700*/  ULEA UR17, UR10, UR8, 0x3 ;  /* 0x000000080a117291 */ /* 0x000fe2000f8e18ff */
[----:B------:R-:W-:-:S08]  /*10710*/  SHF.L.U32 R3, R2, 0x1f, RZ ;  /* 0x0000001f02037819 */ /* 0x000fd000000006ff */
[----:B------:R-:W2:Y:S02]  /*10720*/  SYNCS.PHASECHK.TRANS64.TRYWAIT P1, [UR17+0xe038], R3 ;  /* 0x00e03803ff0075a7 */ /* 0x000ea40008021111 */
[----:B--2---:R-:W-:Y:S05]  /*10730*/  @!P1 BRA `(.L_x_309) ;  /* 0x0000002000889947 */ /* 0x004fea0003800000 */
.L_x_415:
[----:B-1----:R-:W-:-:S04]  /*10740*/  @!P0 MOV R0, 0x2000 ;  /* 0x0000200000008802 */ /* 0x002fc80000000f00 */
[----:B------:R1:W-:Y:S01]  /*10750*/  @!P0 SYNCS.ARRIVE.TRANS64 RZ, [UR17+0xe020], R0 ;  /* 0x00e02000ffff89a7 */ /* 0x0003e20008000011 */
[----:B------:R-:W-:Y:S05]  /*10760*/  BRA.U !UP2, `(.L_x_310) ;  /* 0x000000010a047547 */ /* 0x000fea000b800000 */
[----:B------:R-:W-:Y:S05]  /*10770*/  BPT.TRAP 0x1 ;  /* 0x000000040000795c */ /* 0x000fea0000300000 */
.L_x_310:
[----:B------:R-:W-:Y:S04]  /*10780*/  BSSY.RECONVERGENT B0, `(.L_x_311) ;  /* 0x0000003000007945 */ /* 0x000fe80003800200 */
[----:B------:R-:W-:Y:S05]  /*10790*/  @P2 BRA `(.L_x_312) ;  /* 0x0000000000042947 */ /* 0x000fea0003800000 */
[----:B------:R-:W-:Y:S05]  /*107a0*/  BPT.TRAP 0x1 ;  /* 0x000000040000795c */ /* 0x000fea0000300000 */
.L_x_312:
[----:B------:R-:W-:Y:S05]  /*107b0*/  BSYNC.RECONVERGENT B0 ;  /* 0x0000000000007941 */ /* 0x000fea0003800200 */
.L_x_311:
        /* <DEDUP_REMOVED lines=19> */
.L_x_313:
[----:B------:R-:W-:Y:S01]  /*108f0*/  ULEA UR17, UR10, UR8, 0x3 ;  /* 0x000000080a117291 */ /* 0x000fe2000f8e18ff */
[----:B------:R-:W-:-:S08]  /*10900*/  SHF.L.U32 R3, R2, 0x1f, RZ ;  /* 0x0000001f02037819 */ /* 0x000fd000000006ff */
[----:B------:R-:W2:Y:S02]  /*10910*/  SYNCS.PHASECHK.TRANS64.TRYWAIT P1, [UR17+0xe038], R3 ;  /* 0x00e03803ff0075a7 */ /* 0x000ea40008021111 */
[----:B--2---:R-:W-:Y:S05]  /*10920*/  @!P1 BRA `(.L_x_314) ;  /* 0x0000002000249947 */ /* 0x004fea0003800000 */
.L_x_417:
[----:B-1----:R-:W-:-:S04]  /*10930*/  @!P0 MOV R0, 0x2000 ;  /* 0x0000200000008802 */ /* 0x002fc80000000f00 */
[----:B------:R1:W-:Y:S01]  /*10940*/  @!P0 SYNCS.ARRIVE.TRANS64 RZ, [UR17+0xe020], R0 ;  /* 0x00e02000ffff89a7 */ /* 0x0003e20008000011 */
[----:B------:R-:W-:Y:S05]  /*10950*/  BRA.U !UP2, `(.L_x_315) ;  /* 0x000000010a047547 */ /* 0x000fea000b800000 */
[----:B------:R-:W-:Y:S05]  /*10960*/  BPT.TRAP 0x1 ;  /* 0x000000040000795c */ /* 0x000fea0000300000 */
.L_x_315:
[----:B------:R-:W-:Y:S04]  /*10970*/  BSSY.RECONVERGENT B0, `(.L_x_316) ;  /* 0x0000003000007945 */ /* 0x000fe80003800200 */
[----:B------:R-:W-:Y:S05]  /*10980*/  @P2 BRA `(.L_x_317) ;  /* 0x0000000000042947 */ /* 0x000fea0003800000 */
[----:B------:R-:W-:Y:S05]  /*10990*/  BPT.TRAP 0x1 ;  /* 0x000000040000795c */ /* 0x000fea0000300000 */
.L_x_317:
[----:B------:R-:W-:Y:S05]  /*109a0*/  BSYNC.RECONVERGENT B0 ;  /* 0x0000000000007941 */ /* 0x000fea0003800200 */
.L_x_316:
        /* <DEDUP_REMOVED lines=19> */
.L_x_318:
[----:B------:R-:W-:Y:S01]  /*10ae0*/  ULEA UR17, UR10, UR8, 0x3 ;  /* 0x000000080a117291 */ /* 0x000fe2000f8e18ff */
[----:B------:R-:W-:-:S08]  /*10af0*/  SHF.L.U32 R3, R2, 0x1f, RZ ;  /* 0x0000001f02037819 */ /* 0x000fd000000006ff */
[----:B------:R-:W2:Y:S02]  /*10b00*/  SYNCS.PHASECHK.TRANS64.TRYWAIT P1, [UR17+0xe038], R3 ;  /* 0x00e03803ff0075a7 */ /* 0x000ea40008021111 */
[----:B--2---:R-:W-:Y:S05]  /*10b10*/  @!P1 BRA `(.L_x_319) ;  /* 0x0000001c00c09947 */ /* 0x004fea0003800000 */
.L_x_419:
[----:B-1----:R-:W-:-:S04]  /*10b20*/  @!P0 MOV R0, 0x2000 ;  /* 0x0000200000008802 */ /* 0x002fc80000000f00 */
[----:B------:R1:W-:Y:S01]  /*10b30*/  @!P0 SYNCS.ARRIVE.TRANS64 RZ, [UR17+0xe020], R0 ;  /* 0x00e02000ffff89a7 */ /* 0x0003e20008000011 */
[----:B------:R-:W-:Y:S05]  /*10b40*/  BRA.U !UP2, `(.L_x_320) ;  /* 0x000000010a047547 */ /* 0x000fea000b800000 */
[----:B------:R-:W-:Y:S05]  /*10b50*/  BPT.TRAP 0x1 ;  /* 0x000000040000795c */ /* 0x000fea0000300000 */
.L_x_320:
[----:B------:R-:W-:Y:S04]  /*10b60*/  BSSY.RECONVERGENT B0, `(.L_x_321) ;  /* 0x0000003000007945 */ /* 0x000fe80003800200 */
[----:B------:R-:W-:Y:S05]  /*10b70*/  @P2 BRA `(.L_x_322) ;  /* 0x0000000000042947 */ /* 0x000fea0003800000 */
[----:B------:R-:W-:Y:S05]  /*10b80*/  BPT.TRAP 0x1 ;  /* 0x000000040000795c */ /* 0x000fea0000300000 */
.L_x_322:
[----:B------:R-:W-:Y:S05]  /*10b90*/  BSYNC.RECONVERGENT B0 ;  /* 0x0000000000007941 */ /* 0x000fea0003800200 */
.L_x_321:
        /* <DEDUP_REMOVED lines=13> */
[----:B------:R-:W-:Y:S02]  /*10c70*/  UIADD3 UR9, UPT, UPT, UR9, 0x4, URZ ;  /* 0x0000000409097890 */ /* 0x000fe4000fffe0ff */
[----:B------:R-:W-:Y:S02]  /*10c80*/  UISETP.NE.AND UP1, UPT, UR10, 0x3, UPT ;  /* 0x000000030a00788c */ /* 0x000fe4000bf25270 */
[----:B------:R-:W-:Y:S02]  /*10c90*/  UIADD3 UR7, UPT, UPT, UR7, 0x4, URZ ;  /* 0x0000000407077890 */ /* 0x000fe4000fffe0ff */
[----:B------:R-:W-:Y:S02]  /*10ca0*/  USEL UR11, URZ, 0x1, UP1 ;  /* 0x00000001ff0b7887 */ /* 0x000fe40008800000 */
[----:B------:R-:W-:Y:S02]  /*10cb0*/  USEL UR10, UR10, URZ, UP1 ;  /* 0x000000ff0a0a7287 */ /* 0x000fe40008800000 */
[----:B------:R-:W-:-:S02]  /*10cc0*/  UISETP.NE.AND UP1, UPT, UR9, URZ, UPT ;  /* 0x000000ff0900728c */ /* 0x000fc4000bf25270 */
[----:B------:R-:W-:Y:S01]  /*10cd0*/  LOP3.LUT R2, R2, UR11, RZ, 0x3c, !PT ;  /* 0x0000000b02027c12 */ /* 0x000fe2000f8e3cff */
[----:B------:R-:W-:-:S06]  /*10ce0*/  UIADD3 UR27, UPT, UPT, UR27, 0x100, URZ ;  /* 0x000001001b1b7890 */ /* 0x000fcc000fffe0ff */
[----:B---3--:R-:W-:Y:S06]  /*10cf0*/  BRA.U UP1, `(.L_x_323) ;  /* 0xfffffff1010c7547 */ /* 0x008fec000b83ffff */
[----:B------:R-:W-:Y:S02]  /*10d00*/  UIADD3 UR9, UPT, UPT, UR7, 0x1, URZ ;  /* 0x0000000107097890 */ /* 0x000fe4000fffe0ff */
.L_x_282:
[----:B------:R-:W-:-:S13]  /*10d10*/  ISETP.NE.AND P1, PT, RZ, UR6, PT ;  /* 0x00000006ff007c0c */ /* 0x000fda000bf25270 */
[----:B--2---:R-:W-:Y:S05]  /*10d20*/  @!P1 EXIT ;  /* 0x000000000000994d */ /* 0x004fea0003800000 */
[----:B------:R-:W-:Y:S02]  /*10d30*/  UIADD3 UR7, UPT, UPT, -UR6, URZ, URZ ;  /* 0x000000ff06077290 */ /* 0x000fe4000fffe1ff */
[----:B------:R-:W-:-:S12]  /*10d40*/  USHF.L.U32 UR27, UR9, 0x6, URZ ;  /* 0x00000006091b7899 */ /* 0x000fd800080006ff */
.L_x_334:
[----:B------:R-:W-:Y:S05]  /*10d50*/  BRA.U !UP0, `(.L_x_324) ;  /* 0x0000000108047547 */ /* 0x000fea000b800000 */
[----:B------:R-:W-:Y:S05]  /*10d60*/  BPT.TRAP 0x1 ;  /* 0x000000040000795c */ /* 0x000fea0000300000 */
.L_x_324:
[----:B------:R-:W-:Y:S01]  /*10d70*/  ULEA UR25, UR10, UR8, 0x3 ;  /* 0x000000080a197291 */ /* 0x000fe2000f8e18ff */
[----:B------:R-:W-:-:S08]  /*10d80*/  SHF.L.U32 R3, R2, 0x1f, RZ ;  /* 0x0000001f02037819 */ /* 0x000fd000000006ff */
[----:B------:R-:W2:Y:S02]  /*10d90*/  SYNCS.PHASECHK.TRANS64.TRYWAIT P1, [UR25+0xe038], R3 ;  /* 0x00e03803ff0075a7 */ /* 0x000ea40008021119 */
[----:B--2---:R-:W-:Y:S05]  /*10da0*/  @!P1 BRA `(.L_x_325) ;  /* 0x0000001c00349947 */ /* 0x004fea0003800000 */
.L_x_421:
[----:B-1----:R-:W-:-:S04]  /*10db0*/  @!P0 MOV R0, 0x2000 ;  /* 0x0000200000008802 */ /* 0x002fc80000000f00 */
[----:B------:R1:W-:Y:S01]  /*10dc0*/  @!P0 SYNCS.ARRIVE.TRANS64 RZ, [UR25+0xe020], R0 ;  /* 0x00e02000ffff89a7 */ /* 0x0003e20008000019 */
[----:B------:R-:W-:Y:S05]  /*10dd0*/  BRA.U !UP2, `(.L_x_326) ;  /* 0x000000010a047547 */ /* 0x000fea000b800000 */
[----:B------:R-:W-:Y:S05]  /*10de0*/  BPT.TRAP 0x1 ;  /* 0x000000040000795c */ /* 0x000fea0000300000 */
.L_x_326:
[----:B------:R-:W-:Y:S04]  /*10df0*/  BSSY.RECONVERGENT B0, `(.L_x_327) ;  /* 0x0000003000007945 */ /* 0x000fe80003800200 */
[----:B------:R-:W-:Y:S05]  /*10e00*/  @P2 BRA `(.L_x_328) ;  /* 0x0000000000042947 */ /* 0x000fea0003800000 */
[----:B------:R-:W-:Y:S05]  /*10e10*/  BPT.TRAP 0x1 ;  /* 0x000000040000795c */ /* 0x000fea0000300000 */
.L_x_328:
[----:B------:R-:W-:Y:S05]  /*10e20*/  BSYNC.RECONVERGENT B0 ;  /* 0x0000000000007941 */ /* 0x000fea0003800200 */
.L_x_327:
        /* <DEDUP_REMOVED lines=18> */
.L_x_329:
[----:B------:R-:W-:Y:S01]  /*10f50*/  ULEA UR17, UR6, UR8, 0x3 ;  /* 0x0000000806117291 */ /* 0x000fe2000f8e18ff */
[----:B------:R-:W-:-:S08]  /*10f60*/  SHF.L.U32 R3, R2, 0x1f, RZ ;  /* 0x0000001f02037819 */ /* 0x000fd000000006ff */
[----:B------:R-:W2:Y:S02]  /*10f70*/  SYNCS.PHASECHK.TRANS64.TRYWAIT P1, [UR17+0xe038], R3 ;  /* 0x00e03803ff0075a7 */ /* 0x000ea40008021111 */
[----:B--2---:R-:W-:Y:S05]  /*10f80*/  @!P1 BRA `(.L_x_330) ;  /* 0x0000001800d49947 */ /* 0x004fea0003800000 */
.L_x_423:
[----:B-1----:R-:W-:-:S04]  /*10f90*/  @!P0 MOV R0, 0x2000 ;  /* 0x0000200000008802 */ /* 0x002fc80000000f00 */
[----:B------:R1:W-:Y:S01]  /*10fa0*/  @!P0 SYNCS.ARRIVE.TRANS64 RZ, [UR17+0xe020], R0 ;  /* 0x00e02000ffff89a7 */ /* 0x0003e20008000011 */
[----:B------:R-:W-:Y:S05]  /*10fb0*/  BRA.U !UP2, `(.L_x_331) ;  /* 0x000000010a047547 */ /* 0x000fea000b800000 */
[----:B------:R-:W-:Y:S05]  /*10fc0*/  BPT.TRAP 0x1 ;  /* 0x000000040000795c */ /* 0x000fea0000300000 */
.L_x_331:
[----:B------:R-:W-:Y:S04]  /*10fd0*/  BSSY.RECONVERGENT B0, `(.L_x_332) ;  /* 0x0000003000007945 */ /* 0x000fe80003800200 */
[----:B------:R-:W-:Y:S05]  /*10fe0*/  @P2 BRA `(.L_x_333) ;  /* 0x0000000000042947 */ /* 0x000fea0003800000 */
[----:B------:R-:W-:Y:S05]  /*10ff0*/  BPT.TRAP 0x1 ;  /* 0x000000040000795c */ /* 0x000fea0000300000 */
.L_x_333:
[----:B------:R-:W-:Y:S05]  /*11000*/  BSYNC.RECONVERGENT B0 ;  /* 0x0000000000007941 */ /* 0x000fea0003800200 */
.L_x_332:
        /* <DEDUP_REMOVED lines=12> */
[----:B------:R2:W-:Y:S01]  /*110d0*/  UTMALDG.4D [UR16], [UR14], desc[UR12] ;  /* 0x00000c100e0075b4 */ /* 0x0005e20008019000 */
[----:B------:R-:W-:Y:S02]  /*110e0*/  UIADD3 UR7, UPT, UPT, UR7, 0x1, URZ ;  /* 0x0000000107077890 */ /* 0x000fe4000fffe0ff */
[----:B------:R-:W-:Y:S02]  /*110f0*/  UISETP.NE.AND UP1, UPT, UR10, 0x3, UPT ;  /* 0x000000030a00788c */ /* 0x000fe4000bf25270 */
[----:B------:R-:W-:Y:S02]  /*11100*/  UIADD3 UR27, UPT, UPT, UR27, 0x40, URZ ;  /* 0x000000401b1b7890 */ /* 0x000fe4000fffe0ff */
[----:B------:R-:W-:Y:S02]  /*11110*/  USEL UR6, URZ, 0x1, UP1 ;  /* 0x00000001ff067887 */ /* 0x000fe40008800000 */
[----:B------:R-:W-:Y:S02]  /*11120*/  USEL UR10, UR10, URZ, UP1 ;  /* 0x000000ff0a0a7287 */ /* 0x000fe40008800000 */
[----:B------:R-:W-:-:S02]  /*11130*/  UISETP.NE.AND UP1, UPT, UR7, URZ, UPT ;  /* 0x000000ff0700728c */ /* 0x000fc4000bf25270 */
[----:B------:R-:W-:-:S07]  /*11140*/  LOP3.LUT R2, R2, UR6, RZ, 0x3c, !PT ;  /* 0x0000000602027c12 */ /* 0x000fce000f8e3cff */
[----:B--2---:R-:W-:Y:S05]  /*11150*/  BRA.U UP1, `(.L_x_334) ;  /* 0xfffffff901fc7547 */ /* 0x004fea000b83ffff */
[----:B------:R-:W-:Y:S05]  /*11160*/  EXIT ;  /* 0x000000000000794d */ /* 0x000fea0003800000 */
.L_x_442:
[----:B------:R-:W-:-:S08]  /*11170*/  NOP ;  /* 0x0000000000007918 */ /* 0x000fd00000000000 */
[----:B------:R-:W1:-:S00]  /*11180*/  USETMAXREG.DEALLOC.CTAPOOL 0x20 ;  /* 0x00000020000079c8 */ /* 0x000e4000080e0500 */
[----:B------:R-:W2:Y:S08]  /*11190*/  S2UR UR18, SR_CTAID.X ;  /* 0x00000000001279c3 */ /* 0x000eb00000002500 */
[----:B-1----:R-:W1:Y:S01]  /*111a0*/  LDC R0, c[0x0][0x380] ;  /* 0x0000e000ff007b82 */ /* 0x002e620000000800 */
[----:B--2---:R-:W-:-:S06]  /*111b0*/  USHF.L.U32 UR18, UR18, 0x8, URZ ;  /* 0x0000000812127899 */ /* 0x004fcc00080006ff */
[----:B-1----:R-:W-:-:S13]  /*111c0*/  ISETP.LE.U32.AND P0, PT, R0, UR18, PT ;  /* 0x0000001200007c0c */ /* 0x002fda000bf03070 */
[----:B------:R-:W-:Y:S05]  /*111d0*/  @P0 EXIT ;  /* 0x000000000000094d */ /* 0x000fea0003800000 */
[----:B------:R-:W1:Y:S01]  /*111e0*/  LDCU UR19, c[0x0][0x38c] ;  /* 0x00007180ff1377ac */ /* 0x000e620008000800 */
[----:B------:R-:W2:Y:S01]  /*111f0*/  S2UR UR4, SR_CTAID.Y ;  /* 0x00000000000479c3 */ /* 0x000ea20000002600 */
[----:B------:R-:W-:Y:S01]  /*11200*/  UMOV UR6, URZ ;  /* 0x000000ff00067c82 */ /* 0x000fe20008000000 */
[----:B------:R-:W-:Y:S01]  /*11210*/  ELECT P0, URZ, PT ;  /* 0x0000000000ff782f */ /* 0x000fe20003800000 */
[----:B-1----:R-:W1:Y:S01]  /*11220*/  I2F.U32.RP R2, UR19 ;  /* 0x0000001300027d06 */ /* 0x002e620008209000 */
[----:B------:R-:W-:-:S07]  /*11230*/  UISETP.NE.U32.AND UP0, UPT, UR19, URZ, UPT ;  /* 0x000000ff1300728c */ /* 0x000fce000bf05070 */
[----:B-1----:R-:W1:Y:S02]  /*11240*/  MUFU.RCP R0, R2 ;  /* 0x0000000200007308 */ /* 0x002e640000001000 */
[----:B-1----:R-:W-:-:S06]  /*11250*/  VIADD R0, R0, 0xffffffe ;  /* 0x0ffffffe00007836 */ /* 0x002fcc0000000000 */
[----:B------:R-:W1:Y:S02]  /*11260*/  F2I.FTZ.U32.TRUNC.NTZ R0, R0 ;  /* 0x0000000000007305 */ /* 0x000e64000021f000 */
[----:B-1----:R-:W-:-:S13]  /*11270*/  R2UR UR7, R0 ;  /* 0x00000000000772ca */ /* 0x002fda00000e0000 */
[----:B------:R-:W-:-:S04]  /*11280*/  UIADD3 UR5, UPT, UPT, URZ, -UR7, URZ ;  /* 0x80000007ff057290 */ /* 0x000fc8000fffe0ff */
[----:B------:R-:W-:-:S04]  /*11290*/  UIMAD UR5, UR5, UR19, URZ ;  /* 0x00000013050572a4 */ /* 0x000fc8000f8e02ff */
[----:B------:R-:W-:-:S04]  /*112a0*/  UIMAD.WIDE.U32 UR6, UR7, UR5, UR6 ;  /* 0x00000005070672a5 */ /* 0x000fc8000f8e0006 */
[----:B--2---:R-:W-:-:S07]  /*112b0*/  UIMAD.WIDE.U32 UR20, UR7, UR4, URZ ;  /* 0x00000004071472a5 */ /* 0x004fce000f8e00ff */
[----:B------:R-:W-:Y:S02]  /*112c0*/  UMOV UR20, UR21 ;  /* 0x0000001500147c82 */ /* 0x000fe40008000000 */
[----:B------:R-:W-:Y:S02]  /*112d0*/  UIADD3 UR5, UPT, UPT, -UR20, URZ, URZ ;  /* 0x000000ff14057290 */ /* 0x000fe4000fffe1ff */
[----:B------:R-:W1:Y:S02]  /*112e0*/  S2UR UR21, SR_CTAID.Z ;  /* 0x00000000001579c3 */ /* 0x000e640000002700 */
        /* <DEDUP_REMOVED lines=9> */
[----:B-1----:R-:W-:Y:S11]  /*11380*/  BRA.U UP6, `(.L_x_335) ;  /* 0x0000000106047547 */ /* 0x002ff6000b800000 */
[----:B------:R-:W-:Y:S05]  /*11390*/  BPT.TRAP 0x1 ;  /* 0x000000040000795c */ /* 0x000fea0000300000 */
.L_x_335:
[----:B------:R-:W1:Y:S01]  /*113a0*/  S2UR UR4, SR_CgaCtaId ;  /* 0x00000000000479c3 */ /* 0x000e620000008800 */
[----:B------:R-:W-:Y:S01]  /*113b0*/  UMOV UR16, 0x400 ;  /* 0x0000040000107882 */ /* 0x000fe20000000000 */
[----:B------:R-:W-:Y:S01]  /*113c0*/  SHF.L.U32 R3, RZ, 0x1f, RZ ;  /* 0x0000001fff037819 */ /* 0x000fe200000006ff */
[----:B-1----:R-:W-:-:S09]  /*113d0*/  ULEA UR16, UR4, UR16, 0x18 ;  /* 0x0000001004107291 */ /* 0x002fd2000f8ec0ff */
[----:B------:R-:W1:Y:S02]  /*113e0*/  SYNCS.PHASECHK.TRANS64.TRYWAIT P0, [UR16+0xe0b0], R3 ;  /* 0x00e0b003ff0075a7 */ /* 0x000e640008001110 */
[----:B-1----:R-:W-:Y:S05]  /*113f0*/  @!P0 BRA `(.L_x_336) ;  /* 0x0000001400d08947 */ /* 0x002fea0003800000 */
.L_x_425:
[----:B------:R-:W2:Y:S01]  /*11400*/  LDCU.64 UR6, c[0x0][0x348] ;  /* 0x00006900ff0677ac */ /* 0x000ea20008000a00 */
[----:B------:R-:W-:Y:S01]  /*11410*/  UMOV UR17, URZ ;  /* 0x000000ff00117c82 */ /* 0x000fe20008000000 */
[----:B--2---:R-:W-:-:S04]  /*11420*/  UIADD3 UR6, UP0, UPT, UR6, 0x400, URZ ;  /* 0x0000040006067890 */ /* 0x004fc8000ff1e0ff */
[----:B------:R-:W-:-:S09]  /*11430*/  UIADD3.X UR7, UPT, UPT, URZ, UR7, URZ, UP0, !UPT ;  /* 0x00000007ff077290 */ /* 0x000fd200087fe4ff */
[----:B------:R2:W-:Y:S01]  /*11440*/  UTMASTG.5D [UR16], [UR6] ;  /* 0x00000010060073b5 */ /* 0x0005e20008020000 */
[----:B------:R0:W-:Y:S01]  /*11450*/  UTMACMDFLUSH ;  /* 0x00000000000079b7 */ /* 0x0001e20000000000 */
[----:B--2---:R-:W-:Y:S05]  /*11460*/  BRA.U UP6, `(.L_x_337) ;  /* 0x0000000106047547 */ /* 0x004fea000b800000 */
[----:B------:R-:W-:Y:S05]  /*11470*/  BPT.TRAP 0x1 ;  /* 0x000000040000795c */ /* 0x000fea0000300000 */
.L_x_337:
[----:B------:R-:W2:Y:S02]  /*11480*/  SYNCS.PHASECHK.TRANS64.TRYWAIT P0, [UR16+0xe0b8], R3 ;  /* 0x00e0b803ff0075a7 */ /* 0x000ea40008001110 */
[----:B--2---:R-:W-:Y:S05]  /*11490*/  @!P0 BRA `(.L_x_338) ;  /* 0x0000001400c08947 */ /* 0x004fea0003800000 */
.L_x_427:
[----:B------:R-:W2:Y:S01]  /*114a0*/  LDCU.64 UR6, c[0x0][0x348] ;  /* 0x00006900ff0677ac */ /* 0x000ea20008000a00 */
[----:B------:R-:W-:Y:S02]  /*114b0*/  UIADD3 UR10, UPT, UPT, UR18, 0x80, URZ ;  /* 0x00000080120a7890 */ /* 0x000fe4000fffe0ff */
[----:B------:R-:W-:Y:S01]  /*114c0*/  UIADD3 UR8, UPT, UPT, UR16, 0x4000, URZ ;  /* 0x0000400010087890 */ /* 0x000fe2000fffe0ff */
[----:B------:R-:W-:Y:S01]  /*114d0*/  UMOV UR9, URZ ;  /* 0x000000ff00097c82 */ /* 0x000fe20008000000 */
[----:B------:R-:W-:Y:S01]  /*114e0*/  UMOV UR11, UR19 ;  /* 0x00000013000b7c82 */ /* 0x000fe20008000000 */
[----:B------:R-:W-:Y:S01]  /*114f0*/  UMOV UR12, UR20 ;  /* 0x00000014000c7c82 */ /* 0x000fe20008000000 */
[----:B------:R-:W-:Y:S01]  /*11500*/  UMOV UR13, UR21 ;  /* 0x00000015000d7c82 */ /* 0x000fe20008000000 */
[----:B--2---:R-:W-:-:S04]  /*11510*/  UIADD3 UR6, UP0, UPT, UR6, 0x400, URZ ;  /* 0x0000040006067890 */ /* 0x004fc8000ff1e0ff */
[----:B------:R-:W-:-:S09]  /*11520*/  UIADD3.X UR7, UPT, UPT, URZ, UR7, URZ, UP0, !UPT ;  /* 0x00000007ff077290 */ /* 0x000fd200087fe4ff */
[----:B------:R2:W-:Y:S01]  /*11530*/  UTMASTG.5D [UR8], [UR6] ;  /* 0x00000008060073b5 */ /* 0x0005e20008020000 */
[----:B------:R0:W-:Y:S01]  /*11540*/  UTMACMDFLUSH ;  /* 0x00000000000079b7 */ /* 0x0001e20000000000 */
[----:B------:R-:W-:-:S04]  /*11550*/  DEPBAR.LE SB0, 0x1 ;  /* 0x000080400000791a */ /* 0x000fc80000000000 */
[----:B--2---:R-:W-:Y:S05]  /*11560*/  BRA.U UP6, `(.L_x_339) ;  /* 0x0000000106047547 */ /* 0x004fea000b800000 */
[----:B------:R-:W-:Y:S05]  /*11570*/  BPT.TRAP 0x1 ;  /* 0x000000040000795c */ /* 0x000fea0000300000 */
.L_x_339:
[----:B------:R-:W-:-:S04]  /*11580*/  UIADD3 UR5, UPT, UPT, UR16, 0xe0c0, URZ ;  /* 0x0000e0c010057890 */ /* 0x000fc8000fffe0ff */
[----:B------:R-:W-:-:S09]  /*11590*/  UPRMT UR5, UR4, 0x654, UR5 ;  /* 0x0000065404057896 */ /* 0x000fd20008000005 */
[----:B------:R-:W-:Y:S01]  /*115a0*/  SYNCS.ARRIVE.TRANS64.RED.A1T0 RZ, [UR5], RZ ;  /* 0x000000ffffff79a7 */ /* 0x000fe20008100405 */
[----:B------:R-:W-:-:S04]  /*115b0*/  DEPBAR.LE SB0, 0x0 ;  /* 0x000080000000791a */ /* 0x000fc80000000000 */
[----:B------:R-:W-:Y:S05]  /*115c0*/  BRA.U UP6, `(.L_x_340) ;  /* 0x0000000106047547 */ /* 0x000fea000b800000 */
[----:B------:R-:W-:Y:S05]  /*115d0*/  BPT.TRAP 0x1 ;  /* 0x000000040000795c */ /* 0x000fea0000300000 */
.L_x_340:
[----:B------:R-:W-:Y:S01]  /*115e0*/  UIADD3 UR5, UPT, UPT, UR16, 0xe0c8, URZ ;  /* 0x0000e0c810057890 */ /* 0x000fe2000fffe0ff */
[----:B------:R-:W-:Y:S02]  /*115f0*/  IMAD.MOV.U32 R2, RZ, RZ, 0xffff ;  /* 0x0000ffffff027424 */ /* 0x000fe400078e00ff */
[----:B-1----:R-:W-:Y:S01]  /*11600*/  IMAD.MOV.U32 R0, RZ, RZ, 0x1 ;  /* 0x00000001ff007424 */ /* 0x002fe200078e00ff */
[----:B------:R-:W-:-:S09]  /*11610*/  UPRMT UR5, UR4, 0x654, UR5 ;  /* 0x0000065404057896 */ /* 0x000fd20008000005 */
[----:B------:R-:W-:Y:S01]  /*11620*/  SYNCS.ARRIVE.TRANS64.RED.A1T0 RZ, [UR5], RZ ;  /* 0x000000ffffff79a7 */ /* 0x000fe20008100405 */
[----:B------:R-:W1:Y:S01]  /*11630*/  LDS R3, [UR16+0xe0e0] ;  /* 0x00e0e010ff037984 */ /* 0x000e620008000800 */
[----:B------:R-:W-:Y:S02]  /*11640*/  UMOV UR6, 0x40 ;  /* 0x0000004000067882 */ /* 0x000fe40000000000 */
[----:B------:R-:W-:Y:S01]  /*11650*/  ULEA UR6, UR4, UR6, 0x18 ;  /* 0x0000000604067291 */ /* 0x000fe2000f8ec0ff */
[----:B------:R-:W-:-:S08]  /*11660*/  NOP ;  /* 0x0000000000007918 */ /* 0x000fd00000000000 */
[----:B------:R-:W2:Y:S01]  /*11670*/  LDS R5, [UR6+0x14] ;  /* 0x00001406ff057984 */ /* 0x000ea20008000800 */
[----:B-1----:R-:W-:-:S04]  /*11680*/  LOP3.LUT R3, R3, 0xffff, RZ, 0xc0, !PT ;  /* 0x0000ffff03037812 */ /* 0x002fc800078ec0ff */
[----:B------:R-:W-:-:S04]  /*11690*/  SHF.R.U32.HI R3, RZ, 0x5, R3 ;  /* 0x00000005ff037819 */ /* 0x000fc80000011603 */
[-C--:B------:R-:W-:Y:S02]  /*116a0*/  SHF.L.U32 R2, R2, R3.reuse, RZ ;  /* 0x0000000302027219 */ /* 0x080fe400000006ff */
[----:B------:R-:W-:Y:S02]  /*116b0*/  SHF.L.U32 R3, R0, R3, RZ ;  /* 0x0000000300037219 */ /* 0x000fe400000006ff */
[----:B--2---:R-:W-:-:S04]  /*116c0*/  LOP3.LUT R5, R5, R2, RZ, 0xc0, !PT ;  /* 0x0000000205057212 */ /* 0x004fc800078ec0ff */
[----:B------:R-:W-:-:S13]  /*116d0*/  ISETP.NE.AND P0, PT, R5, R2, PT ;  /* 0x000000020500720c */ /* 0x000fda0003f05270 */
[----:B------:R-:W-:Y:S05]  /*116e0*/  @P0 BRA `(.L_x_341) ;  /* 0x00000000005c0947 */ /* 0x000fea0003800000 */
[----:B------:R-:W1:Y:S02]  /*116f0*/  LDS R0, [UR6+0x18] ;  /* 0x00001806ff007984 */ /* 0x000e640008000800 */
[----:B-1----:R-:W-:-:S04]  /*11700*/  LOP3.LUT R0, R0, R3, RZ, 0xc0, !PT ;  /* 0x0000000300007212 */ /* 0x002fc800078ec0ff */
[----:B------:R-:W-:-:S13]  /*11710*/  ISETP.NE.AND P0, PT, R0, R3, PT ;  /* 0x000000030000720c */ /* 0x000fda0003f05270 */
[----:B------:R-:W-:Y:S05]  /*11720*/  @P0 BRA `(.L_x_342) ;  /* 0x0000000000400947 */ /* 0x000fea0003800000 */
[----:B------:R-:W-:Y:S01]  /*11730*/  R2UR UR8, R2 ;  /* 0x00000000020872ca */ /* 0x000fe200000e0000 */
[----:B------:R-:W-:Y:S01]  /*11740*/  VOTEU.ANY UR7, UPT, PT ;  /* 0x0000000000077886 */ /* 0x000fe200038e0100 */
[----:B------:R-:W1:Y:S01]  /*11750*/  S2R R2, SR_LANEID ;  /* 0x0000000000027919 */ /* 0x000e620000000000 */
[----:B------:R-:W-:Y:S01]  /*11760*/  LOP3.LUT R4, RZ, R3, RZ, 0x33, !PT ;  /* 0x00000003ff047212 */ /* 0x000fe200078e33ff */
[----:B------:R-:W-:-:S03]  /*11770*/  UFLO.U32 UR7, UR7 ;  /* 0x00000007000772bd */ /* 0x000fc600080e0000 */
[----:B------:R-:W2:Y:S06]  /*11780*/  REDUX UR4, R4 ;  /* 0x00000000040473c4 */ /* 0x000eac0000000000 */
[----:B------:R-:W-:-:S06]  /*11790*/  ULOP3.LUT UR8, URZ, UR8, URZ, 0x33, !UPT ;  /* 0x00000008ff087292 */ /* 0x000fcc000f8e33ff */
[----:B------:R-:W-:-:S04]  /*117a0*/  IMAD.U32 R0, RZ, RZ, UR8 ;  /* 0x00000008ff007e24 */ /* 0x000fc8000f8e00ff */
[----:B------:R-:W3:Y:S02]  /*117b0*/  REDUX UR5, R0 ;  /* 0x00000000000573c4 */ /* 0x000ee40000000000 */
[----:B------:R4:W-:Y:S01]  /*117c0*/  UTCATOMSWS.AND URZ, UR8 ;  /* 0x0000000800ff79e3 */ /* 0x0009e20008000000 */
[----:B-1----:R-:W-:Y:S01]  /*117d0*/  ISETP.EQ.U32.AND P0, PT, R2, UR7, PT ;  /* 0x0000000702007c0c */ /* 0x002fe2000bf02070 */
[----:B--2---:R-:W-:Y:S02]  /*117e0*/  IMAD.U32 R2, RZ, RZ, UR4 ;  /* 0x00000004ff027e24 */ /* 0x004fe4000f8e00ff */
[----:B---3--:R-:W-:-:S10]  /*117f0*/  IMAD.U32 R3, RZ, RZ, UR5 ;  /* 0x00000005ff037e24 */ /* 0x008fd4000f8e00ff */
[----:B------:R4:W-:Y:S04]  /*11800*/  @P0 ATOMS.AND RZ, [UR6+0x14], R3 ;  /* 0x00001403ffff098c */ /* 0x0009e8000a800006 */
[----:B------:R4:W-:Y:S01]  /*11810*/  @P0 ATOMS.AND RZ, [UR6+0x18], R2 ;  /* 0x00001802ffff098c */ /* 0x0009e2000a800006 */
[----:B------:R-:W-:Y:S05]  /*11820*/  BRA `(.L_x_343) ;  /* 0x0000000000147947 */ /* 0x000fea0003800000 */
.L_x_342:
[----:B------:R-:W-:Y:S02]  /*11830*/  MOV R2, 0x11850 ;  /* 0x0001185000027802 */ /* 0x000fe40000000f00 */
[----:B------:R-:W-:Y:S05]  /*11840*/  CALL.REL.NOINC `($__internal_0_$__cuda_sm10x_tcgen05_guardrail_trap_col_being_dealloced_not_returned_by_alloc) ;  /* 0x0000001000ec7944 */ /* 0x000fea0003c00000 */
[----:B------:R-:W-:Y:S05]  /*11850*/  BRA `(.L_x_343) ;  /* 0x0000000000087947 */ /* 0x000fea0003800000 */
.L_x_341:
[----:B------:R-:W-:Y:S02]  /*11860*/  MOV R2, 0x11880 ;  /* 0x0001188000027802 */ /* 0x000fe40000000f00 */
[----:B------:R-:W-:Y:S05]  /*11870*/  CALL.REL.NOINC `($__internal_2_$__cuda_sm10x_tcgen05_guardrail_trap_unallocated_columns_being_dealloced) ;  /* 0x0000001000f87944 */ /* 0x000fea0003c00000 */
.L_x_343:
[----:B------:R-:W-:Y:S01]  /*11880*/  NOP ;  /* 0x0000000000007918 */ /* 0x000fe20000000000 */
[----:B----4-:R-:W-:Y:S05]  /*11890*/  EXIT ;  /* 0x000000000000794d */ /* 0x010fea0003800000 */
.L_x_35:
[----:B------:R-:W-:-:S07]  /*118a0*/  MOV R0, UR4 ;  /* 0x0000000400007c02 */ /* 0x000fce0008000f00 */
.L_x_344:
[----:B-1----:R1:W2:Y:S02]  /*118b0*/  SYNCS.PHASECHK.TRANS64.TRYWAIT P0, [R0+URZ+0xe000], R3 ;  /* 0x00e00003000075a7 */ /* 0x0022a400080011ff */
[----:B--2---:R-:W-:Y:S05]  /*118c0*/  @!P0 NANOSLEEP.SYNCS 0x989680 ;  /* 0x009896800000895d */ /* 0x004fea0003900000 */
[----:B------:R-:W2:Y:S02]  /*118d0*/  @!P0 SYNCS.PHASECHK.TRANS64 P0, [R0+URZ+0xe000], R3 ;  /* 0x00e00003000085a7 */ /* 0x000ea400080010ff */
[----:B--2---:R-:W-:Y:S05]  /*118e0*/  @!P0 BRA `(.L_x_344) ;  /* 0xfffffffc00f08947 */ /* 0x004fea000383ffff */
[----:B------:R-:W-:Y:S05]  /*118f0*/  BRA `(.L_x_345) ;  /* 0xffffff0000947947 */ /* 0x000fea000383ffff */
.L_x_37:
[----:B-1----:R-:W-:-:S07]  /*11900*/  MOV R0, UR4 ;  /* 0x0000000400007c02 */ /* 0x002fce0008000f00 */
.L_x_346:
[----:B-1----:R1:W2:Y:S02]  /*11910*/  SYNCS.PHASECHK.TRANS64.TRYWAIT P0, [R0+URZ+0xe020], R3 ;  /* 0x00e02003000075a7 */ /* 0x0022a400080011ff */
[----:B--2---:R-:W-:Y:S05]  /*11920*/  @!P0 NANOSLEEP.SYNCS 0x989680 ;  /* 0x009896800000895d */ /* 0x004fea0003900000 */
[----:B------:R-:W2:Y:S02]  /*11930*/  @!P0 SYNCS.PHASECHK.TRANS64 P0, [R0+URZ+0xe020], R3 ;  /* 0x00e02003000085a7 */ /* 0x000ea400080010ff */
[----:B--2---:R-:W-:Y:S05]  /*11940*/  @!P0 BRA `(.L_x_346) ;  /* 0xfffffffc00f08947 */ /* 0x004fea000383ffff */
[----:B------:R-:W-:Y:S05]  /*11950*/  BRA `(.L_x_347) ;  /* 0xffffff0000907947 */ /* 0x000fea000383ffff */
.L_x_39:
[----:B------:R-:W-:-:S07]  /*11960*/  MOV R5, UR4 ;  /* 0x0000000400057c02 */ /* 0x000fce0008000f00 */
.L_x_348:
[----:B--2---:R2:W3:Y:S02]  /*11970*/  SYNCS.PHASECHK.TRANS64.TRYWAIT P0, [R5+URZ+0xe058], R2 ;  /* 0x00e05802050075a7 */ /* 0x0044e400080011ff */
[----:B---3--:R-:W-:Y:S05]  /*11980*/  @!P0 NANOSLEEP.SYNCS 0x989680 ;  /* 0x009896800000895d */ /* 0x008fea0003900000 */
[----:B------:R-:W3:Y:S02]  /*11990*/  @!P0 SYNCS.PHASECHK.TRANS64 P0, [R5+URZ+0xe058], R2 ;  /* 0x00e05802050085a7 */ /* 0x000ee400080010ff */
[----:B---3--:R-:W-:Y:S05]  /*119a0*/  @!P0 BRA `(.L_x_348) ;  /* 0xfffffffc00f08947 */ /* 0x008fea000383ffff */
[----:B------:R-:W-:Y:S05]  /*119b0*/  BRA `(.L_x_349) ;  /* 0xffffff0000947947 */ /* 0x000fea000383ffff */
.L_x_43:
[----:B------:R-:W-:-:S07]  /*119c0*/  MOV R0, UR4 ;  /* 0x0000000400007c02 */ /* 0x000fce0008000f00 */
.L_x_350:
[----:B-1----:R1:W3:Y:S02]  /*119d0*/  SYNCS.PHASECHK.TRANS64.TRYWAIT P0, [R0+URZ+0xe008], R3 ;  /* 0x00e00803000075a7 */ /* 0x0022e400080011ff */
[----:B---3--:R-:W-:Y:S05]  /*119e0*/  @!P0 NANOSLEEP.SYNCS 0x989680 ;  /* 0x009896800000895d */ /* 0x008fea0003900000 */
[----:B------:R-:W3:Y:S02]  /*119f0*/  @!P0 SYNCS.PHASECHK.TRANS64 P0, [R0+URZ+0xe008], R3 ;  /* 0x00e00803000085a7 */ /* 0x000ee400080010ff */
[----:B---3--:R-:W-:Y:S05]  /*11a00*/  @!P0 BRA `(.L_x_350) ;  /* 0xfffffffc00f08947 */ /* 0x008fea000383ffff */
[----:B------:R-:W-:Y:S05]  /*11a10*/  BRA `(.L_x_351) ;  /* 0xffffff0400207947 */ /* 0x000fea000383ffff */
.L_x_45:
[----:B--2---:R-:W-:-:S07]  /*11a20*/  MOV R5, UR4 ;  /* 0x0000000400057c02 */ /* 0x004fce0008000f00 */
.L_x_352:
[----:B--2---:R2:W3:Y:S02]  /*11a30*/  SYNCS.PHASECHK.TRANS64.TRYWAIT P0, [R5+URZ+0xe068], R2 ;  /* 0x00e06802050075a7 */ /* 0x0044e400080011ff */
[----:B---3--:R-:W-:Y:S05]  /*11a40*/  @!P0 NANOSLEEP.SYNCS 0x989680 ;  /* 0x009896800000895d */ /* 0x008fea0003900000 */
[----:B------:R-:W3:Y:S02]  /*11a50*/  @!P0 SYNCS.PHASECHK.TRANS64 P0, [R5+URZ+0xe068], R2 ;  /* 0x00e06802050085a7 */ /* 0x000ee400080010ff */
[----:B---3--:R-:W-:Y:S05]  /*11a60*/  @!P0 BRA `(.L_x_352) ;  /* 0xfffffffc00f08947 */ /* 0x008fea000383ffff */
[----:B------:R-:W-:Y:S05]  /*11a70*/  BRA `(.L_x_353) ;  /* 0xffffff04001c7947 */ /* 0x000fea000383ffff */
.L_x_49:
[----:B------:R-:W-:-:S07]  /*11a80*/  MOV R0, UR4 ;  /* 0x0000000400007c02 */ /* 0x000fce0008000f00 */
.L_x_354:
[----:B---3--:R3:W4:Y:S02]  /*11a90*/  SYNCS.PHASECHK.TRANS64.TRYWAIT P0, [R0+URZ+0xe028], R3 ;  /* 0x00e02803000075a7 */ /* 0x00872400080011ff */
[----:B----4-:R-:W-:Y:S05]  /*11aa0*/  @!P0 NANOSLEEP.SYNCS 0x989680 ;  /* 0x009896800000895d */ /* 0x010fea0003900000 */
[----:B------:R-:W4:Y:S02]  /*11ab0*/  @!P0 SYNCS.PHASECHK.TRANS64 P0, [R0+URZ+0xe028], R3 ;  /* 0x00e02803000085a7 */ /* 0x000f2400080010ff */
[----:B----4-:R-:W-:Y:S05]  /*11ac0*/  @!P0 BRA `(.L_x_354) ;  /* 0xfffffffc00f08947 */ /* 0x010fea000383ffff */
[----:B------:R-:W-:Y:S05]  /*11ad0*/  BRA `(.L_x_355) ;  /* 0xffffff0400a87947 */ /* 0x000fea000383ffff */
.L_x_51:
[----:B--2---:R-:W-:-:S07]  /*11ae0*/  MOV R5, UR4 ;  /* 0x0000000400057c02 */ /* 0x004fce0008000f00 */
.L_x_356:
[----:B--2---:R2:W4:Y:S02]  /*11af0*/  SYNCS.PHASECHK.TRANS64.TRYWAIT P0, [R5+URZ+0xe0a0], R2 ;  /* 0x00e0a002050075a7 */ /* 0x00452400080011ff */
[----:B----4-:R-:W-:Y:S05]  /*11b00*/  @!P0 NANOSLEEP.SYNCS 0x989680 ;  /* 0x009896800000895d */ /* 0x010fea0003900000 */
[----:B------:R-:W4:Y:S02]  /*11b10*/  @!P0 SYNCS.PHASECHK.TRANS64 P0, [R5+URZ+0xe0a0], R2 ;  /* 0x00e0a002050085a7 */ /* 0x000f2400080010ff */
[----:B----4-:R-:W-:Y:S05]  /*11b20*/  @!P0 BRA `(.L_x_356) ;  /* 0xfffffffc00f08947 */ /* 0x010fea000383ffff */
[----:B------:R-:W-:Y:S05]  /*11b30*/  BRA `(.L_x_357) ;  /* 0xffffff0400a07947 */ /* 0x000fea000383ffff */
.L_x_53:
[----:B---3--:R-:W-:-:S07]  /*11b40*/  MOV R0, UR4 ;  /* 0x0000000400007c02 */ /* 0x008fce0008000f00 */
.L_x_358:
[----:B---3--:R3:W4:Y:S02]  /*11b50*/  SYNCS.PHASECHK.TRANS64.TRYWAIT P0, [R0+URZ+0xe058], R3 ;  /* 0x00e05803000075a7 */ /* 0x00872400080011ff */
[----:B----4-:R-:W-:Y:S05]  /*11b60*/  @!P0 NANOSLEEP.SYNCS 0x989680 ;  /* 0x009896800000895d */ /* 0x010fea0003900000 */
[----:B------:R-:W4:Y:S02]  /*11b70*/  @!P0 SYNCS.PHASECHK.TRANS64 P0, [R0+URZ+0xe058], R3 ;  /* 0x00e05803000085a7 */ /* 0x000f2400080010ff */
[----:B----4-:R-:W-:Y:S05]  /*11b80*/  @!P0 BRA `(.L_x_358) ;  /* 0xfffffffc00f08947 */ /* 0x010fea000383ffff */
[----:B------:R-:W-:Y:S05]  /*11b90*/  BRA `(.L_x_359) ;  /* 0xffffff0400987947 */ /* 0x000fea000383ffff */
.L_x_57:
[----:B------:R-:W-:Y:S07]  /*11ba0*/  MOV R0, UR8 ;  /* 0x0000000800007c02 */ /* 0x000fee0008000f00 */
.L_x_360:
[----:B--2---:R2:W3:Y:S02]  /*11bb0*/  SYNCS.PHASECHK.TRANS64.TRYWAIT P0, [R0+URZ+0xe020], R3 ;  /* 0x00e02003000075a7 */ /* 0x0044e400080011ff */
[----:B---3--:R-:W-:Y:S05]  /*11bc0*/  @!P0 NANOSLEEP.SYNCS 0x989680 ;  /* 0x009896800000895d */ /* 0x008fea0003900000 */
[----:B------:R-:W3:Y:S02]  /*11bd0*/  @!P0 SYNCS.PHASECHK.TRANS64 P0, [R0+URZ+0xe020], R3 ;  /* 0x00e02003000085a7 */ /* 0x000ee400080010ff */
[----:B---3--:R-:W-:Y:S05]  /*11be0*/  @!P0 BRA `(.L_x_360) ;  /* 0xfffffffc00f08947 */ /* 0x008fea000383ffff */
[----:B------:R-:W-:Y:S05]  /*11bf0*/  BRA `(.L_x_361) ;  /* 0xffffff0800807947 */ /* 0x000fea000383ffff */
.L_x_60:
[----:B------:R-:W-:Y:S07]  /*11c00*/  MOV R0, UR4 ;  /* 0x0000000400007c02 */ /* 0x000fee0008000f00 */
.L_x_362:
[----:B--2---:R2:W3:Y:S02]  /*11c10*/  SYNCS.PHASECHK.TRANS64.TRYWAIT P0, [R0+URZ+0xe0a8], R3 ;  /* 0x00e0a803000075a7 */ /* 0x0044e400080011ff */
[----:B---3--:R-:W-:Y:S05]  /*11c20*/  @!P0 NANOSLEEP.SYNCS 0x989680 ;  /* 0x009896800000895d */ /* 0x008fea0003900000 */
[----:B------:R-:W3:Y:S02]  /*11c30*/  @!P0 SYNCS.PHASECHK.TRANS64 P0, [R0+URZ+0xe0a8], R3 ;  /* 0x00e0a803000085a7 */ /* 0x000ee400080010ff */
[----:B---3--:R-:W-:Y:S05]  /*11c40*/  @!P0 BRA `(.L_x_362) ;  /* 0xfffffffc00f08947 */ /* 0x008fea000383ffff */
[----:B------:R-:W-:Y:S05]  /*11c50*/  BRA `(.L_x_363) ;  /* 0xffffff0c00287947 */ /* 0x000fea000383ffff */
.L_x_62:
[----:B------:R-:W-:Y:S07]  /*11c60*/  MOV R0, UR4 ;  /* 0x0000000400007c02 */ /* 0x000fee0008000f00 */
.L_x_364:
[----:B--2---:R2:W3:Y:S02]  /*11c70*/  SYNCS.PHASECHK.TRANS64.TRYWAIT P0, [R0+URZ+0xe068], R3 ;  /* 0x00e06803000075a7 */ /* 0x0044e400080011ff */
[----:B---3--:R-:W-:Y:S05]  /*11c80*/  @!P0 NANOSLEEP.SYNCS 0x989680 ;  /* 0x009896800000895d */ /* 0x008fea0003900000 */
[----:B------:R-:W3:Y:S02]  /*11c90*/  @!P0 SYNCS.PHASECHK.TRANS64 P0, [R0+URZ+0xe068], R3 ;  /* 0x00e06803000085a7 */ /* 0x000ee400080010ff */
[----:B---3--:R-:W-:Y:S05]  /*11ca0*/  @!P0 BRA `(.L_x_364) ;  /* 0xfffffffc00f08947 */ /* 0x008fea000383ffff */
[----:B------:R-:W-:Y:S05]  /*11cb0*/  BRA `(.L_x_365) ;  /* 0xffffff0c00247947 */ /* 0x000fea000383ffff */
.L_x_68:
[----:B------:R-:W-:Y:S07]  /*11cc0*/  MOV R0, UR8 ;  /* 0x0000000800007c02 */ /* 0x000fee0008000f00 */
.L_x_366:
[----:B--2---:R2:W3:Y:S02]  /*11cd0*/  SYNCS.PHASECHK.TRANS64.TRYWAIT P0, [R0+URZ+0xe020], R3 ;  /* 0x00e02003000075a7 */ /* 0x0044e400080011ff */
[----:B---3--:R-:W-:Y:S05]  /*11ce0*/  @!P0 NANOSLEEP.SYNCS 0x989680 ;  /* 0x009896800000895d */ /* 0x008fea0003900000 */
[----:B------:R-:W3:Y:S02]  /*11cf0*/  @!P0 SYNCS.PHASECHK.TRANS64 P0, [R0+URZ+0xe020], R3 ;  /* 0x00e02003000085a7 */ /* 0x000ee400080010ff */
[----:B---3--:R-:W-:Y:S05]  /*11d00*/  @!P0 BRA `(.L_x_366) ;  /* 0xfffffffc00f08947 */ /* 0x008fea000383ffff */
[----:B------:R-:W-:Y:S05]  /*11d10*/  BRA `(.L_x_367) ;  /* 0xffffff1000a07947 */ /* 0x000fea000383ffff */
.L_x_70:
[----:B------:R-:W-:Y:S07]  /*11d20*/  MOV R0, UR4 ;  /* 0x0000000400007c02 */ /* 0x000fee0008000f00 */
.L_x_368:
[----:B--2---:R2:W3:Y:S02]  /*11d30*/  SYNCS.PHASECHK.TRANS64.TRYWAIT P0, [R0+URZ+0xe0a0], R3 ;  /* 0x00e0a003000075a7 */ /* 0x0044e400080011ff */
[----:B---3--:R-:W-:Y:S05]  /*11d40*/  @!P0 NANOSLEEP.SYNCS 0x989680 ;  /* 0x009896800000895d */ /* 0x008fea0003900000 */
[----:B------:R-:W3:Y:S02]  /*11d50*/  @!P0 SYNCS.PHASECHK.TRANS64 P0, [R0+URZ+0xe0a0], R3 ;  /* 0x00e0a003000085a7 */ /* 0x000ee400080010ff */
[----:B---3--:R-:W-:Y:S05]  /*11d60*/  @!P0 BRA `(.L_x_368) ;  /* 0xfffffffc00f08947 */ /* 0x008fea000383ffff */
[----:B------:R-:W-:Y:S05]  /*11d70*/  BRA `(.L_x_369) ;  /* 0xffffff10009c7947 */ /* 0x000fea000383ffff */
.L_x_72:
[----:B------:R-:W-:Y:S07]  /*11d80*/  MOV R0, UR4 ;  /* 0x0000000400007c02 */ /* 0x000fee0008000f00 */
.L_x_370:
[----:B--2---:R2:W3:Y:S02]  /*11d90*/  SYNCS.PHASECHK.TRANS64.TRYWAIT P0, [R0+URZ+0xe058], R3 ;  /* 0x00e05803000075a7 */ /* 0x0044e400080011ff */
[----:B---3--:R-:W-:Y:S05]  /*11da0*/  @!P0 NANOSLEEP.SYNCS 0x989680 ;  /* 0x009896800000895d */ /* 0x008fea0003900000 */
[----:B------:R-:W3:Y:S02]  /*11db0*/  @!P0 SYNCS.PHASECHK.TRANS64 P0, [R0+URZ+0xe058], R3 ;  /* 0x00e05803000085a7 */ /* 0x000ee400080010ff */
[----:B---3--:R-:W-:Y:S05]  /*11dc0*/  @!P0 BRA `(.L_x_370) ;  /* 0xfffffffc00f08947 */ /* 0x008fea000383ffff */
[----:B------:R-:W-:Y:S05]  /*11dd0*/  BRA `(.L_x_371) ;  /* 0xffffff1000987947 */ /* 0x000fea000383ffff */
.L_x_80:
[----:B------:R-:W-:-:S07]  /*11de0*/  MOV R0, UR4 ;  /* 0x0000000400007c02 */ /* 0x000fce0008000f00 */
.L_x_372:
[----:B--2---:R2:W3:Y:S02]  /*11df0*/  SYNCS.PHASECHK.TRANS64.TRYWAIT P0, [R0+URZ+0xe0a8], R3 ;  /* 0x00e0a803000075a7 */ /* 0x0044e400080011ff */
[----:B---3--:R-:W-:Y:S05]  /*11e00*/  @!P0 NANOSLEEP.SYNCS 0x989680 ;  /* 0x009896800000895d */ /* 0x008fea0003900000 */
[----:B------:R-:W3:Y:S02]  /*11e10*/  @!P0 SYNCS.PHASECHK.TRANS64 P0, [R0+URZ+0xe0a8], R3 ;  /* 0x00e0a803000085a7 */ /* 0x000ee400080010ff */
[----:B---3--:R-:W-:Y:S05]  /*11e20*/  @!P0 BRA `(.L_x_372) ;  /* 0xfffffffc00f08947 */ /* 0x008fea000383ffff */
[----:B------:R-:W-:Y:S05]  /*11e30*/  BRA `(.L_x_373) ;  /* 0xffffff1400987947 */ /* 0x000fea000383ffff */
.L_x_82:
[----:B--2---:R-:W-:-:S07]  /*11e40*/  MOV R0, UR4 ;  /* 0x0000000400007c02 */ /* 0x004fce0008000f00 */
.L_x_374:
[----:B--2---:R2:W3:Y:S02]  /*11e50*/  SYNCS.PHASECHK.TRANS64.TRYWAIT P0, [R0+URZ+0xe068], R5 ;  /* 0x00e06805000075a7 */ /* 0x0044e400080011ff */
[----:B---3--:R-:W-:Y:S05]  /*11e60*/  @!P0 NANOSLEEP.SYNCS 0x989680 ;  /* 0x009896800000895d */ /* 0x008fea0003900000 */
[----:B------:R-:W3:Y:S02]  /*11e70*/  @!P0 SYNCS.PHASECHK.TRANS64 P0, [R0+URZ+0xe068], R5 ;  /* 0x00e06805000085a7 */ /* 0x000ee400080010ff */
[----:B---3--:R-:W-:Y:S05]  /*11e80*/  @!P0 BRA `(.L_x_374) ;  /* 0xfffffffc00f08947 */ /* 0x008fea000383ffff */
[----:B------:R-:W-:Y:S05]  /*11e90*/  BRA `(.L_x_375) ;  /* 0xffffff1400947947 */ /* 0x000fea000383ffff */
.L_x_89:
[----:B-1----:R1:W2:Y:S02]  /*11ea0*/  SYNCS.PHASECHK.TRANS64.TRYWAIT P0, [R17+URZ+0xe0c0], R0 ;  /* 0x00e0c000110075a7 */ /* 0x0022a400080011ff */
[----:B--2---:R-:W-:Y:S05]  /*11eb0*/  @!P0 NANOSLEEP.SYNCS 0x989680 ;  /* 0x009896800000895d */ /* 0x004fea0003900000 */
[----:B------:R-:W2:Y:S02]  /*11ec0*/  @!P0 SYNCS.PHASECHK.TRANS64 P0, [R17+URZ+0xe0c0], R0 ;  /* 0x00e0c000110085a7 */ /* 0x000ea400080010ff */
[----:B--2---:R-:W-:Y:S05]  /*11ed0*/  @!P0 BRA `(.L_x_89) ;  /* 0xfffffffc00f08947 */ /* 0x004fea000383ffff */
[----:B------:R-:W-:Y:S05]  /*11ee0*/  BRA `(.L_x_376) ;  /* 0xffffff1800c47947 */ /* 0x000fea000383ffff */
.L_x_155:
[----:B-1----:R1:W5:Y:S02]  /*11ef0*/  SYNCS.PHASECHK.TRANS64.TRYWAIT P0, [R17+URZ+0xe0c8], R4 ;  /* 0x00e0c804110075a7 */ /* 0x00236400080011ff */
[----:B-----5:R-:W-:Y:S05]  /*11f00*/  @!P0 NANOSLEEP.SYNCS 0x989680 ;  /* 0x009896800000895d */ /* 0x020fea0003900000 */
[----:B------:R-:W5:Y:S02]  /*11f10*/  @!P0 SYNCS.PHASECHK.TRANS64 P0, [R17+URZ+0xe0c8], R4 ;  /* 0x00e0c804110085a7 */ /* 0x000f6400080010ff */
[----:B-----5:R-:W-:Y:S05]  /*11f20*/  @!P0 BRA `(.L_x_155) ;  /* 0xfffffffc00f08947 */ /* 0x020fea000383ffff */
[----:B------:R-:W-:Y:S05]  /*11f30*/  BRA `(.L_x_377) ;  /* 0xffffff5400a87947 */ /* 0x000fea000383ffff */
.L_x_160:
[----:B-1----:R-:W-:-:S04]  /*11f40*/  MOV R0, UR39 ;  /* 0x0000002700007c02 */ /* 0x002fc80008000f00 */
[----:B------:R1:W2:Y:S03]  /*11f50*/  SYNCS.PHASECHK.TRANS64.TRYWAIT P0, [R0+URZ+0xe070], R3 ;  /* 0x00e07003000075a7 */ /* 0x0002a600080011ff */
[----:B--2---:R-:W-:Y:S05]  /*11f60*/  @!P0 NANOSLEEP.SYNCS 0x989680 ;  /* 0x009896800000895d */ /* 0x004fea0003900000 */
[----:B------:R-:W2:Y:S02]  /*11f70*/  @!P0 SYNCS.PHASECHK.TRANS64 P0, [R0+URZ+0xe070], R3 ;  /* 0x00e07003000085a7 */ /* 0x000ea400080010ff */
[----:B--2---:R-:W-:Y:S05]  /*11f80*/  @!P0 BRA `(.L_x_160) ;  /* 0xfffffffc00ec8947 */ /* 0x004fea000383ffff */
[----:B------:R-:W-:Y:S05]  /*11f90*/  BRA `(.L_x_378) ;  /* 0xffffff5800887947 */ /* 0x000fea000383ffff */
.L_x_163:
[----:B-1----:R-:W-:-:S04]  /*11fa0*/  MOV R0, UR39 ;  /* 0x0000002700007c02 */ /* 0x002fc80008000f00 */
[----:B------:R1:W2:Y:S03]  /*11fb0*/  SYNCS.PHASECHK.TRANS64.TRYWAIT P0, [R0+URZ+0xe080], R3 ;  /* 0x00e08003000075a7 */ /* 0x0002a600080011ff */
[----:B--2---:R-:W-:Y:S05]  /*11fc0*/  @!P0 NANOSLEEP.SYNCS 0x989680 ;  /* 0x009896800000895d */ /* 0x004fea0003900000 */
[----:B------:R-:W2:Y:S02]  /*11fd0*/  @!P0 SYNCS.PHASECHK.TRANS64 P0, [R0+URZ+0xe080], R3 ;  /* 0x00e08003000085a7 */ /* 0x000ea400080010ff */
[----:B--2---:R-:W-:Y:S05]  /*11fe0*/  @!P0 BRA `(.L_x_163) ;  /* 0xfffffffc00ec8947 */ /* 0x004fea000383ffff */
[----:B------:R-:W-:Y:S05]  /*11ff0*/  BRA `(.L_x_379) ;  /* 0xffffff5800a07947 */ /* 0x000fea000383ffff */
.L_x_166:
[----:B-1----:R-:W-:-:S04]  /*12000*/  MOV R0, UR39 ;  /* 0x0000002700007c02 */ /* 0x002fc80008000f00 */
[----:B------:R1:W2:Y:S03]  /*12010*/  SYNCS.PHASECHK.TRANS64.TRYWAIT P0, [R0+URZ+0xe070], R3 ;  /* 0x00e07003000075a7 */ /* 0x0002a600080011ff */
[----:B--2---:R-:W-:Y:S05]  /*12020*/  @!P0 NANOSLEEP.SYNCS 0x989680 ;  /* 0x009896800000895d */ /* 0x004fea0003900000 */
[----:B------:R-:W2:Y:S02]  /*12030*/  @!P0 SYNCS.PHASECHK.TRANS64 P0, [R0+URZ+0xe070], R3 ;  /* 0x00e07003000085a7 */ /* 0x000ea400080010ff */
[----:B--2---:R-:W-:Y:S05]  /*12040*/  @!P0 BRA `(.L_x_166) ;  /* 0xfffffffc00ec8947 */ /* 0x004fea000383ffff */
[----:B------:R-:W-:Y:S05]  /*12050*/  BRA `(.L_x_380) ;  /* 0xffffff5c002c7947 */ /* 0x000fea000383ffff */
.L_x_168:
[----:B-1----:R-:W-:-:S04]  /*12060*/  MOV R0, UR39 ;  /* 0x0000002700007c02 */ /* 0x002fc80008000f00 */
[----:B------:R1:W2:Y:S03]  /*12070*/  SYNCS.PHASECHK.TRANS64.TRYWAIT P0, [R0+URZ+0xe090], R3 ;  /* 0x00e09003000075a7 */ /* 0x0002a600080011ff */
[----:B--2---:R-:W-:Y:S05]  /*12080*/  @!P0 NANOSLEEP.SYNCS 0x989680 ;  /* 0x009896800000895d */ /* 0x004fea0003900000 */
[----:B------:R-:W2:Y:S02]  /*12090*/  @!P0 SYNCS.PHASECHK.TRANS64 P0, [R0+URZ+0xe090], R3 ;  /* 0x00e09003000085a7 */ /* 0x000ea400080010ff */
[----:B--2---:R-:W-:Y:S05]  /*120a0*/  @!P0 BRA `(.L_x_168) ;  /* 0xfffffffc00ec8947 */ /* 0x004fea000383ffff */
[----:B------:R-:W-:Y:S05]  /*120b0*/  BRA `(.L_x_381) ;  /* 0xffffff5c006c7947 */ /* 0x000fea000383ffff */
.L_x_181:
[----:B-1----:R-:W-:-:S04]  /*120c0*/  MOV R0, UR39 ;  /* 0x0000002700007c02 */ /* 0x002fc80008000f00 */
[----:B------:R1:W4:Y:S03]  /*120d0*/  SYNCS.PHASECHK.TRANS64.TRYWAIT P1, [R0+URZ+0xe080], R3 ;  /* 0x00e08003000075a7 */ /* 0x00032600080211ff */
[----:B----4-:R-:W-:Y:S05]  /*120e0*/  @!P1 NANOSLEEP.SYNCS 0x989680 ;  /* 0x009896800000995d */ /* 0x010fea0003900000 */
[----:B------:R-:W4:Y:S02]  /*120f0*/  @!P1 SYNCS.PHASECHK.TRANS64 P1, [R0+URZ+0xe080], R3 ;  /* 0x00e08003000095a7 */ /* 0x000f2400080210ff */
[----:B----4-:R-:W-:Y:S05]  /*12100*/  @!P1 BRA `(.L_x_181) ;  /* 0xfffffffc00ec9947 */ /* 0x010fea000383ffff */
[----:B------:R-:W-:Y:S05]  /*12110*/  BRA `(.L_x_382) ;  /* 0xffffff6800e87947 */ /* 0x000fea000383ffff */
.L_x_184:
[----:B-1----:R-:W-:-:S04]  /*12120*/  MOV R0, UR39 ;  /* 0x0000002700007c02 */ /* 0x002fc80008000f00 */
[----:B------:R1:W4:Y:S03]  /*12130*/  SYNCS.PHASECHK.TRANS64.TRYWAIT P0, [R0+URZ+0xe098], R3 ;  /* 0x00e09803000075a7 */ /* 0x00032600080011ff */
[----:B----4-:R-:W-:Y:S05]  /*12140*/  @!P0 NANOSLEEP.SYNCS 0x989680 ;  /* 0x009896800000895d */ /* 0x010fea0003900000 */
[----:B------:R-:W4:Y:S02]  /*12150*/  @!P0 SYNCS.PHASECHK.TRANS64 P0, [R0+URZ+0xe098], R3 ;  /* 0x00e09803000085a7 */ /* 0x000f2400080010ff */
[----:B----4-:R-:W-:Y:S05]  /*12160*/  @!P0 BRA `(.L_x_184) ;  /* 0xfffffffc00ec8947 */ /* 0x010fea000383ffff */
[----:B------:R-:W-:Y:S05]  /*12170*/  BRA `(.L_x_383) ;  /* 0xffffff6c00707947 */ /* 0x000fea000383ffff */
.L_x_199:
[----:B-1----:R-:W-:-:S04]  /*12180*/  MOV R0, UR40 ;  /* 0x0000002800007c02 */ /* 0x002fc80008000f00 */
[----:B------:R1:W5:Y:S03]  /*12190*/  SYNCS.PHASECHK.TRANS64.TRYWAIT P0, [R0+URZ+0xe070], R3 ;  /* 0x00e07003000075a7 */ /* 0x00036600080011ff */
[----:B-----5:R-:W-:Y:S05]  /*121a0*/  @!P0 NANOSLEEP.SYNCS 0x989680 ;  /* 0x009896800000895d */ /* 0x020fea0003900000 */
[----:B------:R-:W5:Y:S02]  /*121b0*/  @!P0 SYNCS.PHASECHK.TRANS64 P0, [R0+URZ+0xe070], R3 ;  /* 0x00e07003000085a7 */ /* 0x000f6400080010ff */
[----:B-----5:R-:W-:Y:S05]  /*121c0*/  @!P0 BRA `(.L_x_199) ;  /* 0xfffffffc00ec8947 */ /* 0x020fea000383ffff */
[----:B------:R-:W-:Y:S05]  /*121d0*/  BRA `(.L_x_384) ;  /* 0xffffff7c00147947 */ /* 0x000fea000383ffff */
.L_x_202:
[----:B-1----:R-:W-:-:S04]  /*121e0*/  MOV R0, UR40 ;  /* 0x0000002800007c02 */ /* 0x002fc80008000f00 */
[----:B------:R1:W5:Y:S03]  /*121f0*/  SYNCS.PHASECHK.TRANS64.TRYWAIT P0, [R0+URZ+0xe090], R3 ;  /* 0x00e09003000075a7 */ /* 0x00036600080011ff */
[----:B-----5:R-:W-:Y:S05]  /*12200*/  @!P0 NANOSLEEP.SYNCS 0x989680 ;  /* 0x009896800000895d */ /* 0x020fea0003900000 */
[----:B------:R-:W5:Y:S02]  /*12210*/  @!P0 SYNCS.PHASECHK.TRANS64 P0, [R0+URZ+0xe090], R3 ;  /* 0x00e09003000085a7 */ /* 0x000f6400080010ff */
[----:B-----5:R-:W-:Y:S05]  /*12220*/  @!P0 BRA `(.L_x_202) ;  /* 0xfffffffc00ec8947 */ /* 0x020fea000383ffff */
[----:B------:R-:W-:Y:S05]  /*12230*/  BRA `(.L_x_385) ;  /* 0xffffff7c00307947 */ /* 0x000fea000383ffff */
.L_x_204:
[----:B-1----:R-:W-:-:S04]  /*12240*/  MOV R0, UR40 ;  /* 0x0000002800007c02 */ /* 0x002fc80008000f00 */
[----:B------:R1:W2:Y:S03]  /*12250*/  SYNCS.PHASECHK.TRANS64.TRYWAIT P0, [R0+URZ+0xe0c0], R5 ;  /* 0x00e0c005000075a7 */ /* 0x0002a600080011ff */
[----:B--2---:R-:W-:Y:S05]  /*12260*/  @!P0 NANOSLEEP.SYNCS 0x989680 ;  /* 0x009896800000895d */ /* 0x004fea0003900000 */
[----:B------:R-:W2:Y:S02]  /*12270*/  @!P0 SYNCS.PHASECHK.TRANS64 P0, [R0+URZ+0xe0c0], R5 ;  /* 0x00e0c005000085a7 */ /* 0x000ea400080010ff */
[----:B--2---:R-:W-:Y:S05]  /*12280*/  @!P0 BRA `(.L_x_204) ;  /* 0xfffffffc00ec8947 */ /* 0x004fea000383ffff */
[----:B------:R-:W-:Y:S05]  /*12290*/  BRA `(.L_x_386) ;  /* 0xffffff7c00387947 */ /* 0x000fea000383ffff */
.L_x_216:
[----:B---3--:R-:W-:-:S04]  /*122a0*/  MOV R0, UR40 ;  /* 0x0000002800007c02 */ /* 0x008fc80008000f00 */
[----:B------:R3:W1:Y:S03]  /*122b0*/  SYNCS.PHASECHK.TRANS64.TRYWAIT P1, [R0+URZ+0xe080], R3 ;  /* 0x00e08003000075a7 */ /* 0x00066600080211ff */
[----:B-1----:R-:W-:Y:S05]  /*122c0*/  @!P1 NANOSLEEP.SYNCS 0x989680 ;  /* 0x009896800000995d */ /* 0x002fea0003900000 */
[----:B------:R-:W1:Y:S02]  /*122d0*/  @!P1 SYNCS.PHASECHK.TRANS64 P1, [R0+URZ+0xe080], R3 ;  /* 0x00e08003000095a7 */ /* 0x000e6400080210ff */
[----:B-1----:R-:W-:Y:S05]  /*122e0*/  @!P1 BRA `(.L_x_216) ;  /* 0xfffffffc00ec9947 */ /* 0x002fea000383ffff */
[----:B------:R-:W-:Y:S05]  /*122f0*/  BRA `(.L_x_387) ;  /* 0xffffff9000147947 */ /* 0x000fea000383ffff */
.L_x_220:
[----:B-1----:R-:W-:-:S04]  /*12300*/  MOV R0, UR40 ;  /* 0x0000002800007c02 */ /* 0x002fc80008000f00 */
[----:B------:R1:W3:Y:S03]  /*12310*/  SYNCS.PHASECHK.TRANS64.TRYWAIT P0, [R0+URZ+0xe098], R3 ;  /* 0x00e09803000075a7 */ /* 0x0002e600080011ff */
[----:B---3--:R-:W-:Y:S05]  /*12320*/  @!P0 NANOSLEEP.SYNCS 0x989680 ;  /* 0x009896800000895d */ /* 0x008fea0003900000 */
[----:B------:R-:W3:Y:S02]  /*12330*/  @!P0 SYNCS.PHASECHK.TRANS64 P0, [R0+URZ+0xe098], R3 ;  /* 0x00e09803000085a7 */ /* 0x000ee400080010ff */
[----:B---3--:R-:W-:Y:S05]  /*12340*/  @!P0 BRA `(.L_x_220) ;  /* 0xfffffffc00ec8947 */ /* 0x008fea000383ffff */
[----:B------:R-:W-:Y:S05]  /*12350*/  BRA `(.L_x_388) ;  /* 0xffffff90007c7947 */ /* 0x000fea000383ffff */
.L_x_222:
[----:B-1----:R-:W-:-:S04]  /*12360*/  MOV R0, UR40 ;  /* 0x0000002800007c02 */ /* 0x002fc80008000f00 */
[----:B------:R1:W3:Y:S03]  /*12370*/  SYNCS.PHASECHK.TRANS64.TRYWAIT P0, [R0+URZ+0xe0c8], R3 ;  /* 0x00e0c803000075a7 */ /* 0x0002e600080011ff */
[----:B---3--:R-:W-:Y:S05]  /*12380*/  @!P0 NANOSLEEP.SYNCS 0x989680 ;  /* 0x009896800000895d */ /* 0x008fea0003900000 */
[----:B------:R-:W3:Y:S02]  /*12390*/  @!P0 SYNCS.PHASECHK.TRANS64 P0, [R0+URZ+0xe0c8], R3 ;  /* 0x00e0c803000085a7 */ /* 0x000ee400080010ff */
[----:B---3--:R-:W-:Y:S05]  /*123a0*/  @!P0 BRA `(.L_x_222) ;  /* 0xfffffffc00ec8947 */ /* 0x008fea000383ffff */
[----:B------:R-:W-:Y:S05]  /*123b0*/  BRA `(.L_x_389) ;  /* 0xffffff9000847947 */ /* 0x000fea000383ffff */
.L_x_234:
[----:B-1----:R-:W-:-:S04]  /*123c0*/  MOV R0, UR55 ;  /* 0x0000003700007c02 */ /* 0x002fc80008000f00 */
[----:B------:R1:W2:Y:S03]  /*123d0*/  SYNCS.PHASECHK.TRANS64.TRYWAIT P0, [R0+URZ], R3 ;  /* 0x00000003000075a7 */ /* 0x0002a600080011ff */
[----:B--2---:R-:W-:Y:S05]  /*123e0*/  @!P0 NANOSLEEP.SYNCS 0x989680 ;  /* 0x009896800000895d */ /* 0x004fea0003900000 */
[----:B------:R-:W2:Y:S02]  /*123f0*/  @!P0 SYNCS.PHASECHK.TRANS64 P0, [R0+URZ], R3 ;  /* 0x00000003000085a7 */ /* 0x000ea400080010ff */
[----:B--2---:R-:W-:Y:S05]  /*12400*/  @!P0 BRA `(.L_x_234) ;  /* 0xfffffffc00ec8947 */ /* 0x004fea000383ffff */
[----:B------:R-:W-:Y:S05]  /*12410*/  BRA `(.L_x_390) ;  /* 0xffffffa400747947 */ /* 0x000fea000383ffff */
.L_x_237:
[----:B-1----:R-:W-:-:S04]  /*12420*/  MOV R0, UR43 ;  /* 0x0000002b00007c02 */ /* 0x002fc80008000f00 */
[----:B------:R1:W2:Y:S03]  /*12430*/  SYNCS.PHASECHK.TRANS64.TRYWAIT P1, [R0+URZ], R3 ;  /* 0x00000003000075a7 */ /* 0x0002a600080211ff */
[----:B--2---:R-:W-:Y:S05]  /*12440*/  @!P1 NANOSLEEP.SYNCS 0x989680 ;  /* 0x009896800000995d */ /* 0x004fea0003900000 */
[----:B------:R-:W2:Y:S02]  /*12450*/  @!P1 SYNCS.PHASECHK.TRANS64 P1, [R0+URZ], R3 ;  /* 0x00000003000095a7 */ /* 0x000ea400080210ff */
[----:B--2---:R-:W-:Y:S05]  /*12460*/  @!P1 BRA `(.L_x_237) ;  /* 0xfffffffc00ec9947 */ /* 0x004fea000383ffff */
[----:B------:R-:W-:Y:S05]  /*12470*/  BRA `(.L_x_391) ;  /* 0xffffffa800187947 */ /* 0x000fea000383ffff */
.L_x_242:
[----:B-1----:R-:W-:-:S04]  /*12480*/  MOV R4, UR52 ;  /* 0x0000003400047c02 */ /* 0x002fc80008000f00 */
[----:B------:R1:W2:Y:S03]  /*12490*/  SYNCS.PHASECHK.TRANS64.TRYWAIT P2, [R4+URZ], R3 ;  /* 0x00000003040075a7 */ /* 0x0002a600080411ff */
[----:B--2---:R-:W-:Y:S05]  /*124a0*/  @!P2 NANOSLEEP.SYNCS 0x989680 ;  /* 0x009896800000a95d */ /* 0x004fea0003900000 */
[----:B------:R-:W2:Y:S02]  /*124b0*/  @!P2 SYNCS.PHASECHK.TRANS64 P2, [R4+URZ], R3 ;  /* 0x000000030400a5a7 */ /* 0x000ea400080410ff */
[----:B--2---:R-:W-:Y:S05]  /*124c0*/  @!P2 BRA `(.L_x_242) ;  /* 0xfffffffc00eca947 */ /* 0x004fea000383ffff */
[----:B------:R-:W-:Y:S05]  /*124d0*/  BRA `(.L_x_392) ;  /* 0xffffffb000087947 */ /* 0x000fea000383ffff */
.L_x_246:
[----:B--2---:R-:W-:-:S04]  /*124e0*/  MOV R3, UR55 ;  /* 0x0000003700037c02 */ /* 0x004fc80008000f00 */
[----:B------:R2:W3:Y:S03]  /*124f0*/  SYNCS.PHASECHK.TRANS64.TRYWAIT P2, [R3+URZ], R0 ;  /* 0x00000000030075a7 */ /* 0x0004e600080411ff */
[----:B---3--:R-:W-:Y:S05]  /*12500*/  @!P2 NANOSLEEP.SYNCS 0x989680 ;  /* 0x009896800000a95d */ /* 0x008fea0003900000 */
[----:B------:R-:W3:Y:S02]  /*12510*/  @!P2 SYNCS.PHASECHK.TRANS64 P2, [R3+URZ], R0 ;  /* 0x000000000300a5a7 */ /* 0x000ee400080410ff */
[----:B---3--:R-:W-:Y:S05]  /*12520*/  @!P2 BRA `(.L_x_246) ;  /* 0xfffffffc00eca947 */ /* 0x008fea000383ffff */
[----:B------:R-:W-:Y:S05]  /*12530*/  BRA `(.L_x_393) ;  /* 0xffffffc400807947 */ /* 0x000fea000383ffff */
.L_x_251:
[----:B--2---:R-:W-:-:S04]  /*12540*/  MOV R0, UR43 ;  /* 0x0000002b00007c02 */ /* 0x004fc80008000f00 */
[----:B------:R2:W3:Y:S03]  /*12550*/  SYNCS.PHASECHK.TRANS64.TRYWAIT P1, [R0+URZ], R3 ;  /* 0x00000003000075a7 */ /* 0x0004e600080211ff */
[----:B---3--:R-:W-:Y:S05]  /*12560*/  @!P1 NANOSLEEP.SYNCS 0x989680 ;  /* 0x009896800000995d */ /* 0x008fea0003900000 */
[----:B------:R-:W3:Y:S02]  /*12570*/  @!P1 SYNCS.PHASECHK.TRANS64 P1, [R0+URZ], R3 ;  /* 0x00000003000095a7 */ /* 0x000ee400080210ff */
[----:B---3--:R-:W-:Y:S05]  /*12580*/  @!P1 BRA `(.L_x_251) ;  /* 0xfffffffc00ec9947 */ /* 0x008fea000383ffff */
[----:B------:R-:W-:Y:S05]  /*12590*/  BRA `(.L_x_394) ;  /* 0xffffffc8002c7947 */ /* 0x000fea000383ffff */
.L_x_256:
[----:B-1----:R-:W-:-:S04]  /*125a0*/  MOV R0, UR55 ;  /* 0x0000003700007c02 */ /* 0x002fc80008000f00 */
[----:B------:R1:W2:Y:S03]  /*125b0*/  SYNCS.PHASECHK.TRANS64.TRYWAIT P0, [R0+URZ], R3 ;  /* 0x00000003000075a7 */ /* 0x0002a600080011ff */
[----:B--2---:R-:W-:Y:S05]  /*125c0*/  @!P0 NANOSLEEP.SYNCS 0x989680 ;  /* 0x009896800000895d */ /* 0x004fea0003900000 */
[----:B------:R-:W2:Y:S02]  /*125d0*/  @!P0 SYNCS.PHASECHK.TRANS64 P0, [R0+URZ], R3 ;  /* 0x00000003000085a7 */ /* 0x000ea400080010ff */
[----:B--2---:R-:W-:Y:S05]  /*125e0*/  @!P0 BRA `(.L_x_256) ;  /* 0xfffffffc00ec8947 */ /* 0x004fea000383ffff */
[----:B------:R-:W-:Y:S05]  /*125f0*/  BRA `(.L_x_395) ;  /* 0xffffffc800c87947 */ /* 0x000fea000383ffff */
.L_x_260:
[----:B------:R-:W-:-:S07]  /*12600*/  MOV R0, UR8 ;  /* 0x0000000800007c02 */ /* 0x000fce0008000f00 */
.L_x_396:
[----:B-1----:R1:W2:Y:S02]  /*12610*/  SYNCS.PHASECHK.TRANS64.TRYWAIT P1, [R0+URZ+0xe010], R3 ;  /* 0x00e01003000075a7 */ /* 0x0022a400080211ff */
[----:B--2---:R-:W-:Y:S05]  /*12620*/  @!P1 NANOSLEEP.SYNCS 0x989680 ;  /* 0x009896800000995d */ /* 0x004fea0003900000 */
[----:B------:R-:W2:Y:S02]  /*12630*/  @!P1 SYNCS.PHASECHK.TRANS64 P1, [R0+URZ+0xe010], R3 ;  /* 0x00e01003000095a7 */ /* 0x000ea400080210ff */
[----:B--2---:R-:W-:Y:S05]  /*12640*/  @!P1 BRA `(.L_x_396) ;  /* 0xfffffffc00f09947 */ /* 0x004fea000383ffff */
[----:B------:R-:W-:Y:S05]  /*12650*/  BRA `(.L_x_397) ;  /* 0xffffffcc00b87947 */ /* 0x000fea000383ffff */
.L_x_266:
[----:B-1----:R-:W-:-:S07]  /*12660*/  MOV R0, UR8 ;  /* 0x0000000800007c02 */ /* 0x002fce0008000f00 */
.L_x_398:
[----:B-1----:R1:W2:Y:S02]  /*12670*/  SYNCS.PHASECHK.TRANS64.TRYWAIT P1, [R0+URZ+0xe038], R3 ;  /* 0x00e03803000075a7 */ /* 0x0022a400080211ff */
[----:B--2---:R-:W-:Y:S05]  /*12680*/  @!P1 NANOSLEEP.SYNCS 0x989680 ;  /* 0x009896800000995d */ /* 0x004fea0003900000 */
[----:B------:R-:W2:Y:S02]  /*12690*/  @!P1 SYNCS.PHASECHK.TRANS64 P1, [R0+URZ+0xe038], R3 ;  /* 0x00e03803000095a7 */ /* 0x000ea400080210ff */
[----:B--2---:R-:W-:Y:S05]  /*126a0*/  @!P1 BRA `(.L_x_398) ;  /* 0xfffffffc00f09947 */ /* 0x004fea000383ffff */
[----:B------:R-:W-:Y:S05]  /*126b0*/  BRA `(.L_x_399) ;  /* 0xffffffd0000c7947 */ /* 0x000fea000383ffff */
.L_x_272:
[----:B-1----:R-:W-:-:S07]  /*126c0*/  MOV R0, UR8 ;  /* 0x0000000800007c02 */ /* 0x002fce0008000f00 */
.L_x_400:
[----:B-1----:R1:W2:Y:S02]  /*126d0*/  SYNCS.PHASECHK.TRANS64.TRYWAIT P1, [R0+URZ+0xe018], R3 ;  /* 0x00e01803000075a7 */ /* 0x0022a400080211ff */
[----:B--2---:R-:W-:Y:S05]  /*126e0*/  @!P1 NANOSLEEP.SYNCS 0x989680 ;  /* 0x009896800000995d */ /* 0x004fea0003900000 */
[----:B------:R-:W2:Y:S02]  /*126f0*/  @!P1 SYNCS.PHASECHK.TRANS64 P1, [R0+URZ+0xe018], R3 ;  /* 0x00e01803000095a7 */ /* 0x000ea400080210ff */
[----:B--2---:R-:W-:Y:S05]  /*12700*/  @!P1 BRA `(.L_x_400) ;  /* 0xfffffffc00f09947 */ /* 0x004fea000383ffff */
[----:B------:R-:W-:Y:S05]  /*12710*/  BRA `(.L_x_401) ;  /* 0xffffffd000687947 */ /* 0x000fea000383ffff */
.L_x_278:
[----:B-1----:R-:W-:-:S07]  /*12720*/  MOV R0, UR8 ;  /* 0x0000000800007c02 */ /* 0x002fce0008000f00 */
.L_x_402:
[----:B-1----:R1:W2:Y:S02]  /*12730*/  SYNCS.PHASECHK.TRANS64.TRYWAIT P1, [R0+URZ+0xe040], R3 ;  /* 0x00e04003000075a7 */ /* 0x0022a400080211ff */
[----:B--2---:R-:W-:Y:S05]  /*12740*/  @!P1 NANOSLEEP.SYNCS 0x989680 ;  /* 0x009896800000995d */ /* 0x004fea0003900000 */
[----:B------:R-:W2:Y:S02]  /*12750*/  @!P1 SYNCS.PHASECHK.TRANS64 P1, [R0+URZ+0xe040], R3 ;  /* 0x00e04003000095a7 */ /* 0x000ea400080210ff */
[----:B--2---:R-:W-:Y:S05]  /*12760*/  @!P1 BRA `(.L_x_402) ;  /* 0xfffffffc00f09947 */ /* 0x004fea000383ffff */
[----:B------:R-:W-:Y:S05]  /*12770*/  BRA `(.L_x_403) ;  /* 0xffffffd000c07947 */ /* 0x000fea000383ffff */
.L_x_284:
[----:B-1----:R-:W-:-:S07]  /*12780*/  MOV R0, UR33 ;  /* 0x0000002100007c02 */ /* 0x002fce0008000f00 */
.L_x_404:
[----:B-1----:R1:W3:Y:S02]  /*12790*/  SYNCS.PHASECHK.TRANS64.TRYWAIT P1, [R0+URZ+0xe038], R3 ;  /* 0x00e03803000075a7 */ /* 0x0022e400080211ff */
[----:B---3--:R-:W-:Y:S05]  /*127a0*/  @!P1 NANOSLEEP.SYNCS 0x989680 ;  /* 0x009896800000995d */ /* 0x008fea0003900000 */
[----:B------:R-:W3:Y:S02]  /*127b0*/  @!P1 SYNCS.PHASECHK.TRANS64 P1, [R0+URZ+0xe038], R3 ;  /* 0x00e03803000095a7 */ /* 0x000ee400080210ff */
[----:B---3--:R-:W-:Y:S05]  /*127c0*/  @!P1 BRA `(.L_x_404) ;  /* 0xfffffffc00f09947 */ /* 0x008fea000383ffff */
[----:B------:R-:W-:Y:S05]  /*127d0*/  BRA `(.L_x_405) ;  /* 0xffffffd400787947 */ /* 0x000fea000383ffff */
.L_x_289:
[----:B-1----:R-:W-:-:S07]  /*127e0*/  MOV R0, UR17 ;  /* 0x0000001100007c02 */ /* 0x002fce0008000f00 */
.L_x_406:
[----:B-1----:R1:W2:Y:S02]  /*127f0*/  SYNCS.PHASECHK.TRANS64.TRYWAIT P1, [R0+URZ+0xe038], R3 ;  /* 0x00e03803000075a7 */ /* 0x0022a400080211ff */
[----:B--2---:R-:W-:Y:S05]  /*12800*/  @!P1 NANOSLEEP.SYNCS 0x989680 ;  /* 0x009896800000995d */ /* 0x004fea0003900000 */
[----:B------:R-:W2:Y:S02]  /*12810*/  @!P1 SYNCS.PHASECHK.TRANS64 P1, [R0+URZ+0xe038], R3 ;  /* 0x00e03803000095a7 */ /* 0x000ea400080210ff */
[----:B--2---:R-:W-:Y:S05]  /*12820*/  @!P1 BRA `(.L_x_406) ;  /* 0xfffffffc00f09947 */ /* 0x004fea000383ffff */
[----:B------:R-:W-:Y:S05]  /*12830*/  BRA `(.L_x_407) ;  /* 0xffffffd400d47947 */ /* 0x000fea000383ffff */
.L_x_294:
[----:B-1----:R-:W-:-:S07]  /*12840*/  MOV R0, UR25 ;  /* 0x0000001900007c02 */ /* 0x002fce0008000f00 */
.L_x_408:
[----:B-1----:R1:W2:Y:S02]  /*12850*/  SYNCS.PHASECHK.TRANS64.TRYWAIT P1, [R0+URZ+0xe038], R3 ;  /* 0x00e03803000075a7 */ /* 0x0022a400080211ff */
[----:B--2---:R-:W-:Y:S05]  /*12860*/  @!P1 NANOSLEEP.SYNCS 0x989680 ;  /* 0x009896800000995d */ /* 0x004fea0003900000 */
[----:B------:R-:W2:Y:S02]  /*12870*/  @!P1 SYNCS.PHASECHK.TRANS64 P1, [R0+URZ+0xe038], R3 ;  /* 0x00e03803000095a7 */ /* 0x000ea400080210ff */
[----:B--2---:R-:W-:Y:S05]  /*12880*/  @!P1 BRA `(.L_x_408) ;  /* 0xfffffffc00f09947 */ /* 0x004fea000383ffff */
[----:B------:R-:W-:Y:S05]  /*12890*/  BRA `(.L_x_409) ;  /* 0xffffffd800387947 */ /* 0x000fea000383ffff */
.L_x_299:
[----:B-1----:R-:W-:-:S07]  /*128a0*/  MOV R0, UR17 ;  /* 0x0000001100007c02 */ /* 0x002fce0008000f00 */
.L_x_410:
[----:B-1----:R1:W2:Y:S02]  /*128b0*/  SYNCS.PHASECHK.TRANS64.TRYWAIT P1, [R0+URZ+0xe038], R3 ;  /* 0x00e03803000075a7 */ /* 0x0022a400080211ff */
[----:B--2---:R-:W-:Y:S05]  /*128c0*/  @!P1 NANOSLEEP.SYNCS 0x989680 ;  /* 0x009896800000995d */ /* 0x004fea0003900000 */
[----:B------:R-:W2:Y:S02]  /*128d0*/  @!P1 SYNCS.PHASECHK.TRANS64 P1, [R0+URZ+0xe038], R3 ;  /* 0x00e03803000095a7 */ /* 0x000ea400080210ff */
[----:B--2---:R-:W-:Y:S05]  /*128e0*/  @!P1 BRA `(.L_x_410) ;  /* 0xfffffffc00f09947 */ /* 0x004fea000383ffff */
[----:B------:R-:W-:Y:S05]  /*128f0*/  BRA `(.L_x_411) ;  /* 0xffffffd800987947 */ /* 0x000fea000383ffff */
.L_x_304:
[----:B-1----:R-:W-:-:S07]  /*12900*/  MOV R0, UR17 ;  /* 0x0000001100007c02 */ /* 0x002fce0008000f00 */
.L_x_412:
[----:B-1----:R1:W2:Y:S02]  /*12910*/  SYNCS.PHASECHK.TRANS64.TRYWAIT P1, [R0+URZ+0xe038], R3 ;  /* 0x00e03803000075a7 */ /* 0x0022a400080211ff */
[----:B--2---:R-:W-:Y:S05]  /*12920*/  @!P1 NANOSLEEP.SYNCS 0x989680 ;  /* 0x009896800000995d */ /* 0x004fea0003900000 */
[----:B------:R-:W2:Y:S02]  /*12930*/  @!P1 SYNCS.PHASECHK.TRANS64 P1, [R0+URZ+0xe038], R3 ;  /* 0x00e03803000095a7 */ /* 0x000ea400080210ff */
[----:B--2---:R-:W-:Y:S05]  /*12940*/  @!P1 BRA `(.L_x_412) ;  /* 0xfffffffc00f09947 */ /* 0x004fea000383ffff */
[----:B------:R-:W-:Y:S05]  /*12950*/  BRA `(.L_x_413) ;  /* 0xffffffd800fc7947 */ /* 0x000fea000383ffff */
.L_x_309:
[----:B-1----:R-:W-:-:S07]  /*12960*/  MOV R0, UR17 ;  /* 0x0000001100007c02 */ /* 0x002fce0008000f00 */
.L_x_414:
[----:B-1----:R1:W2:Y:S02]  /*12970*/  SYNCS.PHASECHK.TRANS64.TRYWAIT P1, [R0+URZ+0xe038], R3 ;  /* 0x00e03803000075a7 */ /* 0x0022a400080211ff */
[----:B--2---:R-:W-:Y:S05]  /*12980*/  @!P1 NANOSLEEP.SYNCS 0x989680 ;  /* 0x009896800000995d */ /* 0x004fea0003900000 */
[----:B------:R-:W2:Y:S02]  /*12990*/  @!P1 SYNCS.PHASECHK.TRANS64 P1, [R0+URZ+0xe038], R3 ;  /* 0x00e03803000095a7 */ /* 0x000ea400080210ff */
[----:B--2---:R-:W-:Y:S05]  /*129a0*/  @!P1 BRA `(.L_x_414) ;  /* 0xfffffffc00f09947 */ /* 0x004fea000383ffff */
[----:B------:R-:W-:Y:S05]  /*129b0*/  BRA `(.L_x_415) ;  /* 0xffffffdc00607947 */ /* 0x000fea000383ffff */
.L_x_314:
[----:B-1----:R-:W-:-:S07]  /*129c0*/  MOV R0, UR17 ;  /* 0x0000001100007c02 */ /* 0x002fce0008000f00 */
.L_x_416:
[----:B-1----:R1:W2:Y:S02]  /*129d0*/  SYNCS.PHASECHK.TRANS64.TRYWAIT P1, [R0+URZ+0xe038], R3 ;  /* 0x00e03803000075a7 */ /* 0x0022a400080211ff */
[----:B--2---:R-:W-:Y:S05]  /*129e0*/  @!P1 NANOSLEEP.SYNCS 0x989680 ;  /* 0x009896800000995d */ /* 0x004fea0003900000 */
[----:B------:R-:W2:Y:S02]  /*129f0*/  @!P1 SYNCS.PHASECHK.TRANS64 P1, [R0+URZ+0xe038], R3 ;  /* 0x00e03803000095a7 */ /* 0x000ea400080210ff */
[----:B--2---:R-:W-:Y:S05]  /*12a00*/  @!P1 BRA `(.L_x_416) ;  /* 0xfffffffc00f09947 */ /* 0x004fea000383ffff */
[----:B------:R-:W-:Y:S05]  /*12a10*/  BRA `(.L_x_417) ;  /* 0xffffffdc00c47947 */ /* 0x000fea000383ffff */
.L_x_319:
[----:B-1----:R-:W-:-:S07]  /*12a20*/  MOV R0, UR17 ;  /* 0x0000001100007c02 */ /* 0x002fce0008000f00 */
.L_x_418:
[----:B-1----:R1:W2:Y:S02]  /*12a30*/  SYNCS.PHASECHK.TRANS64.TRYWAIT P1, [R0+URZ+0xe038], R3 ;  /* 0x00e03803000075a7 */ /* 0x0022a400080211ff */
[----:B--2---:R-:W-:Y:S05]  /*12a40*/  @!P1 NANOSLEEP.SYNCS 0x989680 ;  /* 0x009896800000995d */ /* 0x004fea0003900000 */
[----:B------:R-:W2:Y:S02]  /*12a50*/  @!P1 SYNCS.PHASECHK.TRANS64 P1, [R0+URZ+0xe038], R3 ;  /* 0x00e03803000095a7 */ /* 0x000ea400080210ff */
[----:B--2---:R-:W-:Y:S05]  /*12a60*/  @!P1 BRA `(.L_x_418) ;  /* 0xfffffffc00f09947 */ /* 0x004fea000383ffff */
[----:B------:R-:W-:Y:S05]  /*12a70*/  BRA `(.L_x_419) ;  /* 0xffffffe000287947 */ /* 0x000fea000383ffff */
.L_x_325:
[----:B-1----:R-:W-:-:S07]  /*12a80*/  MOV R0, UR25 ;  /* 0x0000001900007c02 */ /* 0x002fce0008000f00 */
.L_x_420:
[----:B-1----:R1:W2:Y:S02]  /*12a90*/  SYNCS.PHASECHK.TRANS64.TRYWAIT P1, [R0+URZ+0xe038], R3 ;  /* 0x00e03803000075a7 */ /* 0x0022a400080211ff */
[----:B--2---:R-:W-:Y:S05]  /*12aa0*/  @!P1 NANOSLEEP.SYNCS 0x989680 ;  /* 0x009896800000995d */ /* 0x004fea0003900000 */
[----:B------:R-:W2:Y:S02]  /*12ab0*/  @!P1 SYNCS.PHASECHK.TRANS64 P1, [R0+URZ+0xe038], R3 ;  /* 0x00e03803000095a7 */ /* 0x000ea400080210ff */
[----:B--2---:R-:W-:Y:S05]  /*12ac0*/  @!P1 BRA `(.L_x_420) ;  /* 0xfffffffc00f09947 */ /* 0x004fea000383ffff */
[----:B------:R-:W-:Y:S05]  /*12ad0*/  BRA `(.L_x_421) ;  /* 0xffffffe000b47947 */ /* 0x000fea000383ffff */
.L_x_330:
[----:B-1----:R-:W-:-:S07]  /*12ae0*/  MOV R0, UR17 ;  /* 0x0000001100007c02 */ /* 0x002fce0008000f00 */
.L_x_422:
[----:B-1----:R1:W2:Y:S02]  /*12af0*/  SYNCS.PHASECHK.TRANS64.TRYWAIT P1, [R0+URZ+0xe038], R3 ;  /* 0x00e03803000075a7 */ /* 0x0022a400080211ff */
[----:B--2---:R-:W-:Y:S05]  /*12b00*/  @!P1 NANOSLEEP.SYNCS 0x989680 ;  /* 0x009896800000995d */ /* 0x004fea0003900000 */
[----:B------:R-:W2:Y:S02]  /*12b10*/  @!P1 SYNCS.PHASECHK.TRANS64 P1, [R0+URZ+0xe038], R3 ;  /* 0x00e03803000095a7 */ /* 0x000ea400080210ff */
[----:B--2---:R-:W-:Y:S05]  /*12b20*/  @!P1 BRA `(.L_x_422) ;  /* 0xfffffffc00f09947 */ /* 0x004fea000383ffff */
[----:B------:R-:W-:Y:S05]  /*12b30*/  BRA `(.L_x_423) ;  /* 0xffffffe400147947 */ /* 0x000fea000383ffff */
.L_x_336:
[----:B------:R-:W-:-:S07]  /*12b40*/  MOV R0, UR16 ;  /* 0x0000001000007c02 */ /* 0x000fce0008000f00 */
.L_x_424:
[----:B-1----:R1:W2:Y:S02]  /*12b50*/  SYNCS.PHASECHK.TRANS64.TRYWAIT P0, [R0+URZ+0xe0b0], R3 ;  /* 0x00e0b003000075a7 */ /* 0x0022a400080011ff */
[----:B--2---:R-:W-:Y:S05]  /*12b60*/  @!P0 NANOSLEEP.SYNCS 0x989680 ;  /* 0x009896800000895d */ /* 0x004fea0003900000 */
[----:B------:R-:W2:Y:S02]  /*12b70*/  @!P0 SYNCS.PHASECHK.TRANS64 P0, [R0+URZ+0xe0b0], R3 ;  /* 0x00e0b003000085a7 */ /* 0x000ea400080010ff */
[----:B--2---:R-:W-:Y:S05]  /*12b80*/  @!P0 BRA `(.L_x_424) ;  /* 0xfffffffc00f08947 */ /* 0x004fea000383ffff */
[----:B------:R-:W-:Y:S05]  /*12b90*/  BRA `(.L_x_425) ;  /* 0xffffffe800187947 */ /* 0x000fea000383ffff */
.L_x_338:
[----:B-1----:R-:W-:-:S07]  /*12ba0*/  MOV R0, UR16 ;  /* 0x0000001000007c02 */ /* 0x002fce0008000f00 */
.L_x_426:
[----:B-1----:R1:W2:Y:S02]  /*12bb0*/  SYNCS.PHASECHK.TRANS64.TRYWAIT P0, [R0+URZ+0xe0b8], R3 ;  /* 0x00e0b803000075a7 */ /* 0x0022a400080011ff */
[----:B--2---:R-:W-:Y:S05]  /*12bc0*/  @!P0 NANOSLEEP.SYNCS 0x989680 ;  /* 0x009896800000895d */ /* 0x004fea0003900000 */
[----:B------:R-:W2:Y:S02]  /*12bd0*/  @!P0 SYNCS.PHASECHK.TRANS64 P0, [R0+URZ+0xe0b8], R3 ;  /* 0x00e0b803000085a7 */ /* 0x000ea400080010ff */
[----:B--2---:R-:W-:Y:S05]  /*12be0*/  @!P0 BRA `(.L_x_426) ;  /* 0xfffffffc00f08947 */ /* 0x004fea000383ffff */
[----:B------:R-:W-:Y:S05]  /*12bf0*/  BRA `(.L_x_427) ;  /* 0xffffffe800287947 */ /* 0x000fea000383ffff */
        .weak           $__internal_0_$__cuda_sm10x_tcgen05_guardrail_trap_col_being_dealloced_not_returned_by_alloc
        .type           $__internal_0_$__cuda_sm10x_tcgen05_guardrail_trap_col_being_dealloced_not_returned_by_alloc,@function
        .size           $__internal_0_$__cuda_sm10x_tcgen05_guardrail_trap_col_being_dealloced_not_returned_by_alloc,($__internal_1_$__cuda_sm10x_tcgen05_guardrail_trap_phase_invalid_during_alloc - $__internal_0_$__cuda_sm10x_tcgen05_guardrail_trap_col_being_dealloced_not_returned_by_alloc)
$__internal_0_$__cuda_sm10x_tcgen05_guardrail_trap_col_being_dealloced_not_returned_by_alloc:
[----:B------:R-:W-:Y:S05]  /*12c00*/  BPT.TRAP 0x1 ;  /* 0x000000040000795c */ /* 0x000fea0000300000 */
[----:B------:R-:W-:-:S04]  /*12c10*/  HFMA2 R3, -RZ, RZ, 0, 0 ;  /* 0x00000000ff037431 */ /* 0x000fc800000001ff */
[----:B------:R-:W-:Y:S05]  /*12c20*/  RET.REL.NODEC R2 `(_ZN7cutlass13device_kernelINS_4fmha6kernel36Sm100FmhaFwdKernelTmaWarpspecializedIN4cute5tupleIJiiiNS5_IJNS5_IJiiEEEiEEEEEENS1_10collective38Sm100FmhaFwdMainloopTmaWarpspecializedINS_6half_tEffNS5_IJNS4_1CILi256EEENSC_ILi64EEESE_EEENS5_IJiNSC_ILi1EEES7_EEENS5_IJiSG_NS5_IJNS5_IJNSC_ILi0EEEiEEEiEEEEEESL_NS9_6NoMaskENS5_IJNSC_ILi2EEESG_SG_EEENSC_ILb0EEEEENS9_38Sm100FmhaFwdEpilogueTmaWarpspecializedISB_fNS5_IJNSC_ILi128EEESE_SE_EEESH_NS5_IJSG_S7_EEESP_EENS2_23IndividualTileSchedulerENS2_41Sm100FmhaCtxKernelWarpspecializedScheduleEEEEEvNT_6ParamsE) ;  /* 0xfffffed002f47950 */ /* 0x000fea0003c3ffff */
        .weak           $__internal_1_$__cuda_sm10x_tcgen05_guardrail_trap_phase_invalid_during_alloc
        .type           $__internal_1_$__cuda_sm10x_tcgen05_guardrail_trap_phase_invalid_during_alloc,@function
        .size           $__internal_1_$__cuda_sm10x_tcgen05_guardrail_trap_phase_invalid_during_alloc,($__internal_2_$__cuda_sm10x_tcgen05_guardrail_trap_unallocated_columns_being_dealloced - $__internal_1_$__cuda_sm10x_tcgen05_guardrail_trap_phase_invalid_during_alloc)
$__internal_1_$__cuda_sm10x_tcgen05_guardrail_trap_phase_invalid_during_alloc:
[----:B------:R-:W-:Y:S05]  /*12c30*/  BPT.TRAP 0x1 ;  /* 0x000000040000795c */ /* 0x000fea0000300000 */
[----:B------:R-:W-:-:S04]  /*12c40*/  MOV R3, 0x0 ;  /* 0x0000000000037802 */ /* 0x000fc80000000f00 */
[----:B------:R-:W-:Y:S05]  /*12c50*/  RET.REL.NODEC R2 `(_ZN7cutlass13device_kernelINS_4fmha6kernel36Sm100FmhaFwdKernelTmaWarpspecializedIN4cute5tupleIJiiiNS5_IJNS5_IJiiEEEiEEEEEENS1_10collective38Sm100FmhaFwdMainloopTmaWarpspecializedINS_6half_tEffNS5_IJNS4_1CILi256EEENSC_ILi64EEESE_EEENS5_IJiNSC_ILi1EEES7_EEENS5_IJiSG_NS5_IJNS5_IJNSC_ILi0EEEiEEEiEEEEEESL_NS9_6NoMaskENS5_IJNSC_ILi2EEESG_SG_EEENSC_ILb0EEEEENS9_38Sm100FmhaFwdEpilogueTmaWarpspecializedISB_fNS5_IJNSC_ILi128EEESE_SE_EEESH_NS5_IJSG_S7_EEESP_EENS2_23IndividualTileSchedulerENS2_41Sm100FmhaCtxKernelWarpspecializedScheduleEEEEEvNT_6ParamsE) ;  /* 0xfffffed002e87950 */ /* 0x000fea0003c3ffff */
        .weak           $__internal_2_$__cuda_sm10x_tcgen05_guardrail_trap_unallocated_columns_being_dealloced
        .type           $__internal_2_$__cuda_sm10x_tcgen05_guardrail_trap_unallocated_columns_being_dealloced,@function
        .size           $__internal_2_$__cuda_sm10x_tcgen05_guardrail_trap_unallocated_columns_being_dealloced,($__internal_3_$__cuda_sm3x_div_rn_noftz_f32_slowpath - $__internal_2_$__cuda_sm10x_tcgen05_guardrail_trap_unallocated_columns_being_dealloced)
$__internal_2_$__cuda_sm10x_tcgen05_guardrail_trap_unallocated_columns_being_dealloced:
[----:B------:R-:W-:Y:S05]  /*12c60*/  BPT.TRAP 0x1 ;  /* 0x000000040000795c */ /* 0x000fea0000300000 */
[----:B------:R-:W-:-:S04]  /*12c70*/  HFMA2 R3, -RZ, RZ, 0, 0 ;  /* 0x00000000ff037431 */ /* 0x000fc800000001ff */
[----:B------:R-:W-:Y:S05]  /*12c80*/  RET.REL.NODEC R2 `(_ZN7cutlass13device_kernelINS_4fmha6kernel36Sm100FmhaFwdKernelTmaWarpspecializedIN4cute5tupleIJiiiNS5_IJNS5_IJiiEEEiEEEEEENS1_10collective38Sm100FmhaFwdMainloopTmaWarpspecializedINS_6half_tEffNS5_IJNS4_1CILi256EEENSC_ILi64EEESE_EEENS5_IJiNSC_ILi1EEES7_EEENS5_IJiSG_NS5_IJNS5_IJNSC_ILi0EEEiEEEiEEEEEESL_NS9_6NoMaskENS5_IJNSC_ILi2EEESG_SG_EEENSC_ILb0EEEEENS9_38Sm100FmhaFwdEpilogueTmaWarpspecializedISB_fNS5_IJNSC_ILi128EEESE_SE_EEESH_NS5_IJSG_S7_EEESP_EENS2_23IndividualTileSchedulerENS2_41Sm100FmhaCtxKernelWarpspecializedScheduleEEEEEvNT_6ParamsE) ;  /* 0xfffffed002dc7950 */ /* 0x000fea0003c3ffff */
        .weak           $__internal_3_$__cuda_sm3x_div_rn_noftz_f32_slowpath
        .type           $__internal_3_$__cuda_sm3x_div_rn_noftz_f32_slowpath,@function
        .size           $__internal_3_$__cuda_sm3x_div_rn_noftz_f32_slowpath,(.L_x_444 - $__internal_3_$__cuda_sm3x_div_rn_noftz_f32_slowpath)
$__internal_3_$__cuda_sm3x_div_rn_noftz_f32_slowpath:
[----:B------:R-:W-:Y:S01]  /*12c90*/  SHF.R.U32.HI R3, RZ, 0x17, R22 ;  /* 0x00000017ff037819 */ /* 0x000fe20000011616 */
[----:B------:R-:W-:Y:S01]  /*12ca0*/  BSSY.RECONVERGENT B1, `(.L_x_428) ;  /* 0x0000065000017945 */ /* 0x000fe20003800200 */
[--C-:B------:R-:W-:Y:S01]  /*12cb0*/  SHF.R.U32.HI R8, RZ, 0x17, R34.reuse ;  /* 0x00000017ff087819 */ /* 0x100fe20000011622 */
[----:B------:R-:W-:Y:S01]  /*12cc0*/  IMAD.MOV.U32 R7, RZ, RZ, R34 ;  /* 0x000000ffff077224 */ /* 0x000fe200078e0022 */
[----:B------:R-:W-:Y:S01]  /*12cd0*/  LOP3.LUT R3, R3, 0xff, RZ, 0xc0, !PT ;  /* 0x000000ff03037812 */ /* 0x000fe200078ec0ff */
[----:B------:R-:W-:Y:S01]  /*12ce0*/  IMAD.MOV.U32 R6, RZ, RZ, R22 ;  /* 0x000000ffff067224 */ /* 0x000fe200078e0016 */
[----:B------:R-:W-:-:S03]  /*12cf0*/  LOP3.LUT R8, R8, 0xff, RZ, 0xc0, !PT ;  /* 0x000000ff08087812 */ /* 0x000fc600078ec0ff */
[----:B------:R-:W-:Y:S02]  /*12d00*/  VIADD R0, R3, 0xffffffff ;  /* 0xffffffff03007836 */ /* 0x000fe40000000000 */
[----:B------:R-:W-:-:S03]  /*12d10*/  VIADD R5, R8, 0xffffffff ;  /* 0xffffffff08057836 */ /* 0x000fc60000000000 */
[----:B------:R-:W-:-:S04]  /*12d20*/  ISETP.GT.U32.AND P0, PT, R0, 0xfd, PT ;  /* 0x000000fd0000780c */ /* 0x000fc80003f04070 */
[----:B------:R-:W-:-:S13]  /*12d30*/  ISETP.GT.U32.OR P0, PT, R5, 0xfd, P0 ;  /* 0x000000fd0500780c */ /* 0x000fda0000704470 */
[----:B------:R-:W-:Y:S01]  /*12d40*/  @!P0 IMAD.MOV.U32 R10, RZ, RZ, RZ ;  /* 0x000000ffff0a8224 */ /* 0x000fe200078e00ff */
[----:B------:R-:W-:Y:S06]  /*12d50*/  @!P0 BRA `(.L_x_429) ;  /* 0x00000000005c8947 */ /* 0x000fec0003800000 */
[----:B------:R-:W-:Y:S02]  /*12d60*/  FSETP.GTU.FTZ.AND P1, PT, |R34|, +INF , PT ;  /* 0x7f8000002200780b */ /* 0x000fe40003f3c200 */
[----:B------:R-:W-:-:S04]  /*12d70*/  FSETP.GTU.FTZ.AND P0, PT, |R22|, +INF , PT ;  /* 0x7f8000001600780b */ /* 0x000fc80003f1c200 */
[----:B------:R-:W-:-:S13]  /*12d80*/  PLOP3.LUT P0, PT, P1, P0, PT, 0xf8, 0x8f ;  /* 0x00000000008f781c */ /* 0x000fda0000f01f70 */
[----:B------:R-:W-:Y:S05]  /*12d90*/  @P0 BRA `(.L_x_430) ;  /* 0x0000000400500947 */ /* 0x000fea0003800000 */
[----:B------:R-:W-:-:S13]  /*12da0*/  LOP3.LUT P0, RZ, R6, 0x7fffffff, R7, 0xc8, !PT ;  /* 0x7fffffff06ff7812 */ /* 0x000fda000780c807 */
[----:B------:R-:W-:Y:S05]  /*12db0*/  @!P0 BRA `(.L_x_431) ;  /* 0x0000000400408947 */ /* 0x000fea0003800000 */
[----:B------:R-:W-:Y:S02]  /*12dc0*/  FSETP.NEU.FTZ.AND P0, PT, |R34|, +INF , PT ;  /* 0x7f8000002200780b */ /* 0x000fe40003f1d200 */
[----:B------:R-:W-:Y:S02]  /*12dd0*/  FSETP.NEU.FTZ.AND P1, PT, |R22|, +INF , PT ;  /* 0x7f8000001600780b */ /* 0x000fe40003f3d200 */
[----:B------:R-:W-:-:S11]  /*12de0*/  FSETP.NEU.FTZ.AND P2, PT, |R34|, +INF , PT ;  /* 0x7f8000002200780b */ /* 0x000fd60003f5d200 */
[----:B------:R-:W-:Y:S05]  /*12df0*/  @!P1 BRA !P0, `(.L_x_431) ;  /* 0x0000000400309947 */ /* 0x000fea0004000000 */
[----:B------:R-:W-:-:S04]  /*12e00*/  LOP3.LUT P0, RZ, R7, 0x7fffffff, RZ, 0xc0, !PT ;  /* 0x7fffffff07ff7812 */ /* 0x000fc8000780c0ff */
[----:B------:R-:W-:-:S13]  /*12e10*/  PLOP3.LUT P0, PT, P1, P0, PT, 0x2f, 0xf2 ;  /* 0x0000000000f2781c */ /* 0x000fda0000f00577 */
[----:B------:R-:W-:Y:S05]  /*12e20*/  @P0 BRA `(.L_x_432) ;  /* 0x00000004001c0947 */ /* 0x000fea0003800000 */
[----:B------:R-:W-:-:S04]  /*12e30*/  LOP3.LUT P0, RZ, R6, 0x7fffffff, RZ, 0xc0, !PT ;  /* 0x7fffffff06ff7812 */ /* 0x000fc8000780c0ff */
[----:B------:R-:W-:-:S13]  /*12e40*/  PLOP3.LUT P0, PT, P2, P0, PT, 0x2f, 0xf2 ;  /* 0x0000000000f2781c */ /* 0x000fda0001700577 */
[----:B------:R-:W-:Y:S05]  /*12e50*/  @P0 BRA `(.L_x_433) ;  /* 0x0000000400040947 */ /* 0x000fea0003800000 */
[----:B------:R-:W-:Y:S02]  /*12e60*/  ISETP.GE.AND P1, PT, R5, RZ, PT ;  /* 0x000000ff0500720c */ /* 0x000fe40003f26270 */
[----:B------:R-:W-:-:S11]  /*12e70*/  ISETP.GE.AND P0, PT, R0, RZ, PT ;  /* 0x000000ff0000720c */ /* 0x000fd60003f06270 */
[----:B------:R-:W-:Y:S01]  /*12e80*/  @P1 MOV R10, RZ ;  /* 0x000000ff000a1202 */ /* 0x000fe20000000f00 */
[----:B------:R-:W-:Y:S01]  /*12e90*/  @!P1 FFMA R7, R34, 1.84467440737095516160e+19, RZ ;  /* 0x5f80000022079823 */ /* 0x000fe200000000ff */
[----:B------:R-:W-:Y:S01]  /*12ea0*/  @!P1 MOV R10, 0xffffffc0 ;  /* 0xffffffc0000a9802 */ /* 0x000fe20000000f00 */
[----:B------:R-:W-:-:S03]  /*12eb0*/  @!P0 FFMA R6, R22, 1.84467440737095516160e+19, RZ ;  /* 0x5f80000016068823 */ /* 0x000fc600000000ff */
[----:B------:R-:W-:-:S07]  /*12ec0*/  @!P0 IADD3 R10, PT, PT, R10, 0x40, RZ ;  /* 0x000000400a0a8810 */ /* 0x000fce0007ffe0ff */
.L_x_429:
[----:B------:R-:W-:Y:S01]  /*12ed0*/  LEA R11, R3, 0xc0800000, 0x17 ;  /* 0xc0800000030b7811 */ /* 0x000fe200078eb8ff */
[----:B------:R-:W-:Y:S01]  /*12ee0*/  BSSY.RECONVERGENT B0, `(.L_x_434) ;  /* 0x0000036000007945 */ /* 0x000fe20003800200 */
[----:B------:R-:W-:Y:S02]  /*12ef0*/  IADD3 R8, PT, PT, R8, -0x7f, RZ ;  /* 0xffffff8108087810 */ /* 0x000fe40007ffe0ff */
[----:B------:R-:W-:-:S03]  /*12f00*/  IADD3 R11, PT, PT, -R11, R6, RZ ;  /* 0x000000060b0b7210 */ /* 0x000fc60007ffe1ff */
[----:B------:R-:W-:Y:S01]  /*12f10*/  IMAD R9, R8, -0x800000, R7 ;  /* 0xff80000008097824 */ /* 0x000fe200078e0207 */
[----:B------:R-:W1:Y:S01]  /*12f20*/  MUFU.RCP R5, R11 ;  /* 0x0000000b00057308 */ /* 0x000e620000001000 */
[----:B------:R-:W-:-:S04]  /*12f30*/  FADD.FTZ R6, -R11, -RZ ;  /* 0x800000ff0b067221 */ /* 0x000fc80000010100 */
[----:B-1----:R-:W-:-:S04]  /*12f40*/  FFMA R0, R5, R6, 1 ;  /* 0x3f80000005007423 */ /* 0x002fc80000000006 */
[----:B------:R-:W-:-:S04]  /*12f50*/  FFMA R0, R5, R0, R5 ;  /* 0x0000000005007223 */ /* 0x000fc80000000005 */
[----:B------:R-:W-:-:S04]  /*12f60*/  FFMA R7, R9, R0, RZ ;  /* 0x0000000009077223 */ /* 0x000fc800000000ff */
[----:B------:R-:W-:-:S04]  /*12f70*/  FFMA R5, R6, R7, R9 ;  /* 0x0000000706057223 */ /* 0x000fc80000000009 */
[----:B------:R-:W-:-:S04]  /*12f80*/  FFMA R5, R0, R5, R7 ;  /* 0x0000000500057223 */ /* 0x000fc80000000007 */
[----:B------:R-:W-:Y:S01]  /*12f90*/  FFMA R6, R6, R5, R9 ;  /* 0x0000000506067223 */ /* 0x000fe20000000009 */
[----:B------:R-:W-:-:S03]  /*12fa0*/  IADD3 R9, PT, PT, R8, 0x7f, -R3 ;  /* 0x0000007f08097810 */ /* 0x000fc60007ffe803 */
[----:B------:R-:W-:Y:S01]  /*12fb0*/  FFMA R7, R0, R6, R5 ;  /* 0x0000000600077223 */ /* 0x000fe20000000005 */
[----:B------:R-:W-:-:S04]  /*12fc0*/  IADD3 R10, PT, PT, R9, R10, RZ ;  /* 0x0000000a090a7210 */ /* 0x000fc80007ffe0ff */
[----:B------:R-:W-:-:S04]  /*12fd0*/  SHF.R.U32.HI R3, RZ, 0x17, R7 ;  /* 0x00000017ff037819 */ /* 0x000fc80000011607 */
[----:B------:R-:W-:-:S04]  /*12fe0*/  LOP3.LUT R3, R3, 0xff, RZ, 0xc0, !PT ;  /* 0x000000ff03037812 */ /* 0x000fc800078ec0ff */
[----:B------:R-:W-:-:S04]  /*12ff0*/  IADD3 R3, PT, PT, R3, R10, RZ ;  /* 0x0000000a03037210 */ /* 0x000fc80007ffe0ff */
[----:B------:R-:W-:-:S04]  /*13000*/  IADD3 R8, PT, PT, R3, -0x1, RZ ;  /* 0xffffffff03087810 */ /* 0x000fc80007ffe0ff */
[----:B------:R-:W-:-:S13]  /*13010*/  ISETP.GE.U32.AND P0, PT, R8, 0xfe, PT ;  /* 0x000000fe0800780c */ /* 0x000fda0003f06070 */
[----:B------:R-:W-:Y:S05]  /*13020*/  @!P0 BRA `(.L_x_435) ;  /* 0x0000000000808947 */ /* 0x000fea0003800000 */
[----:B------:R-:W-:-:S13]  /*13030*/  ISETP.GT.AND P0, PT, R3, 0xfe, PT ;  /* 0x000000fe0300780c */ /* 0x000fda0003f04270 */
[----:B------:R-:W-:Y:S05]  /*13040*/  @P0 BRA `(.L_x_436) ;  /* 0x00000000006c0947 */ /* 0x000fea0003800000 */
[----:B------:R-:W-:-:S13]  /*13050*/  ISETP.GE.AND P0, PT, R3, 0x1, PT ;  /* 0x000000010300780c */ /* 0x000fda0003f06270 */
[----:B------:R-:W-:Y:S05]  /*13060*/  @P0 BRA `(.L_x_437) ;  /* 0x0000000000740947 */ /* 0x000fea0003800000 */
[----:B------:R-:W-:Y:S02]  /*13070*/  ISETP.GE.AND P0, PT, R3, -0x18, PT ;  /* 0xffffffe80300780c */ /* 0x000fe40003f06270 */
[----:B------:R-:W-:-:S11]  /*13080*/  LOP3.LUT R7, R7, 0x80000000, RZ, 0xc0, !PT ;  /* 0x8000000007077812 */ /* 0x000fd600078ec0ff */
[----:B------:R-:W-:Y:S05]  /*13090*/  @!P0 BRA `(.L_x_437) ;  /* 0x0000000000688947 */ /* 0x000fea0003800000 */
[CCC-:B------:R-:W-:Y:S01]  /*130a0*/  FFMA.RZ R8, R0.reuse, R6.reuse, R5.reuse ;  /* 0x0000000600087223 */ /* 0x1c0fe2000000c005 */
[CCC-:B------:R-:W-:Y:S01]  /*130b0*/  FFMA.RP R9, R0.reuse, R6.reuse, R5.reuse ;  /* 0x0000000600097223 */ /* 0x1c0fe20000008005 */
[----:B------:R-:W-:Y:S01]  /*130c0*/  FFMA.RM R6, R0, R6, R5 ;  /* 0x0000000600067223 */ /* 0x000fe20000004005 */
[C---:B------:R-:W-:Y:S01]  /*130d0*/  VIADD R0, R3.reuse, 0x20 ;  /* 0x0000002003007836 */ /* 0x040fe20000000000 */
[C---:B------:R-:W-:Y:S02]  /*130e0*/  ISETP.NE.AND P0, PT, R3.reuse, RZ, PT ;  /* 0x000000ff0300720c */ /* 0x040fe40003f05270 */
[----:B------:R-:W-:Y:S02]  /*130f0*/  LOP3.LUT R8, R8, 0x7fffff, RZ, 0xc0, !PT ;  /* 0x007fffff08087812 */ /* 0x000fe400078ec0ff */
[----:B------:R-:W-:Y:S01]  /*13100*/  ISETP.NE.AND P1, PT, R3, RZ, PT ;  /* 0x000000ff0300720c */ /* 0x000fe20003f25270 */
[----:B------:R-:W-:Y:S01]  /*13110*/  IMAD.MOV R3, RZ, RZ, -R3 ;  /* 0x000000ffff037224 */ /* 0x000fe200078e0a03 */
[----:B------:R-:W-:-:S02]  /*13120*/  LOP3.LUT R5, R8, 0x800000, RZ, 0xfc, !PT ;  /* 0x0080000008057812 */ /* 0x000fc400078efcff */
[----:B------:R-:W-:Y:S02]  /*13130*/  FSETP.NEU.FTZ.AND P2, PT, R9, R6, PT ;  /* 0x000000060900720b */ /* 0x000fe40003f5d000 */
[----:B------:R-:W-:Y:S02]  /*13140*/  SHF.L.U32 R0, R5, R0, RZ ;  /* 0x0000000005007219 */ /* 0x000fe400000006ff */
[----:B------:R-:W-:Y:S02]  /*13150*/  SEL R6, R3, RZ, P0 ;  /* 0x000000ff03067207 */ /* 0x000fe40000000000 */
[----:B------:R-:W-:Y:S02]  /*13160*/  ISETP.NE.AND P1, PT, R0, RZ, P1 ;  /* 0x000000ff0000720c */ /* 0x000fe40000f25270 */
[----:B------:R-:W-:Y:S02]  /*13170*/  SHF.R.U32.HI R5, RZ, R6, R5 ;  /* 0x00000006ff057219 */ /* 0x000fe40000011605 */
[----:B------:R-:W-:-:S02]  /*13180*/  PLOP3.LUT P1, PT, P2, P1, PT, 0xf8, 0x8f ;  /* 0x00000000008f781c */ /* 0x000fc40001723f70 */
[----:B------:R-:W-:Y:S02]  /*13190*/  SHF.R.U32.HI R3, RZ, 0x1, R5 ;  /* 0x00000001ff037819 */ /* 0x000fe40000011605 */
[----:B------:R-:W-:-:S04]  /*131a0*/  SEL R0, RZ, 0x1, !P1 ;  /* 0x00000001ff007807 */ /* 0x000fc80004800000 */
[----:B------:R-:W-:-:S04]  /*131b0*/  LOP3.LUT R0, R0, 0x1, R3, 0xf8, !PT ;  /* 0x0000000100007812 */ /* 0x000fc800078ef803 */
[----:B------:R-:W-:-:S05]  /*131c0*/  LOP3.LUT R0, R0, R5, RZ, 0xc0, !PT ;  /* 0x0000000500007212 */ /* 0x000fca00078ec0ff */
[----:B------:R-:W-:-:S05]  /*131d0*/  IMAD.IADD R0, R3, 0x1, R0 ;  /* 0x0000000103007824 */ /* 0x000fca00078e0200 */
[----:B------:R-:W-:Y:S01]  /*131e0*/  LOP3.LUT R7, R0, R7, RZ, 0xfc, !PT ;  /* 0x0000000700077212 */ /* 0x000fe200078efcff */
[----:B------:R-:W-:Y:S05]  /*131f0*/  BRA `(.L_x_437) ;  /* 0x0000000000107947 */ /* 0x000fea0003800000 */
.L_x_436:
[----:B------:R-:W-:-:S04]  /*13200*/  LOP3.LUT R7, R7, 0x80000000, RZ, 0xc0, !PT ;  /* 0x8000000007077812 */ /* 0x000fc800078ec0ff */
[----:B------:R-:W-:Y:S01]  /*13210*/  LOP3.LUT R7, R7, 0x7f800000, RZ, 0xfc, !PT ;  /* 0x7f80000007077812 */ /* 0x000fe200078efcff */
[----:B------:R-:W-:Y:S05]  /*13220*/  BRA `(.L_x_437) ;  /* 0x0000000000047947 */ /* 0x000fea0003800000 */
.L_x_435:
[----:B------:R-:W-:Y:S02]  /*13230*/  LEA R7, R10, R7, 0x17 ;  /* 0x000000070a077211 */ /* 0x000fe400078eb8ff */
.L_x_437:
[----:B------:R-:W-:Y:S05]  /*13240*/  BSYNC.RECONVERGENT B0 ;  /* 0x0000000000007941 */ /* 0x000fea0003800200 */
.L_x_434:
[----:B------:R-:W-:Y:S01]  /*13250*/  MOV R32, R7 ;  /* 0x0000000700207202 */ /* 0x000fe20000000f00 */
[----:B------:R-:W-:Y:S05]  /*13260*/  BRA `(.L_x_438) ;  /* 0x0000000000207947 */ /* 0x000fea0003800000 */
.L_x_433:
[----:B------:R-:W-:-:S04]  /*13270*/  LOP3.LUT R6, R6, 0x80000000, R7, 0x48, !PT ;  /* 0x8000000006067812 */ /* 0x000fc800078e4807 */
[----:B------:R-:W-:Y:S01]  /*13280*/  LOP3.LUT R32, R6, 0x7f800000, RZ, 0xfc, !PT ;  /* 0x7f80000006207812 */ /* 0x000fe200078efcff */
[----:B------:R-:W-:Y:S05]  /*13290*/  BRA `(.L_x_438) ;  /* 0x0000000000147947 */ /* 0x000fea0003800000 */
.L_x_432:
[----:B------:R-:W-:Y:S01]  /*132a0*/  LOP3.LUT R32, R6, 0x80000000, R7, 0x48, !PT ;  /* 0x8000000006207812 */ /* 0x000fe200078e4807 */
[----:B------:R-:W-:Y:S05]  /*132b0*/  BRA `(.L_x_438) ;  /* 0x00000000000c7947 */ /* 0x000fea0003800000 */
.L_x_431:
[----:B------:R-:W1:Y:S01]  /*132c0*/  MUFU.RSQ R32, -QNAN ;  /* 0xffc0000000207908 */ /* 0x000e620000001400 */
[----:B------:R-:W-:Y:S05]  /*132d0*/  BRA `(.L_x_438) ;  /* 0x0000000000047947 */ /* 0x000fea0003800000 */
.L_x_430:
[----:B------:R-:W-:-:S07]  /*132e0*/  FADD.FTZ R32, R34, R22 ;  /* 0x0000001622207221 */ /* 0x000fce0000010000 */
.L_x_438:
[----:B------:R-:W-:Y:S05]  /*132f0*/  BSYNC.RECONVERGENT B1 ;  /* 0x0000000000017941 */ /* 0x000fea0003800200 */
.L_x_428:
[----:B------:R-:W-:-:S04]  /*13300*/  HFMA2 R5, -RZ, RZ, 0, 0 ;  /* 0x00000000ff057431 */ /* 0x000fc800000001ff */
[----:B-1----:R-:W-:Y:S05]  /*13310*/  RET.REL.NODEC R4 `(_ZN7cutlass13device_kernelINS_4fmha6kernel36Sm100FmhaFwdKernelTmaWarpspecializedIN4cute5tupleIJiiiNS5_IJNS5_IJiiEEEiEEEEEENS1_10collective38Sm100FmhaFwdMainloopTmaWarpspecializedINS_6half_tEffNS5_IJNS4_1CILi256EEENSC_ILi64EEESE_EEENS5_IJiNSC_ILi1EEES7_EEENS5_IJiSG_NS5_IJNS5_IJNSC_ILi0EEEiEEEiEEEEEESL_NS9_6NoMaskENS5_IJNSC_ILi2EEESG_SG_EEENSC_ILb0EEEEENS9_38Sm100FmhaFwdEpilogueTmaWarpspecializedISB_fNS5_IJNSC_ILi128EEESE_SE_EEESH_NS5_IJSG_S7_EEESP_EENS2_23IndividualTileSchedulerENS2_41Sm100FmhaCtxKernelWarpspecializedScheduleEEEEEvNT_6ParamsE) ;  /* 0xfffffecc04387950 */ /* 0x002fea0003c3ffff */
.L_x_439:
[----:B------:R-:W-:-:S00]  /*13320*/  BRA `(.L_x_439) ;  /* 0xfffffffc00fc7947 */ /* 0x000fc0000383ffff */
[----:B------:R-:W-:-:S00]  /*13330*/  NOP ;  /* 0x0000000000007918 */ /* 0x000fc00000000000 */
        /* <DEDUP_REMOVED lines=12> */
.L_x_444:


//--------------------- .nv.global.init           --------------------------
	.section	.nv.global.init,"aw",@progbits
.nv.global.init:
	.type		$str$23,@object
	.size		$str$23,($str$37 - $str$23)
$str$23:
        /*0000*/ 	.byte	0x0a, 0x00
	.type		$str$37,@object
	.size		$str$37,($str$32 - $str$37)
$str$37:
        /*0002*/ 	.byte	0x3a, 0x00
	.type		$str$32,@object
	.size		$str$32,($str$29 - $str$32)
$str$32:
        /*0004*/ 	.byte	0x5f, 0x00
	.type		$str$29,@object
	.size		$str$29,($str$28 - $str$29)
$str$29:
        /*0006*/ 	.byte	0x25, 0x64, 0x00
	.type		$str$28,@object
	.size		$str$28,($str$30 - $str$28)
$str$28:
        /*0009*/ 	.byte	0x25, 0x63, 0x00
	.type		$str$30,@object
	.size		$str$30,($str$31 - $str$30)
$str$30:
        /*000c*/ 	.byte	0x25, 0x73, 0x00
	.type		$str$31,@object
	.size		$str$31,($str$35 - $str$31)
$str$31:
        /*000f*/ 	.byte	0x20, 0x6f, 0x20, 0x00
	.type		$str$35,@object
	.size		$str$35,($str$22 - $str$35)
$str$35:
        /*0013*/ 	.byte	0x70, 0x74, 0x72, 0x5b, 0x00
	.type		$str$22,@object
	.size		$str$22,($str$34 - $str$22)
$str$22:
        /*0018*/ 	.byte	0x73, 0x4f, 0x3a, 0x20, 0x00
	.type		$str$34,@object
	.size		$str$34,($str$36 - $str$34)
$str$34:
        /*001d*/ 	.byte	0x73, 0x6d, 0x65, 0x6d, 0x5f, 0x00
	.type		$str$36,@object
	.size		$str$36,($str$33 - $str$36)
$str$36:
        /*0023*/ 	.byte	0x62, 0x5d, 0x28, 0x25, 0x70, 0x29, 0x00
	.type		$str$33,@object
	.size		$str$33,($str$27 - $str$33)
$str$33:
        /*002a*/ 	.byte	0x53, 0x77, 0x3c, 0x25, 0x64, 0x2c, 0x25, 0x64, 0x2c, 0x25, 0x64, 0x3e, 0x00
	.type		$str$27,@object
	.size		$str$27,($str$26 - $str$27)
$str$27:
        /*0037*/ 	.byte	0x2f, 0x74, 0x6d, 0x70, 0x2f, 0x63, 0x75, 0x74, 0x6c, 0x61, 0x73, 0x73, 0x5f, 0x73, 0x77, 0x65
        /*0047*/ 	.byte	0x65, 0x70, 0x5f, 0x73, 0x72, 0x63, 0x2f, 0x69, 0x6e, 0x63, 0x6c, 0x75, 0x64, 0x65, 0x2f, 0x63
        /*0057*/ 	.byte	0x75, 0x74, 0x65, 0x2f, 0x61, 0x74, 0x6f, 0x6d, 0x2f, 0x63, 0x6f, 0x70, 0x79, 0x5f, 0x74, 0x72
        /*0067*/ 	.byte	0x61, 0x69, 0x74, 0x73, 0x5f, 0x73, 0x6d, 0x31, 0x30, 0x30, 0x2e, 0x68, 0x70, 0x70, 0x00
	.type		$str$26,@object
	.size		$str$26,(__unnamed_4 - $str$26)
$str$26:
        /*0076*/ 	.byte	0x28, 0x28, 0x75, 0x69, 0x6e, 0x74, 0x33, 0x32, 0x5f, 0x74, 0x28, 0x74, 0x68, 0x72, 0x65, 0x61
        /*0086*/ 	.byte	0x64, 0x49, 0x64, 0x78, 0x2e, 0x78, 0x29, 0x20, 0x2f, 0x20, 0x33, 0x32, 0x29, 0x20, 0x25, 0x20
        /*0096*/ 	.byte	0x34, 0x29, 0x20, 0x3d, 0x3d, 0x20, 0x28, 0x28, 0x28, 0x74, 0x6d, 0x65, 0x6d, 0x5f, 0x61, 0x64
        /*00a6*/ 	.byte	0x64, 0x72, 0x20, 0x3e, 0x3e, 0x20, 0x31, 0x36, 0x29, 0x20, 0x2f, 0x20, 0x33, 0x32, 0x29, 0x20
        /*00b6*/ 	.byte	0x25, 0x20, 0x34, 0x29, 0x00
	.type		__unnamed_4,@object
	.size		__unnamed_4,(__unnamed_1 - __unnamed_4)
__unnamed_4:
        /*00bb*/ 	.byte	0x63, 0x6f, 0x6e, 0x73, 0x74, 0x65, 0x78, 0x70, 0x72, 0x20, 0x76, 0x6f, 0x69, 0x64, 0x20, 0x63
        /* <DEDUP_REMOVED lines=36> */
        /*030b*/ 	.byte	0x30, 0x3e, 0x3e, 0x3e, 0x3e, 0x5d, 0x00
	.type		__unnamed_1,@object
	.size		__unnamed_1,(__unnamed_5 - __unnamed_1)
__unnamed_1:
        /* <DEDUP_REMOVED lines=37> */
        /*0562*/ 	.byte	0x3a, 0x43, 0x3c, 0x30, 0x3e, 0x3e, 0x3e, 0x3e, 0x5d, 0x00
	.type		__unnamed_5,@object
	.size		__unnamed_5,(__unnamed_6 - __unnamed_5)
__unnamed_5:
        /* <DEDUP_REMOVED lines=38> */
	.type		__unnamed_6,@object
	.size		__unnamed_6,(__unnamed_7 - __unnamed_6)
__unnamed_6:
        /* <DEDUP_REMOVED lines=37> */
        /*0a16*/ 	.byte	0x74, 0x65, 0x3a, 0x3a, 0x43, 0x3c, 0x30, 0x3e, 0x3e, 0x3e, 0x3e, 0x5d, 0x00
	.type		__unnamed_7,@object
	.size		__unnamed_7,(__unnamed_2 - __unnamed_7)
__unnamed_7:
        /* <DEDUP_REMOVED lines=37> */
        /*0c73*/ 	.byte	0x63, 0x75, 0x74, 0x65, 0x3a, 0x3a, 0x43, 0x3c, 0x30, 0x3e, 0x3e, 0x3e, 0x3e, 0x5d, 0x00
	.type		__unnamed_2,@object
	.size		__unnamed_2,(__unnamed_3 - __unnamed_2)
__unnamed_2:
        /* <DEDUP_REMOVED lines=38> */
	.type		__unnamed_3,@object
	.size		__unnamed_3,(.L_3 - __unnamed_3)
__unnamed_3:
        /* <DEDUP_REMOVED lines=38> */
        /*1142*/ 	.byte	0x3e, 0x3e, 0x5d, 0x00
.L_3:


//--------------------- .nv.shared._ZN7cutlass13device_kernelINS_4fmha6kernel36Sm100FmhaFwdKernelTmaWarpspecializedIN4cute5tupleIJiiiNS5_IJNS5_IJiiEEEiEEEEEENS1_10collective38Sm100FmhaFwdMainloopTmaWarpspecializedINS_6half_tEffNS5_IJNS4_1CILi256EEENSC_ILi64EEESE_EEENS5_IJiNSC_ILi1EEES7_EEENS5_IJiSG_NS5_IJNS5_IJNSC_ILi0EEEiEEEiEEEEEESL_NS9_6NoMaskENS5_IJNSC_ILi2EEESG_SG_EEENSC_ILb0EEEEENS9_38Sm100FmhaFwdEpilogueTmaWarpspecializedISB_fNS5_IJNSC_ILi128EEESE_SE_EEESH_NS5_IJSG_S7_EEESP_EENS2_23IndividualTileSchedulerENS2_41Sm100FmhaCtxKernelWarpspecializedScheduleEEEEEvNT_6ParamsE --------------------------
	.section	.nv.shared._ZN7cutlass13device_kernelINS_4fmha6kernel36Sm100FmhaFwdKernelTmaWarpspecializedIN4cute5tupleIJiiiNS5_IJNS5_IJiiEEEiEEEEEENS1_10collective38Sm100FmhaFwdMainloopTmaWarpspecializedINS_6half_tEffNS5_IJNS4_1CILi256EEENSC_ILi64EEESE_EEENS5_IJiNSC_ILi1EEES7_EEENS5_IJiSG_NS5_IJNS5_IJNSC_ILi0EEEiEEEiEEEEEESL_NS9_6NoMaskENS5_IJNSC_ILi2EEESG_SG_EEENSC_ILb0EEEEENS9_38Sm100FmhaFwdEpilogueTmaWarpspecializedISB_fNS5_IJNSC_ILi128EEESE_SE_EEESH_NS5_IJSG_S7_EEESP_EENS2_23IndividualTileSchedulerENS2_41Sm100FmhaCtxKernelWarpspecializedScheduleEEEEEvNT_6ParamsE,"aw",@nobits
	.sectionflags	@""
	.align	16
	.zero		1024


//--------------------- .nv.shared.reserved.0     --------------------------
	.section	.nv.shared.reserved.0,"aw",@nobits
	.weak		__nv_reservedSMEM_offset_0_alias
	.size		__nv_reservedSMEM_offset_0_alias, 0, 64
	.other		__nv_reservedSMEM_offset_0_alias,@"STO_CUDA_RESERVED_SHARED STV_DEFAULT"
__nv_reservedSMEM_offset_0_alias:
	.zero		0
.nv.shared.reserved.0:
	.zero		64
	.weak		__nv_reservedSMEM_tcgen05_partition
	.type		__nv_reservedSMEM_tcgen05_partition,@object
	.size		__nv_reservedSMEM_tcgen05_partition,(.L_0 - __nv_reservedSMEM_tcgen05_partition)
__nv_reservedSMEM_tcgen05_partition:
	.zero		32
.L_0:


//--------------------- .nv.global                --------------------------
	.section	.nv.global,"aw",@nobits
.nv.global:
	.type		_ZN39_INTERNAL_8ae92081_4_k_cu_1d65bd4e_35104cute1_E,@object
	.size		_ZN39_INTERNAL_8ae92081_4_k_cu_1d65bd4e_35104cute1_E,(_ZN39_INTERNAL_8ae92081_4_k_cu_1d65bd4e_35104cuda3std3__45__cpo6cbeginE - _ZN39_INTERNAL_8ae92081_4_k_cu_1d65bd4e_35104cute1_E)
_ZN39_INTERNAL_8ae92081_4_k_cu_1d65bd4e_35104cute1_E:
	.zero		1
	.type		_ZN39_INTERNAL_8ae92081_4_k_cu_1d65bd4e_35104cuda3std3__45__cpo6cbeginE,@object
	.size		_ZN39_INTERNAL_8ae92081_4_k_cu_1d65bd4e_35104cuda3std3__45__cpo6cbeginE,(_ZN39_INTERNAL_8ae92081_4_k_cu_1d65bd4e_35104cuda3std3__48in_placeE - _ZN39_INTERNAL_8ae92081_4_k_cu_1d65bd4e_35104cuda3std3__45__cpo6cbeginE)
_ZN39_INTERNAL_8ae92081_4_k_cu_1d65bd4e_35104cuda3std3__45__cpo6cbeginE:
	.zero		1
	.type		_ZN39_INTERNAL_8ae92081_4_k_cu_1d65bd4e_35104cuda3std3__48in_placeE,@object
	.size		_ZN39_INTERNAL_8ae92081_4_k_cu_1d65bd4e_35104cuda3std3__48in_placeE,(_ZN39_INTERNAL_8ae92081_4_k_cu_1d65bd4e_35104cuda3std6ranges3__45__cpo9iter_moveE - _ZN39_INTERNAL_8ae92081_4_k_cu_1d65bd4e_35104cuda3std3__48in_placeE)
_ZN39_INTERNAL_8ae92081_4_k_cu_1d65bd4e_35104cuda3std3__48in_placeE:
	.zero		1
	.type		_ZN39_INTERNAL_8ae92081_4_k_cu_1d65bd4e_35104cuda3std6ranges3__45__cpo9iter_moveE,@object
	.size		_ZN39_INTERNAL_8ae92081_4_k_cu_1d65bd4e_35104cuda3std6ranges3__45__cpo9iter_moveE,(_ZN39_INTERNAL_8ae92081_4_k_cu_1d65bd4e_35104cuda3std3__45__cpo5beginE - _ZN39_INTERNAL_8ae92081_4_k_cu_1d65bd4e_35104cuda3std6ranges3__45__cpo9iter_moveE)
_ZN39_INTERNAL_8ae92081_4_k_cu_1d65bd4e_35104cuda3std6ranges3__45__cpo9iter_moveE:
	.zero		1
	.type		_ZN39_INTERNAL_8ae92081_4_k_cu_1d65bd4e_35104cuda3std3__45__cpo5beginE,@object
	.size		_ZN39_INTERNAL_8ae92081_4_k_cu_1d65bd4e_35104cuda3std3__45__cpo5beginE,(_ZN39_INTERNAL_8ae92081_4_k_cu_1d65bd4e_35104cuda3std3__441_GLOBAL__N__8ae92081_4_k_cu_1d65bd4e_35106ignoreE - _ZN39_INTERNAL_8ae92081_4_k_cu_1d65bd4e_35104cuda3std3__45__cpo5beginE)
_ZN39_INTERNAL_8ae92081_4_k_cu_1d65bd4e_35104cuda3std3__45__cpo5beginE:
	.zero		1
	.type		_ZN39_INTERNAL_8ae92081_4_k_cu_1d65bd4e_35104cuda3std3__441_GLOBAL__N__8ae92081_4_k_cu_1d65bd4e_35106ignoreE,@object
	.size		_ZN39_INTERNAL_8ae92081_4_k_cu_1d65bd4e_35104cuda3std3__441_GLOBAL__N__8ae92081_4_k_cu_1d65bd4e_35106ignoreE,(_ZN39_INTERNAL_8ae92081_4_k_cu_1d65bd4e_35104cute7productE - _ZN39_INTERNAL_8ae92081_4_k_cu_1d65bd4e_35104cuda3std3__441_GLOBAL__N__8ae92081_4_k_cu_1d65bd4e_35106ignoreE)
_ZN39_INTERNAL_8ae92081_4_k_cu_1d65bd4e_35104cuda3std3__441_GLOBAL__N__8ae92081_4_k_cu_1d65bd4e_35106ignoreE:
	.zero		1
	.type		_ZN39_INTERNAL_8ae92081_4_k_cu_1d65bd4e_35104cute7productE,@object
	.size		_ZN39_INTERNAL_8ae92081_4_k_cu_1d65bd4e_35104cute7productE,(_ZN39_INTERNAL_8ae92081_4_k_cu_1d65bd4e_35104cuda3std3__45__cpo3endE - _ZN39_INTERNAL_8ae92081_4_k_cu_1d65bd4e_35104cute7productE)
_ZN39_INTERNAL_8ae92081_4_k_cu_1d65bd4e_35104cute7productE:
	.zero		1
	.type		_ZN39_INTERNAL_8ae92081_4_k_cu_1d65bd4e_35104cuda3std3__45__cpo3endE,@object
	.size		_ZN39_INTERNAL_8ae92081_4_k_cu_1d65bd4e_35104cuda3std3__45__cpo3endE,(_ZN39_INTERNAL_8ae92081_4_k_cu_1d65bd4e_35104cuda3std3__419piecewise_constructE - _ZN39_INTERNAL_8ae92081_4_k_cu_1d65bd4e_35104cuda3std3__45__cpo3endE)
_ZN39_INTERNAL_8ae92081_4_k_cu_1d65bd4e_35104cuda3std3__45__cpo3endE:
	.zero		1
	.type		_ZN39_INTERNAL_8ae92081_4_k_cu_1d65bd4e_35104cuda3std3__419piecewise_constructE,@object
	.size		_ZN39_INTERNAL_8ae92081_4_k_cu_1d65bd4e_35104cuda3std3__419piecewise_constructE,(_ZN39_INTERNAL_8ae92081_4_k_cu_1d65bd4e_35104cuda3std3__45__cpo4cendE - _ZN39_INTERNAL_8ae92081_4_k_cu_1d65bd4e_35104cuda3std3__419piecewise_constructE)
_ZN39_INTERNAL_8ae92081_4_k_cu_1d65bd4e_35104cuda3std3__419piecewise_constructE:
	.zero		1
	.type		_ZN39_INTERNAL_8ae92081_4_k_cu_1d65bd4e_35104cuda3std3__45__cpo4cendE,@object
	.size		_ZN39_INTERNAL_8ae92081_4_k_cu_1d65bd4e_35104cuda3std3__45__cpo4cendE,(_ZN39_INTERNAL_8ae92081_4_k_cu_1d65bd4e_35104cuda3std6ranges3__45__cpo4swapE - _ZN39_INTERNAL_8ae92081_4_k_cu_1d65bd4e_35104cuda3std3__45__cpo4cendE)
_ZN39_INTERNAL_8ae92081_4_k_cu_1d65bd4e_35104cuda3std3__45__cpo4cendE:
	.zero		1
	.type		_ZN39_INTERNAL_8ae92081_4_k_cu_1d65bd4e_35104cuda3std6ranges3__45__cpo4swapE,@object
	.size		_ZN39_INTERNAL_8ae92081_4_k_cu_1d65bd4e_35104cuda3std6ranges3__45__cpo4swapE,(.L_15 - _ZN39_INTERNAL_8ae92081_4_k_cu_1d65bd4e_35104cuda3std6ranges3__45__cpo4swapE)
_ZN39_INTERNAL_8ae92081_4_k_cu_1d65bd4e_35104cuda3std6ranges3__45__cpo4swapE:
	.zero		1
.L_15:


//--------------------- .nv.constant0._ZN7cutlass13device_kernelINS_4fmha6kernel36Sm100FmhaFwdKernelTmaWarpspecializedIN4cute5tupleIJiiiNS5_IJNS5_IJiiEEEiEEEEEENS1_10collective38Sm100FmhaFwdMainloopTmaWarpspecializedINS_6half_tEffNS5_IJNS4_1CILi256EEENSC_ILi64EEESE_EEENS5_IJiNSC_ILi1EEES7_EEENS5_IJiSG_NS5_IJNS5_IJNSC_ILi0EEEiEEEiEEEEEESL_NS9_6NoMaskENS5_IJNSC_ILi2EEESG_SG_EEENSC_ILb0EEEEENS9_38Sm100FmhaFwdEpilogueTmaWarpspecializedISB_fNS5_IJNSC_ILi128EEESE_SE_EEESH_NS5_IJSG_S7_EEESP_EENS2_23IndividualTileSchedulerENS2_41Sm100FmhaCtxKernelWarpspecializedScheduleEEEEEvNT_6ParamsE --------------------------
	.section	.nv.constant0._ZN7cutlass13device_kernelINS_4fmha6kernel36Sm100FmhaFwdKernelTmaWarpspecializedIN4cute5tupleIJiiiNS5_IJNS5_IJiiEEEiEEEEEENS1_10collective38Sm100FmhaFwdMainloopTmaWarpspecializedINS_6half_tEffNS5_IJNS4_1CILi256EEENSC_ILi64EEESE_EEENS5_IJiNSC_ILi1EEES7_EEENS5_IJiSG_NS5_IJNS5_IJNSC_ILi0EEEiEEEiEEEEEESL_NS9_6NoMaskENS5_IJNSC_ILi2EEESG_SG_EEENSC_ILb0EEEEENS9_38Sm100FmhaFwdEpilogueTmaWarpspecializedISB_fNS5_IJNSC_ILi128EEESE_SE_EEESH_NS5_IJSG_S7_EEESP_EENS2_23IndividualTileSchedulerENS2_41Sm100FmhaCtxKernelWarpspecializedScheduleEEEEEvNT_6ParamsE,"a",@progbits
	.sectionflags	@""
	.align	4
.nv.constant0._ZN7cutlass13device_kernelINS_4fmha6kernel36Sm100FmhaFwdKernelTmaWarpspecializedIN4cute5tupleIJiiiNS5_IJNS5_IJiiEEEiEEEEEENS1_10collective38Sm100FmhaFwdMainloopTmaWarpspecializedINS_6half_tEffNS5_IJNS4_1CILi256EEENSC_ILi64EEESE_EEENS5_IJiNSC_ILi1EEES7_EEENS5_IJiSG_NS5_IJNS5_IJNSC_ILi0EEEiEEEiEEEEEESL_NS9_6NoMaskENS5_IJNSC_ILi2EEESG_SG_EEENSC_ILb0EEEEENS9_38Sm100FmhaFwdEpilogueTmaWarpspecializedISB_fNS5_IJNSC_ILi128EEESE_SE_EEESH_NS5_IJSG_S7_EEESP_EENS2_23IndividualTileSchedulerENS2_41Sm100FmhaCtxKernelWarpspecializedScheduleEEEEEvNT_6ParamsE:
	.zero		2432


//--------------------- SYMBOLS --------------------------

	.type		.nv.reservedSmem.offset0,@object
	.size		.nv.reservedSmem.offset0,0x4
	.type		.nv.reservedSmem.cap,@object
	.size		.nv.reservedSmem.cap,0x4
	.type		vprintf,@function
	.type		__assertfail,@function
